//
// Generated by NVIDIA NVVM Compiler
//
// Compiler Build ID: CL-36424714
// Cuda compilation tools, release 13.0, V13.0.88
// Based on NVVM 20.0.0
//

.version 9.0
.target sm_100
.address_size 64

	// .globl	transpose_a
// _ZZ7mul_a_bE2as has been demoted
// _ZZ7mul_a_bE2bs has been demoted
// _ZZ8mul_at_bE2as has been demoted
// _ZZ8mul_at_bE2bs has been demoted
// _ZZ8mul_a_btE2as has been demoted
// _ZZ8mul_a_btE2bs has been demoted
// _ZZ9mul_at_btE2as has been demoted
// _ZZ9mul_at_btE2bs has been demoted
// _ZZ9softmax_aE2es has been demoted
// _ZZ10softmax_atE2es has been demoted

.visible .entry transpose_a(
	.param .u64 .ptr .align 1 transpose_a_param_0,
	.param .u64 .ptr .align 1 transpose_a_param_1,
	.param .u64 transpose_a_param_2,
	.param .u64 transpose_a_param_3
)
{
	.reg .pred 	%p<4>;
	.reg .b32 	%r<9>;
	.reg .b32 	%f<2>;
	.reg .b64 	%rd<18>;

	ld.param.u64 	%rd3, [transpose_a_param_0];
	ld.param.u64 	%rd4, [transpose_a_param_1];
	ld.param.u64 	%rd5, [transpose_a_param_2];
	ld.param.u64 	%rd7, [transpose_a_param_3];
	mov.u32 	%r1, %ntid.x;
	mov.u32 	%r2, %ctaid.x;
	mul.wide.u32 	%rd8, %r1, %r2;
	mov.u32 	%r3, %tid.x;
	cvt.u64.u32 	%rd9, %r3;
	add.s64 	%rd1, %rd8, %rd9;
	mov.u32 	%r4, %ntid.y;
	mov.u32 	%r5, %ctaid.y;
	mov.u32 	%r6, %tid.y;
	mad.lo.s32 	%r7, %r4, %r5, %r6;
	cvt.u64.u32 	%rd2, %r7;
	setp.ge.u64 	%p1, %rd1, %rd5;
	setp.le.u64 	%p2, %rd7, %rd2;
	or.pred  	%p3, %p1, %p2;
	@%p3 bra 	$L__BB0_2;
	cvta.to.global.u64 	%rd10, %rd3;
	cvta.to.global.u64 	%rd11, %rd4;
	mad.lo.s64 	%rd12, %rd5, %rd2, %rd1;
	shl.b64 	%rd13, %rd12, 2;
	add.s64 	%rd14, %rd10, %rd13;
	ld.global.f32 	%f1, [%rd14];
	mad.lo.s64 	%rd15, %rd7, %rd1, %rd2;
	shl.b64 	%rd16, %rd15, 2;
	add.s64 	%rd17, %rd11, %rd16;
	st.global.f32 	[%rd17], %f1;
$L__BB0_2:
	ret;

}
	// .globl	add_a_b
.visible .entry add_a_b(
	.param .u64 .ptr .align 1 add_a_b_param_0,
	.param .u64 .ptr .align 1 add_a_b_param_1,
	.param .u64 .ptr .align 1 add_a_b_param_2,
	.param .u64 add_a_b_param_3,
	.param .u64 add_a_b_param_4
)
{
	.reg .pred 	%p<4>;
	.reg .b32 	%r<9>;
	.reg .b32 	%f<4>;
	.reg .b64 	%rd<19>;

	ld.param.u64 	%rd3, [add_a_b_param_0];
	ld.param.u64 	%rd4, [add_a_b_param_1];
	ld.param.u64 	%rd5, [add_a_b_param_2];
	ld.param.u64 	%rd7, [add_a_b_param_3];
	ld.param.u64 	%rd8, [add_a_b_param_4];
	mov.u32 	%r1, %ntid.x;
	mov.u32 	%r2, %ctaid.x;
	mul.wide.u32 	%rd9, %r1, %r2;
	mov.u32 	%r3, %tid.x;
	cvt.u64.u32 	%rd10, %r3;
	add.s64 	%rd1, %rd9, %rd10;
	mov.u32 	%r4, %ntid.y;
	mov.u32 	%r5, %ctaid.y;
	mov.u32 	%r6, %tid.y;
	mad.lo.s32 	%r7, %r4, %r5, %r6;
	cvt.u64.u32 	%rd2, %r7;
	setp.ge.u64 	%p1, %rd1, %rd7;
	setp.le.u64 	%p2, %rd8, %rd2;
	or.pred  	%p3, %p1, %p2;
	@%p3 bra 	$L__BB1_2;
	cvta.to.global.u64 	%rd11, %rd3;
	cvta.to.global.u64 	%rd12, %rd4;
	cvta.to.global.u64 	%rd13, %rd5;
	mad.lo.s64 	%rd14, %rd8, %rd1, %rd2;
	shl.b64 	%rd15, %rd14, 2;
	add.s64 	%rd16, %rd11, %rd15;
	ld.global.f32 	%f1, [%rd16];
	add.s64 	%rd17, %rd12, %rd15;
	ld.global.f32 	%f2, [%rd17];
	add.f32 	%f3, %f1, %f2;
	add.s64 	%rd18, %rd13, %rd15;
	st.global.f32 	[%rd18], %f3;
$L__BB1_2:
	ret;

}
	// .globl	add_at_b
.visible .entry add_at_b(
	.param .u64 .ptr .align 1 add_at_b_param_0,
	.param .u64 .ptr .align 1 add_at_b_param_1,
	.param .u64 .ptr .align 1 add_at_b_param_2,
	.param .u64 add_at_b_param_3,
	.param .u64 add_at_b_param_4
)
{
	.reg .pred 	%p<4>;
	.reg .b32 	%r<9>;
	.reg .b32 	%f<4>;
	.reg .b64 	%rd<21>;

	ld.param.u64 	%rd3, [add_at_b_param_0];
	ld.param.u64 	%rd4, [add_at_b_param_1];
	ld.param.u64 	%rd5, [add_at_b_param_2];
	ld.param.u64 	%rd6, [add_at_b_param_3];
	ld.param.u64 	%rd8, [add_at_b_param_4];
	mov.u32 	%r1, %ntid.x;
	mov.u32 	%r2, %ctaid.x;
	mul.wide.u32 	%rd9, %r1, %r2;
	mov.u32 	%r3, %tid.x;
	cvt.u64.u32 	%rd10, %r3;
	add.s64 	%rd1, %rd9, %rd10;
	mov.u32 	%r4, %ntid.y;
	mov.u32 	%r5, %ctaid.y;
	mov.u32 	%r6, %tid.y;
	mad.lo.s32 	%r7, %r4, %r5, %r6;
	cvt.u64.u32 	%rd2, %r7;
	setp.ge.u64 	%p1, %rd1, %rd6;
	setp.le.u64 	%p2, %rd8, %rd2;
	or.pred  	%p3, %p1, %p2;
	@%p3 bra 	$L__BB2_2;
	cvta.to.global.u64 	%rd11, %rd3;
	cvta.to.global.u64 	%rd12, %rd4;
	cvta.to.global.u64 	%rd13, %rd5;
	mad.lo.s64 	%rd14, %rd6, %rd2, %rd1;
	shl.b64 	%rd15, %rd14, 2;
	add.s64 	%rd16, %rd11, %rd15;
	ld.global.f32 	%f1, [%rd16];
	mad.lo.s64 	%rd17, %rd8, %rd1, %rd2;
	shl.b64 	%rd18, %rd17, 2;
	add.s64 	%rd19, %rd12, %rd18;
	ld.global.f32 	%f2, [%rd19];
	add.f32 	%f3, %f1, %f2;
	add.s64 	%rd20, %rd13, %rd18;
	st.global.f32 	[%rd20], %f3;
$L__BB2_2:
	ret;

}
	// .globl	add_a_bt
.visible .entry add_a_bt(
	.param .u64 .ptr .align 1 add_a_bt_param_0,
	.param .u64 .ptr .align 1 add_a_bt_param_1,
	.param .u64 .ptr .align 1 add_a_bt_param_2,
	.param .u64 add_a_bt_param_3,
	.param .u64 add_a_bt_param_4
)
{
	.reg .pred 	%p<4>;
	.reg .b32 	%r<9>;
	.reg .b32 	%f<4>;
	.reg .b64 	%rd<21>;

	ld.param.u64 	%rd3, [add_a_bt_param_0];
	ld.param.u64 	%rd4, [add_a_bt_param_1];
	ld.param.u64 	%rd5, [add_a_bt_param_2];
	ld.param.u64 	%rd6, [add_a_bt_param_3];
	ld.param.u64 	%rd8, [add_a_bt_param_4];
	mov.u32 	%r1, %ntid.x;
	mov.u32 	%r2, %ctaid.x;
	mul.wide.u32 	%rd9, %r1, %r2;
	mov.u32 	%r3, %tid.x;
	cvt.u64.u32 	%rd10, %r3;
	add.s64 	%rd1, %rd9, %rd10;
	mov.u32 	%r4, %ntid.y;
	mov.u32 	%r5, %ctaid.y;
	mov.u32 	%r6, %tid.y;
	mad.lo.s32 	%r7, %r4, %r5, %r6;
	cvt.u64.u32 	%rd2, %r7;
	setp.ge.u64 	%p1, %rd1, %rd6;
	setp.le.u64 	%p2, %rd8, %rd2;
	or.pred  	%p3, %p1, %p2;
	@%p3 bra 	$L__BB3_2;
	cvta.to.global.u64 	%rd11, %rd3;
	cvta.to.global.u64 	%rd12, %rd4;
	cvta.to.global.u64 	%rd13, %rd5;
	mad.lo.s64 	%rd14, %rd8, %rd1, %rd2;
	shl.b64 	%rd15, %rd14, 2;
	add.s64 	%rd16, %rd11, %rd15;
	ld.global.f32 	%f1, [%rd16];
	mad.lo.s64 	%rd17, %rd6, %rd2, %rd1;
	shl.b64 	%rd18, %rd17, 2;
	add.s64 	%rd19, %rd12, %rd18;
	ld.global.f32 	%f2, [%rd19];
	add.f32 	%f3, %f1, %f2;
	add.s64 	%rd20, %rd13, %rd15;
	st.global.f32 	[%rd20], %f3;
$L__BB3_2:
	ret;

}
	// .globl	add_at_bt
.visible .entry add_at_bt(
	.param .u64 .ptr .align 1 add_at_bt_param_0,
	.param .u64 .ptr .align 1 add_at_bt_param_1,
	.param .u64 .ptr .align 1 add_at_bt_param_2,
	.param .u64 add_at_bt_param_3,
	.param .u64 add_at_bt_param_4
)
{
	.reg .pred 	%p<4>;
	.reg .b32 	%r<9>;
	.reg .b32 	%f<4>;
	.reg .b64 	%rd<21>;

	ld.param.u64 	%rd3, [add_at_bt_param_0];
	ld.param.u64 	%rd4, [add_at_bt_param_1];
	ld.param.u64 	%rd5, [add_at_bt_param_2];
	ld.param.u64 	%rd6, [add_at_bt_param_3];
	ld.param.u64 	%rd8, [add_at_bt_param_4];
	mov.u32 	%r1, %ntid.x;
	mov.u32 	%r2, %ctaid.x;
	mul.wide.u32 	%rd9, %r1, %r2;
	mov.u32 	%r3, %tid.x;
	cvt.u64.u32 	%rd10, %r3;
	add.s64 	%rd1, %rd9, %rd10;
	mov.u32 	%r4, %ntid.y;
	mov.u32 	%r5, %ctaid.y;
	mov.u32 	%r6, %tid.y;
	mad.lo.s32 	%r7, %r4, %r5, %r6;
	cvt.u64.u32 	%rd2, %r7;
	setp.ge.u64 	%p1, %rd1, %rd6;
	setp.le.u64 	%p2, %rd8, %rd2;
	or.pred  	%p3, %p1, %p2;
	@%p3 bra 	$L__BB4_2;
	cvta.to.global.u64 	%rd11, %rd3;
	cvta.to.global.u64 	%rd12, %rd4;
	cvta.to.global.u64 	%rd13, %rd5;
	mad.lo.s64 	%rd14, %rd6, %rd2, %rd1;
	shl.b64 	%rd15, %rd14, 2;
	add.s64 	%rd16, %rd11, %rd15;
	ld.global.f32 	%f1, [%rd16];
	add.s64 	%rd17, %rd12, %rd15;
	ld.global.f32 	%f2, [%rd17];
	add.f32 	%f3, %f1, %f2;
	mad.lo.s64 	%rd18, %rd8, %rd1, %rd2;
	shl.b64 	%rd19, %rd18, 2;
	add.s64 	%rd20, %rd13, %rd19;
	st.global.f32 	[%rd20], %f3;
$L__BB4_2:
	ret;

}
	// .globl	sub_a_b
.visible .entry sub_a_b(
	.param .u64 .ptr .align 1 sub_a_b_param_0,
	.param .u64 .ptr .align 1 sub_a_b_param_1,
	.param .u64 .ptr .align 1 sub_a_b_param_2,
	.param .u64 sub_a_b_param_3,
	.param .u64 sub_a_b_param_4
)
{
	.reg .pred 	%p<4>;
	.reg .b32 	%r<9>;
	.reg .b32 	%f<4>;
	.reg .b64 	%rd<19>;

	ld.param.u64 	%rd3, [sub_a_b_param_0];
	ld.param.u64 	%rd4, [sub_a_b_param_1];
	ld.param.u64 	%rd5, [sub_a_b_param_2];
	ld.param.u64 	%rd7, [sub_a_b_param_3];
	ld.param.u64 	%rd8, [sub_a_b_param_4];
	mov.u32 	%r1, %ntid.x;
	mov.u32 	%r2, %ctaid.x;
	mul.wide.u32 	%rd9, %r1, %r2;
	mov.u32 	%r3, %tid.x;
	cvt.u64.u32 	%rd10, %r3;
	add.s64 	%rd1, %rd9, %rd10;
	mov.u32 	%r4, %ntid.y;
	mov.u32 	%r5, %ctaid.y;
	mov.u32 	%r6, %tid.y;
	mad.lo.s32 	%r7, %r4, %r5, %r6;
	cvt.u64.u32 	%rd2, %r7;
	setp.ge.u64 	%p1, %rd1, %rd7;
	setp.le.u64 	%p2, %rd8, %rd2;
	or.pred  	%p3, %p1, %p2;
	@%p3 bra 	$L__BB5_2;
	cvta.to.global.u64 	%rd11, %rd3;
	cvta.to.global.u64 	%rd12, %rd4;
	cvta.to.global.u64 	%rd13, %rd5;
	mad.lo.s64 	%rd14, %rd8, %rd1, %rd2;
	shl.b64 	%rd15, %rd14, 2;
	add.s64 	%rd16, %rd11, %rd15;
	ld.global.f32 	%f1, [%rd16];
	add.s64 	%rd17, %rd12, %rd15;
	ld.global.f32 	%f2, [%rd17];
	sub.f32 	%f3, %f1, %f2;
	add.s64 	%rd18, %rd13, %rd15;
	st.global.f32 	[%rd18], %f3;
$L__BB5_2:
	ret;

}
	// .globl	sub_at_b
.visible .entry sub_at_b(
	.param .u64 .ptr .align 1 sub_at_b_param_0,
	.param .u64 .ptr .align 1 sub_at_b_param_1,
	.param .u64 .ptr .align 1 sub_at_b_param_2,
	.param .u64 sub_at_b_param_3,
	.param .u64 sub_at_b_param_4
)
{
	.reg .pred 	%p<4>;
	.reg .b32 	%r<9>;
	.reg .b32 	%f<4>;
	.reg .b64 	%rd<21>;

	ld.param.u64 	%rd3, [sub_at_b_param_0];
	ld.param.u64 	%rd4, [sub_at_b_param_1];
	ld.param.u64 	%rd5, [sub_at_b_param_2];
	ld.param.u64 	%rd6, [sub_at_b_param_3];
	ld.param.u64 	%rd8, [sub_at_b_param_4];
	mov.u32 	%r1, %ntid.x;
	mov.u32 	%r2, %ctaid.x;
	mul.wide.u32 	%rd9, %r1, %r2;
	mov.u32 	%r3, %tid.x;
	cvt.u64.u32 	%rd10, %r3;
	add.s64 	%rd1, %rd9, %rd10;
	mov.u32 	%r4, %ntid.y;
	mov.u32 	%r5, %ctaid.y;
	mov.u32 	%r6, %tid.y;
	mad.lo.s32 	%r7, %r4, %r5, %r6;
	cvt.u64.u32 	%rd2, %r7;
	setp.ge.u64 	%p1, %rd1, %rd6;
	setp.le.u64 	%p2, %rd8, %rd2;
	or.pred  	%p3, %p1, %p2;
	@%p3 bra 	$L__BB6_2;
	cvta.to.global.u64 	%rd11, %rd3;
	cvta.to.global.u64 	%rd12, %rd4;
	cvta.to.global.u64 	%rd13, %rd5;
	mad.lo.s64 	%rd14, %rd6, %rd2, %rd1;
	shl.b64 	%rd15, %rd14, 2;
	add.s64 	%rd16, %rd11, %rd15;
	ld.global.f32 	%f1, [%rd16];
	mad.lo.s64 	%rd17, %rd8, %rd1, %rd2;
	shl.b64 	%rd18, %rd17, 2;
	add.s64 	%rd19, %rd12, %rd18;
	ld.global.f32 	%f2, [%rd19];
	sub.f32 	%f3, %f1, %f2;
	add.s64 	%rd20, %rd13, %rd18;
	st.global.f32 	[%rd20], %f3;
$L__BB6_2:
	ret;

}
	// .globl	sub_a_bt
.visible .entry sub_a_bt(
	.param .u64 .ptr .align 1 sub_a_bt_param_0,
	.param .u64 .ptr .align 1 sub_a_bt_param_1,
	.param .u64 .ptr .align 1 sub_a_bt_param_2,
	.param .u64 sub_a_bt_param_3,
	.param .u64 sub_a_bt_param_4
)
{
	.reg .pred 	%p<4>;
	.reg .b32 	%r<9>;
	.reg .b32 	%f<4>;
	.reg .b64 	%rd<21>;

	ld.param.u64 	%rd3, [sub_a_bt_param_0];
	ld.param.u64 	%rd4, [sub_a_bt_param_1];
	ld.param.u64 	%rd5, [sub_a_bt_param_2];
	ld.param.u64 	%rd6, [sub_a_bt_param_3];
	ld.param.u64 	%rd8, [sub_a_bt_param_4];
	mov.u32 	%r1, %ntid.x;
	mov.u32 	%r2, %ctaid.x;
	mul.wide.u32 	%rd9, %r1, %r2;
	mov.u32 	%r3, %tid.x;
	cvt.u64.u32 	%rd10, %r3;
	add.s64 	%rd1, %rd9, %rd10;
	mov.u32 	%r4, %ntid.y;
	mov.u32 	%r5, %ctaid.y;
	mov.u32 	%r6, %tid.y;
	mad.lo.s32 	%r7, %r4, %r5, %r6;
	cvt.u64.u32 	%rd2, %r7;
	setp.ge.u64 	%p1, %rd1, %rd6;
	setp.le.u64 	%p2, %rd8, %rd2;
	or.pred  	%p3, %p1, %p2;
	@%p3 bra 	$L__BB7_2;
	cvta.to.global.u64 	%rd11, %rd3;
	cvta.to.global.u64 	%rd12, %rd4;
	cvta.to.global.u64 	%rd13, %rd5;
	mad.lo.s64 	%rd14, %rd8, %rd1, %rd2;
	shl.b64 	%rd15, %rd14, 2;
	add.s64 	%rd16, %rd11, %rd15;
	ld.global.f32 	%f1, [%rd16];
	mad.lo.s64 	%rd17, %rd6, %rd2, %rd1;
	shl.b64 	%rd18, %rd17, 2;
	add.s64 	%rd19, %rd12, %rd18;
	ld.global.f32 	%f2, [%rd19];
	sub.f32 	%f3, %f1, %f2;
	add.s64 	%rd20, %rd13, %rd15;
	st.global.f32 	[%rd20], %f3;
$L__BB7_2:
	ret;

}
	// .globl	sub_at_bt
.visible .entry sub_at_bt(
	.param .u64 .ptr .align 1 sub_at_bt_param_0,
	.param .u64 .ptr .align 1 sub_at_bt_param_1,
	.param .u64 .ptr .align 1 sub_at_bt_param_2,
	.param .u64 sub_at_bt_param_3,
	.param .u64 sub_at_bt_param_4
)
{
	.reg .pred 	%p<4>;
	.reg .b32 	%r<9>;
	.reg .b32 	%f<4>;
	.reg .b64 	%rd<21>;

	ld.param.u64 	%rd3, [sub_at_bt_param_0];
	ld.param.u64 	%rd4, [sub_at_bt_param_1];
	ld.param.u64 	%rd5, [sub_at_bt_param_2];
	ld.param.u64 	%rd6, [sub_at_bt_param_3];
	ld.param.u64 	%rd8, [sub_at_bt_param_4];
	mov.u32 	%r1, %ntid.x;
	mov.u32 	%r2, %ctaid.x;
	mul.wide.u32 	%rd9, %r1, %r2;
	mov.u32 	%r3, %tid.x;
	cvt.u64.u32 	%rd10, %r3;
	add.s64 	%rd1, %rd9, %rd10;
	mov.u32 	%r4, %ntid.y;
	mov.u32 	%r5, %ctaid.y;
	mov.u32 	%r6, %tid.y;
	mad.lo.s32 	%r7, %r4, %r5, %r6;
	cvt.u64.u32 	%rd2, %r7;
	setp.ge.u64 	%p1, %rd1, %rd6;
	setp.le.u64 	%p2, %rd8, %rd2;
	or.pred  	%p3, %p1, %p2;
	@%p3 bra 	$L__BB8_2;
	cvta.to.global.u64 	%rd11, %rd3;
	cvta.to.global.u64 	%rd12, %rd4;
	cvta.to.global.u64 	%rd13, %rd5;
	mad.lo.s64 	%rd14, %rd6, %rd2, %rd1;
	shl.b64 	%rd15, %rd14, 2;
	add.s64 	%rd16, %rd11, %rd15;
	ld.global.f32 	%f1, [%rd16];
	add.s64 	%rd17, %rd12, %rd15;
	ld.global.f32 	%f2, [%rd17];
	sub.f32 	%f3, %f1, %f2;
	mad.lo.s64 	%rd18, %rd8, %rd1, %rd2;
	shl.b64 	%rd19, %rd18, 2;
	add.s64 	%rd20, %rd13, %rd19;
	st.global.f32 	[%rd20], %f3;
$L__BB8_2:
	ret;

}
	// .globl	mul_a_b
.visible .entry mul_a_b(
	.param .u64 .ptr .align 1 mul_a_b_param_0,
	.param .u64 .ptr .align 1 mul_a_b_param_1,
	.param .u64 .ptr .align 1 mul_a_b_param_2,
	.param .u64 mul_a_b_param_3,
	.param .u64 mul_a_b_param_4,
	.param .u64 mul_a_b_param_5
)
{
	.reg .pred 	%p<76>;
	.reg .b32 	%r<38>;
	.reg .b32 	%f<155>;
	.reg .b64 	%rd<79>;
	// demoted variable
	.shared .align 4 .b8 _ZZ7mul_a_bE2as[4096];
	// demoted variable
	.shared .align 4 .b8 _ZZ7mul_a_bE2bs[4096];
	ld.param.u64 	%rd33, [mul_a_b_param_0];
	ld.param.u64 	%rd29, [mul_a_b_param_1];
	ld.param.u64 	%rd34, [mul_a_b_param_2];
	ld.param.u64 	%rd30, [mul_a_b_param_3];
	ld.param.u64 	%rd31, [mul_a_b_param_4];
	ld.param.u64 	%rd32, [mul_a_b_param_5];
	cvta.to.global.u64 	%rd1, %rd33;
	cvta.to.global.u64 	%rd2, %rd34;
	mov.u32 	%r10, %ntid.x;
	mov.u32 	%r11, %ctaid.x;
	mul.wide.u32 	%rd35, %r10, %r11;
	mov.u32 	%r12, %tid.x;
	cvt.u64.u32 	%rd3, %r12;
	add.s64 	%rd36, %rd35, %rd3;
	shl.b64 	%rd4, %rd36, 2;
	mov.u32 	%r13, %ntid.y;
	mov.u32 	%r14, %ctaid.y;
	mov.u32 	%r1, %tid.y;
	mad.lo.s32 	%r15, %r13, %r14, %r1;
	shl.b32 	%r16, %r15, 2;
	cvt.u64.u32 	%rd5, %r16;
	cvt.u64.u32 	%rd6, %r1;
	setp.eq.s64 	%p1, %rd32, 0;
	mov.f32 	%f138, 0f00000000;
	mov.f32 	%f137, %f138;
	mov.f32 	%f136, %f138;
	mov.f32 	%f135, %f138;
	mov.f32 	%f134, %f138;
	mov.f32 	%f133, %f138;
	mov.f32 	%f132, %f138;
	mov.f32 	%f131, %f138;
	mov.f32 	%f130, %f138;
	mov.f32 	%f129, %f138;
	mov.f32 	%f128, %f138;
	mov.f32 	%f127, %f138;
	mov.f32 	%f126, %f138;
	mov.f32 	%f125, %f138;
	mov.f32 	%f124, %f138;
	mov.f32 	%f123, %f138;
	@%p1 bra 	$L__BB9_21;
	cvt.u32.u64 	%r17, %rd6;
	cvt.u32.u64 	%r18, %rd3;
	shl.b32 	%r19, %r18, 8;
	mov.u32 	%r20, _ZZ7mul_a_bE2as;
	add.s32 	%r21, %r20, %r19;
	shl.b32 	%r22, %r17, 2;
	add.s32 	%r2, %r21, %r22;
	mul.lo.s64 	%rd7, %rd32, %rd4;
	add.s64 	%rd8, %rd7, %rd32;
	add.s64 	%rd9, %rd8, %rd32;
	add.s64 	%rd10, %rd9, %rd32;
	mov.u32 	%r23, _ZZ7mul_a_bE2bs;
	add.s32 	%r24, %r23, %r19;
	shl.b32 	%r25, %r1, 4;
	add.s32 	%r3, %r24, %r25;
	add.s32 	%r4, %r21, 128;
	shl.b32 	%r26, %r17, 4;
	add.s32 	%r27, %r26, %r23;
	add.s32 	%r5, %r27, 256;
	cvta.to.global.u64 	%rd11, %rd29;
	mov.b64 	%rd77, 0;
	mov.f32 	%f123, 0f00000000;
	mov.f32 	%f124, %f123;
	mov.f32 	%f125, %f123;
	mov.f32 	%f126, %f123;
	mov.f32 	%f127, %f123;
	mov.f32 	%f128, %f123;
	mov.f32 	%f129, %f123;
	mov.f32 	%f130, %f123;
	mov.f32 	%f131, %f123;
	mov.f32 	%f132, %f123;
	mov.f32 	%f133, %f123;
	mov.f32 	%f134, %f123;
	mov.f32 	%f135, %f123;
	mov.f32 	%f136, %f123;
	mov.f32 	%f137, %f123;
	mov.f32 	%f138, %f123;
$L__BB9_2:
	setp.ge.u64 	%p2, %rd4, %rd30;
	mov.b32 	%r28, 0;
	st.shared.u32 	[%r2], %r28;
	add.s64 	%rd13, %rd77, %rd6;
	setp.ge.u64 	%p3, %rd13, %rd32;
	or.pred  	%p4, %p2, %p3;
	@%p4 bra 	$L__BB9_4;
	add.s64 	%rd39, %rd13, %rd7;
	shl.b64 	%rd40, %rd39, 2;
	add.s64 	%rd41, %rd1, %rd40;
	ld.global.f32 	%f67, [%rd41];
	st.shared.f32 	[%r2], %f67;
$L__BB9_4:
	add.s64 	%rd42, %rd4, 1;
	setp.ge.u64 	%p6, %rd42, %rd30;
	mov.b32 	%r29, 0;
	st.shared.u32 	[%r2+64], %r29;
	or.pred  	%p7, %p6, %p3;
	@%p7 bra 	$L__BB9_6;
	add.s64 	%rd43, %rd13, %rd8;
	shl.b64 	%rd44, %rd43, 2;
	add.s64 	%rd45, %rd1, %rd44;
	ld.global.f32 	%f68, [%rd45];
	st.shared.f32 	[%r2+64], %f68;
$L__BB9_6:
	add.s64 	%rd46, %rd4, 2;
	setp.ge.u64 	%p9, %rd46, %rd30;
	mov.b32 	%r30, 0;
	st.shared.u32 	[%r2+128], %r30;
	or.pred  	%p10, %p9, %p3;
	@%p10 bra 	$L__BB9_8;
	add.s64 	%rd47, %rd13, %rd9;
	shl.b64 	%rd48, %rd47, 2;
	add.s64 	%rd49, %rd1, %rd48;
	ld.global.f32 	%f69, [%rd49];
	st.shared.f32 	[%r2+128], %f69;
$L__BB9_8:
	add.s64 	%rd50, %rd4, 3;
	setp.ge.u64 	%p12, %rd50, %rd30;
	mov.b32 	%r31, 0;
	st.shared.u32 	[%r2+192], %r31;
	or.pred  	%p13, %p12, %p3;
	@%p13 bra 	$L__BB9_10;
	add.s64 	%rd51, %rd13, %rd10;
	shl.b64 	%rd52, %rd51, 2;
	add.s64 	%rd53, %rd1, %rd52;
	ld.global.f32 	%f70, [%rd53];
	st.shared.f32 	[%r2+192], %f70;
$L__BB9_10:
	setp.le.u64 	%p14, %rd31, %rd5;
	mov.b32 	%r32, 0;
	st.shared.u32 	[%r3], %r32;
	add.s64 	%rd14, %rd77, %rd3;
	setp.ge.u64 	%p15, %rd14, %rd32;
	mad.lo.s64 	%rd55, %rd14, %rd31, %rd5;
	shl.b64 	%rd56, %rd55, 2;
	add.s64 	%rd15, %rd11, %rd56;
	or.pred  	%p16, %p14, %p15;
	@%p16 bra 	$L__BB9_12;
	ld.global.f32 	%f71, [%rd15];
	st.shared.f32 	[%r3], %f71;
$L__BB9_12:
	add.s64 	%rd57, %rd5, 1;
	setp.ge.u64 	%p18, %rd57, %rd31;
	mov.b32 	%r33, 0;
	st.shared.u32 	[%r3+4], %r33;
	or.pred  	%p19, %p18, %p15;
	@%p19 bra 	$L__BB9_14;
	ld.global.f32 	%f72, [%rd15+4];
	st.shared.f32 	[%r3+4], %f72;
$L__BB9_14:
	add.s64 	%rd58, %rd5, 2;
	setp.ge.u64 	%p21, %rd58, %rd31;
	mov.b32 	%r34, 0;
	st.shared.u32 	[%r3+8], %r34;
	or.pred  	%p22, %p21, %p15;
	@%p22 bra 	$L__BB9_16;
	ld.global.f32 	%f73, [%rd15+8];
	st.shared.f32 	[%r3+8], %f73;
$L__BB9_16:
	add.s64 	%rd59, %rd5, 3;
	setp.ge.u64 	%p24, %rd59, %rd31;
	mov.b32 	%r35, 0;
	st.shared.u32 	[%r3+12], %r35;
	or.pred  	%p25, %p24, %p15;
	@%p25 bra 	$L__BB9_18;
	ld.global.f32 	%f74, [%rd15+12];
	st.shared.f32 	[%r3+12], %f74;
$L__BB9_18:
	bar.sync 	0;
	mov.b64 	%rd78, 16;
	mov.u32 	%r36, %r5;
	mov.u32 	%r37, %r4;
$L__BB9_19:
	ld.shared.f32 	%f75, [%r37+-128];
	ld.shared.f32 	%f76, [%r37+-64];
	ld.shared.f32 	%f77, [%r37];
	ld.shared.f32 	%f78, [%r37+64];
	ld.shared.f32 	%f79, [%r36+-256];
	ld.shared.f32 	%f80, [%r36+-252];
	ld.shared.f32 	%f81, [%r36+-248];
	ld.shared.f32 	%f82, [%r36+-244];
	fma.rn.f32 	%f83, %f75, %f79, %f138;
	fma.rn.f32 	%f84, %f75, %f80, %f137;
	fma.rn.f32 	%f85, %f75, %f81, %f136;
	fma.rn.f32 	%f86, %f75, %f82, %f135;
	fma.rn.f32 	%f87, %f76, %f79, %f134;
	fma.rn.f32 	%f88, %f76, %f80, %f133;
	fma.rn.f32 	%f89, %f76, %f81, %f132;
	fma.rn.f32 	%f90, %f76, %f82, %f131;
	fma.rn.f32 	%f91, %f77, %f79, %f130;
	fma.rn.f32 	%f92, %f77, %f80, %f129;
	fma.rn.f32 	%f93, %f77, %f81, %f128;
	fma.rn.f32 	%f94, %f77, %f82, %f127;
	fma.rn.f32 	%f95, %f78, %f79, %f126;
	fma.rn.f32 	%f96, %f78, %f80, %f125;
	fma.rn.f32 	%f97, %f78, %f81, %f124;
	fma.rn.f32 	%f98, %f78, %f82, %f123;
	ld.shared.f32 	%f99, [%r37+-124];
	ld.shared.f32 	%f100, [%r37+-60];
	ld.shared.f32 	%f101, [%r37+4];
	ld.shared.f32 	%f102, [%r37+68];
	ld.shared.f32 	%f103, [%r36];
	ld.shared.f32 	%f104, [%r36+4];
	ld.shared.f32 	%f105, [%r36+8];
	ld.shared.f32 	%f106, [%r36+12];
	fma.rn.f32 	%f138, %f99, %f103, %f83;
	fma.rn.f32 	%f137, %f99, %f104, %f84;
	fma.rn.f32 	%f136, %f99, %f105, %f85;
	fma.rn.f32 	%f135, %f99, %f106, %f86;
	fma.rn.f32 	%f134, %f100, %f103, %f87;
	fma.rn.f32 	%f133, %f100, %f104, %f88;
	fma.rn.f32 	%f132, %f100, %f105, %f89;
	fma.rn.f32 	%f131, %f100, %f106, %f90;
	fma.rn.f32 	%f130, %f101, %f103, %f91;
	fma.rn.f32 	%f129, %f101, %f104, %f92;
	fma.rn.f32 	%f128, %f101, %f105, %f93;
	fma.rn.f32 	%f127, %f101, %f106, %f94;
	fma.rn.f32 	%f126, %f102, %f103, %f95;
	fma.rn.f32 	%f125, %f102, %f104, %f96;
	fma.rn.f32 	%f124, %f102, %f105, %f97;
	fma.rn.f32 	%f123, %f102, %f106, %f98;
	add.s64 	%rd78, %rd78, -2;
	add.s32 	%r37, %r37, 8;
	add.s32 	%r36, %r36, 512;
	setp.ne.s64 	%p26, %rd78, 0;
	@%p26 bra 	$L__BB9_19;
	bar.sync 	0;
	add.s64 	%rd77, %rd77, 16;
	setp.lt.u64 	%p27, %rd77, %rd32;
	@%p27 bra 	$L__BB9_2;
$L__BB9_21:
	setp.ge.u64 	%p28, %rd4, %rd30;
	setp.le.u64 	%p29, %rd31, %rd5;
	mad.lo.s64 	%rd62, %rd31, %rd4, %rd5;
	shl.b64 	%rd63, %rd62, 2;
	add.s64 	%rd19, %rd2, %rd63;
	or.pred  	%p30, %p28, %p29;
	@%p30 bra 	$L__BB9_23;
	st.global.f32 	[%rd19], %f138;
$L__BB9_23:
	setp.ge.u64 	%p31, %rd4, %rd30;
	add.s64 	%rd20, %rd5, 1;
	setp.ge.u64 	%p32, %rd20, %rd31;
	or.pred  	%p33, %p31, %p32;
	@%p33 bra 	$L__BB9_25;
	st.global.f32 	[%rd19+4], %f137;
$L__BB9_25:
	setp.ge.u64 	%p34, %rd4, %rd30;
	add.s64 	%rd21, %rd5, 2;
	setp.ge.u64 	%p35, %rd21, %rd31;
	or.pred  	%p36, %p34, %p35;
	@%p36 bra 	$L__BB9_27;
	st.global.f32 	[%rd19+8], %f136;
$L__BB9_27:
	setp.ge.u64 	%p37, %rd4, %rd30;
	add.s64 	%rd22, %rd5, 3;
	setp.ge.u64 	%p38, %rd22, %rd31;
	or.pred  	%p39, %p37, %p38;
	@%p39 bra 	$L__BB9_29;
	st.global.f32 	[%rd19+12], %f135;
$L__BB9_29:
	setp.le.u64 	%p40, %rd31, %rd5;
	add.s64 	%rd23, %rd4, 1;
	setp.ge.u64 	%p41, %rd23, %rd30;
	mad.lo.s64 	%rd68, %rd31, %rd4, %rd31;
	add.s64 	%rd69, %rd68, %rd5;
	shl.b64 	%rd70, %rd69, 2;
	add.s64 	%rd24, %rd2, %rd70;
	or.pred  	%p42, %p41, %p40;
	@%p42 bra 	$L__BB9_31;
	st.global.f32 	[%rd24], %f134;
$L__BB9_31:
	setp.ge.u64 	%p43, %rd23, %rd30;
	setp.ge.u64 	%p44, %rd20, %rd31;
	or.pred  	%p45, %p43, %p44;
	@%p45 bra 	$L__BB9_33;
	st.global.f32 	[%rd24+4], %f133;
$L__BB9_33:
	setp.ge.u64 	%p46, %rd23, %rd30;
	setp.ge.u64 	%p47, %rd21, %rd31;
	or.pred  	%p48, %p46, %p47;
	@%p48 bra 	$L__BB9_35;
	st.global.f32 	[%rd24+8], %f132;
$L__BB9_35:
	setp.ge.u64 	%p49, %rd23, %rd30;
	setp.ge.u64 	%p50, %rd22, %rd31;
	or.pred  	%p51, %p49, %p50;
	@%p51 bra 	$L__BB9_37;
	st.global.f32 	[%rd24+12], %f131;
$L__BB9_37:
	setp.le.u64 	%p52, %rd31, %rd5;
	add.s64 	%rd25, %rd4, 2;
	setp.ge.u64 	%p53, %rd25, %rd30;
	mad.lo.s64 	%rd72, %rd31, %rd25, %rd5;
	shl.b64 	%rd73, %rd72, 2;
	add.s64 	%rd26, %rd2, %rd73;
	or.pred  	%p54, %p53, %p52;
	@%p54 bra 	$L__BB9_39;
	st.global.f32 	[%rd26], %f130;
$L__BB9_39:
	setp.ge.u64 	%p55, %rd25, %rd30;
	setp.ge.u64 	%p56, %rd20, %rd31;
	or.pred  	%p57, %p55, %p56;
	@%p57 bra 	$L__BB9_41;
	st.global.f32 	[%rd26+4], %f129;
$L__BB9_41:
	setp.ge.u64 	%p58, %rd25, %rd30;
	setp.ge.u64 	%p59, %rd21, %rd31;
	or.pred  	%p60, %p58, %p59;
	@%p60 bra 	$L__BB9_43;
	st.global.f32 	[%rd26+8], %f128;
$L__BB9_43:
	setp.ge.u64 	%p61, %rd25, %rd30;
	setp.ge.u64 	%p62, %rd22, %rd31;
	or.pred  	%p63, %p61, %p62;
	@%p63 bra 	$L__BB9_45;
	st.global.f32 	[%rd26+12], %f127;
$L__BB9_45:
	setp.le.u64 	%p64, %rd31, %rd5;
	add.s64 	%rd27, %rd4, 3;
	setp.ge.u64 	%p65, %rd27, %rd30;
	mad.lo.s64 	%rd75, %rd31, %rd27, %rd5;
	shl.b64 	%rd76, %rd75, 2;
	add.s64 	%rd28, %rd2, %rd76;
	or.pred  	%p66, %p65, %p64;
	@%p66 bra 	$L__BB9_47;
	st.global.f32 	[%rd28], %f126;
$L__BB9_47:
	setp.ge.u64 	%p67, %rd27, %rd30;
	setp.ge.u64 	%p68, %rd20, %rd31;
	or.pred  	%p69, %p67, %p68;
	@%p69 bra 	$L__BB9_49;
	st.global.f32 	[%rd28+4], %f125;
$L__BB9_49:
	setp.ge.u64 	%p70, %rd27, %rd30;
	setp.ge.u64 	%p71, %rd21, %rd31;
	or.pred  	%p72, %p70, %p71;
	@%p72 bra 	$L__BB9_51;
	st.global.f32 	[%rd28+8], %f124;
$L__BB9_51:
	setp.ge.u64 	%p73, %rd27, %rd30;
	setp.ge.u64 	%p74, %rd22, %rd31;
	or.pred  	%p75, %p73, %p74;
	@%p75 bra 	$L__BB9_53;
	st.global.f32 	[%rd28+12], %f123;
$L__BB9_53:
	ret;

}
	// .globl	mul_at_b
.visible .entry mul_at_b(
	.param .u64 .ptr .align 1 mul_at_b_param_0,
	.param .u64 .ptr .align 1 mul_at_b_param_1,
	.param .u64 .ptr .align 1 mul_at_b_param_2,
	.param .u64 mul_at_b_param_3,
	.param .u64 mul_at_b_param_4,
	.param .u64 mul_at_b_param_5
)
{
	.reg .pred 	%p<76>;
	.reg .b32 	%r<38>;
	.reg .b32 	%f<155>;
	.reg .b64 	%rd<66>;
	// demoted variable
	.shared .align 4 .b8 _ZZ8mul_at_bE2as[4096];
	// demoted variable
	.shared .align 4 .b8 _ZZ8mul_at_bE2bs[4096];
	ld.param.u64 	%rd30, [mul_at_b_param_0];
	ld.param.u64 	%rd31, [mul_at_b_param_1];
	ld.param.u64 	%rd35, [mul_at_b_param_2];
	ld.param.u64 	%rd32, [mul_at_b_param_3];
	ld.param.u64 	%rd33, [mul_at_b_param_4];
	ld.param.u64 	%rd34, [mul_at_b_param_5];
	cvta.to.global.u64 	%rd1, %rd35;
	mov.u32 	%r10, %ntid.x;
	mov.u32 	%r11, %ctaid.x;
	mul.wide.u32 	%rd36, %r10, %r11;
	mov.u32 	%r12, %tid.x;
	cvt.u64.u32 	%rd2, %r12;
	add.s64 	%rd37, %rd36, %rd2;
	shl.b64 	%rd3, %rd37, 2;
	mov.u32 	%r13, %ntid.y;
	mov.u32 	%r14, %ctaid.y;
	mov.u32 	%r1, %tid.y;
	mad.lo.s32 	%r15, %r13, %r14, %r1;
	shl.b32 	%r16, %r15, 2;
	cvt.u64.u32 	%rd4, %r16;
	cvt.u64.u32 	%rd5, %r1;
	setp.eq.s64 	%p1, %rd34, 0;
	mov.f32 	%f138, 0f00000000;
	mov.f32 	%f137, %f138;
	mov.f32 	%f136, %f138;
	mov.f32 	%f135, %f138;
	mov.f32 	%f134, %f138;
	mov.f32 	%f133, %f138;
	mov.f32 	%f132, %f138;
	mov.f32 	%f131, %f138;
	mov.f32 	%f130, %f138;
	mov.f32 	%f129, %f138;
	mov.f32 	%f128, %f138;
	mov.f32 	%f127, %f138;
	mov.f32 	%f126, %f138;
	mov.f32 	%f125, %f138;
	mov.f32 	%f124, %f138;
	mov.f32 	%f123, %f138;
	@%p1 bra 	$L__BB10_21;
	cvt.u32.u64 	%r17, %rd5;
	cvt.u32.u64 	%r18, %rd2;
	shl.b32 	%r19, %r18, 8;
	mov.u32 	%r20, _ZZ8mul_at_bE2as;
	add.s32 	%r21, %r20, %r19;
	shl.b32 	%r22, %r17, 2;
	add.s32 	%r2, %r21, %r22;
	add.s64 	%rd6, %rd3, 2;
	mov.u32 	%r23, _ZZ8mul_at_bE2bs;
	add.s32 	%r24, %r23, %r19;
	shl.b32 	%r25, %r1, 4;
	add.s32 	%r3, %r24, %r25;
	add.s64 	%rd7, %rd4, 1;
	add.s64 	%rd8, %rd4, 2;
	add.s64 	%rd9, %rd4, 3;
	add.s32 	%r4, %r21, 128;
	shl.b32 	%r26, %r17, 4;
	add.s32 	%r27, %r26, %r23;
	add.s32 	%r5, %r27, 256;
	cvta.to.global.u64 	%rd10, %rd30;
	cvta.to.global.u64 	%rd11, %rd31;
	mov.b64 	%rd64, 0;
	mov.f32 	%f123, 0f00000000;
	mov.f32 	%f124, %f123;
	mov.f32 	%f125, %f123;
	mov.f32 	%f126, %f123;
	mov.f32 	%f127, %f123;
	mov.f32 	%f128, %f123;
	mov.f32 	%f129, %f123;
	mov.f32 	%f130, %f123;
	mov.f32 	%f131, %f123;
	mov.f32 	%f132, %f123;
	mov.f32 	%f133, %f123;
	mov.f32 	%f134, %f123;
	mov.f32 	%f135, %f123;
	mov.f32 	%f136, %f123;
	mov.f32 	%f137, %f123;
	mov.f32 	%f138, %f123;
$L__BB10_2:
	setp.ge.u64 	%p2, %rd3, %rd32;
	mov.b32 	%r28, 0;
	st.shared.u32 	[%r2], %r28;
	add.s64 	%rd13, %rd64, %rd5;
	setp.ge.u64 	%p3, %rd13, %rd34;
	mad.lo.s64 	%rd40, %rd13, %rd32, %rd3;
	shl.b64 	%rd41, %rd40, 2;
	add.s64 	%rd14, %rd10, %rd41;
	or.pred  	%p4, %p2, %p3;
	@%p4 bra 	$L__BB10_4;
	ld.global.f32 	%f67, [%rd14];
	st.shared.f32 	[%r2], %f67;
$L__BB10_4:
	add.s64 	%rd42, %rd3, 1;
	setp.ge.u64 	%p6, %rd42, %rd32;
	mov.b32 	%r29, 0;
	st.shared.u32 	[%r2+64], %r29;
	or.pred  	%p7, %p6, %p3;
	@%p7 bra 	$L__BB10_6;
	ld.global.f32 	%f68, [%rd14+4];
	st.shared.f32 	[%r2+64], %f68;
$L__BB10_6:
	setp.ge.u64 	%p9, %rd6, %rd32;
	mov.b32 	%r30, 0;
	st.shared.u32 	[%r2+128], %r30;
	or.pred  	%p10, %p9, %p3;
	@%p10 bra 	$L__BB10_8;
	ld.global.f32 	%f69, [%rd14+8];
	st.shared.f32 	[%r2+128], %f69;
$L__BB10_8:
	add.s64 	%rd43, %rd3, 3;
	setp.ge.u64 	%p12, %rd43, %rd32;
	mov.b32 	%r31, 0;
	st.shared.u32 	[%r2+192], %r31;
	or.pred  	%p13, %p12, %p3;
	@%p13 bra 	$L__BB10_10;
	ld.global.f32 	%f70, [%rd14+12];
	st.shared.f32 	[%r2+192], %f70;
$L__BB10_10:
	setp.le.u64 	%p14, %rd33, %rd4;
	mov.b32 	%r32, 0;
	st.shared.u32 	[%r3], %r32;
	add.s64 	%rd15, %rd64, %rd2;
	setp.ge.u64 	%p15, %rd15, %rd34;
	mad.lo.s64 	%rd45, %rd15, %rd33, %rd4;
	shl.b64 	%rd46, %rd45, 2;
	add.s64 	%rd16, %rd11, %rd46;
	or.pred  	%p16, %p14, %p15;
	@%p16 bra 	$L__BB10_12;
	ld.global.f32 	%f71, [%rd16];
	st.shared.f32 	[%r3], %f71;
$L__BB10_12:
	setp.ge.u64 	%p18, %rd7, %rd33;
	mov.b32 	%r33, 0;
	st.shared.u32 	[%r3+4], %r33;
	or.pred  	%p19, %p18, %p15;
	@%p19 bra 	$L__BB10_14;
	ld.global.f32 	%f72, [%rd16+4];
	st.shared.f32 	[%r3+4], %f72;
$L__BB10_14:
	setp.ge.u64 	%p21, %rd8, %rd33;
	mov.b32 	%r34, 0;
	st.shared.u32 	[%r3+8], %r34;
	or.pred  	%p22, %p21, %p15;
	@%p22 bra 	$L__BB10_16;
	ld.global.f32 	%f73, [%rd16+8];
	st.shared.f32 	[%r3+8], %f73;
$L__BB10_16:
	setp.ge.u64 	%p24, %rd9, %rd33;
	mov.b32 	%r35, 0;
	st.shared.u32 	[%r3+12], %r35;
	or.pred  	%p25, %p24, %p15;
	@%p25 bra 	$L__BB10_18;
	ld.global.f32 	%f74, [%rd16+12];
	st.shared.f32 	[%r3+12], %f74;
$L__BB10_18:
	bar.sync 	0;
	mov.b64 	%rd65, 16;
	mov.u32 	%r36, %r5;
	mov.u32 	%r37, %r4;
$L__BB10_19:
	ld.shared.f32 	%f75, [%r37+-128];
	ld.shared.f32 	%f76, [%r37+-64];
	ld.shared.f32 	%f77, [%r37];
	ld.shared.f32 	%f78, [%r37+64];
	ld.shared.f32 	%f79, [%r36+-256];
	ld.shared.f32 	%f80, [%r36+-252];
	ld.shared.f32 	%f81, [%r36+-248];
	ld.shared.f32 	%f82, [%r36+-244];
	fma.rn.f32 	%f83, %f75, %f79, %f138;
	fma.rn.f32 	%f84, %f75, %f80, %f137;
	fma.rn.f32 	%f85, %f75, %f81, %f136;
	fma.rn.f32 	%f86, %f75, %f82, %f135;
	fma.rn.f32 	%f87, %f76, %f79, %f134;
	fma.rn.f32 	%f88, %f76, %f80, %f133;
	fma.rn.f32 	%f89, %f76, %f81, %f132;
	fma.rn.f32 	%f90, %f76, %f82, %f131;
	fma.rn.f32 	%f91, %f77, %f79, %f130;
	fma.rn.f32 	%f92, %f77, %f80, %f129;
	fma.rn.f32 	%f93, %f77, %f81, %f128;
	fma.rn.f32 	%f94, %f77, %f82, %f127;
	fma.rn.f32 	%f95, %f78, %f79, %f126;
	fma.rn.f32 	%f96, %f78, %f80, %f125;
	fma.rn.f32 	%f97, %f78, %f81, %f124;
	fma.rn.f32 	%f98, %f78, %f82, %f123;
	ld.shared.f32 	%f99, [%r37+-124];
	ld.shared.f32 	%f100, [%r37+-60];
	ld.shared.f32 	%f101, [%r37+4];
	ld.shared.f32 	%f102, [%r37+68];
	ld.shared.f32 	%f103, [%r36];
	ld.shared.f32 	%f104, [%r36+4];
	ld.shared.f32 	%f105, [%r36+8];
	ld.shared.f32 	%f106, [%r36+12];
	fma.rn.f32 	%f138, %f99, %f103, %f83;
	fma.rn.f32 	%f137, %f99, %f104, %f84;
	fma.rn.f32 	%f136, %f99, %f105, %f85;
	fma.rn.f32 	%f135, %f99, %f106, %f86;
	fma.rn.f32 	%f134, %f100, %f103, %f87;
	fma.rn.f32 	%f133, %f100, %f104, %f88;
	fma.rn.f32 	%f132, %f100, %f105, %f89;
	fma.rn.f32 	%f131, %f100, %f106, %f90;
	fma.rn.f32 	%f130, %f101, %f103, %f91;
	fma.rn.f32 	%f129, %f101, %f104, %f92;
	fma.rn.f32 	%f128, %f101, %f105, %f93;
	fma.rn.f32 	%f127, %f101, %f106, %f94;
	fma.rn.f32 	%f126, %f102, %f103, %f95;
	fma.rn.f32 	%f125, %f102, %f104, %f96;
	fma.rn.f32 	%f124, %f102, %f105, %f97;
	fma.rn.f32 	%f123, %f102, %f106, %f98;
	add.s64 	%rd65, %rd65, -2;
	add.s32 	%r37, %r37, 8;
	add.s32 	%r36, %r36, 512;
	setp.ne.s64 	%p26, %rd65, 0;
	@%p26 bra 	$L__BB10_19;
	bar.sync 	0;
	add.s64 	%rd64, %rd64, 16;
	setp.lt.u64 	%p27, %rd64, %rd34;
	@%p27 bra 	$L__BB10_2;
$L__BB10_21:
	setp.ge.u64 	%p28, %rd3, %rd32;
	setp.le.u64 	%p29, %rd33, %rd4;
	mad.lo.s64 	%rd49, %rd33, %rd3, %rd4;
	shl.b64 	%rd50, %rd49, 2;
	add.s64 	%rd20, %rd1, %rd50;
	or.pred  	%p30, %p28, %p29;
	@%p30 bra 	$L__BB10_23;
	st.global.f32 	[%rd20], %f138;
$L__BB10_23:
	setp.ge.u64 	%p31, %rd3, %rd32;
	add.s64 	%rd21, %rd4, 1;
	setp.ge.u64 	%p32, %rd21, %rd33;
	or.pred  	%p33, %p31, %p32;
	@%p33 bra 	$L__BB10_25;
	st.global.f32 	[%rd20+4], %f137;
$L__BB10_25:
	setp.ge.u64 	%p34, %rd3, %rd32;
	add.s64 	%rd22, %rd4, 2;
	setp.ge.u64 	%p35, %rd22, %rd33;
	or.pred  	%p36, %p34, %p35;
	@%p36 bra 	$L__BB10_27;
	st.global.f32 	[%rd20+8], %f136;
$L__BB10_27:
	setp.ge.u64 	%p37, %rd3, %rd32;
	add.s64 	%rd23, %rd4, 3;
	setp.ge.u64 	%p38, %rd23, %rd33;
	or.pred  	%p39, %p37, %p38;
	@%p39 bra 	$L__BB10_29;
	st.global.f32 	[%rd20+12], %f135;
$L__BB10_29:
	setp.le.u64 	%p40, %rd33, %rd4;
	add.s64 	%rd24, %rd3, 1;
	setp.ge.u64 	%p41, %rd24, %rd32;
	mad.lo.s64 	%rd55, %rd33, %rd3, %rd33;
	add.s64 	%rd56, %rd55, %rd4;
	shl.b64 	%rd57, %rd56, 2;
	add.s64 	%rd25, %rd1, %rd57;
	or.pred  	%p42, %p41, %p40;
	@%p42 bra 	$L__BB10_31;
	st.global.f32 	[%rd25], %f134;
$L__BB10_31:
	setp.ge.u64 	%p43, %rd24, %rd32;
	setp.ge.u64 	%p44, %rd21, %rd33;
	or.pred  	%p45, %p43, %p44;
	@%p45 bra 	$L__BB10_33;
	st.global.f32 	[%rd25+4], %f133;
$L__BB10_33:
	setp.ge.u64 	%p46, %rd24, %rd32;
	setp.ge.u64 	%p47, %rd22, %rd33;
	or.pred  	%p48, %p46, %p47;
	@%p48 bra 	$L__BB10_35;
	st.global.f32 	[%rd25+8], %f132;
$L__BB10_35:
	setp.ge.u64 	%p49, %rd24, %rd32;
	setp.ge.u64 	%p50, %rd23, %rd33;
	or.pred  	%p51, %p49, %p50;
	@%p51 bra 	$L__BB10_37;
	st.global.f32 	[%rd25+12], %f131;
$L__BB10_37:
	setp.le.u64 	%p52, %rd33, %rd4;
	add.s64 	%rd26, %rd3, 2;
	setp.ge.u64 	%p53, %rd26, %rd32;
	mad.lo.s64 	%rd59, %rd33, %rd26, %rd4;
	shl.b64 	%rd60, %rd59, 2;
	add.s64 	%rd27, %rd1, %rd60;
	or.pred  	%p54, %p53, %p52;
	@%p54 bra 	$L__BB10_39;
	st.global.f32 	[%rd27], %f130;
$L__BB10_39:
	setp.ge.u64 	%p55, %rd26, %rd32;
	setp.ge.u64 	%p56, %rd21, %rd33;
	or.pred  	%p57, %p55, %p56;
	@%p57 bra 	$L__BB10_41;
	st.global.f32 	[%rd27+4], %f129;
$L__BB10_41:
	setp.ge.u64 	%p58, %rd26, %rd32;
	setp.ge.u64 	%p59, %rd22, %rd33;
	or.pred  	%p60, %p58, %p59;
	@%p60 bra 	$L__BB10_43;
	st.global.f32 	[%rd27+8], %f128;
$L__BB10_43:
	setp.ge.u64 	%p61, %rd26, %rd32;
	setp.ge.u64 	%p62, %rd23, %rd33;
	or.pred  	%p63, %p61, %p62;
	@%p63 bra 	$L__BB10_45;
	st.global.f32 	[%rd27+12], %f127;
$L__BB10_45:
	setp.le.u64 	%p64, %rd33, %rd4;
	add.s64 	%rd28, %rd3, 3;
	setp.ge.u64 	%p65, %rd28, %rd32;
	mad.lo.s64 	%rd62, %rd33, %rd28, %rd4;
	shl.b64 	%rd63, %rd62, 2;
	add.s64 	%rd29, %rd1, %rd63;
	or.pred  	%p66, %p65, %p64;
	@%p66 bra 	$L__BB10_47;
	st.global.f32 	[%rd29], %f126;
$L__BB10_47:
	setp.ge.u64 	%p67, %rd28, %rd32;
	setp.ge.u64 	%p68, %rd21, %rd33;
	or.pred  	%p69, %p67, %p68;
	@%p69 bra 	$L__BB10_49;
	st.global.f32 	[%rd29+4], %f125;
$L__BB10_49:
	setp.ge.u64 	%p70, %rd28, %rd32;
	setp.ge.u64 	%p71, %rd22, %rd33;
	or.pred  	%p72, %p70, %p71;
	@%p72 bra 	$L__BB10_51;
	st.global.f32 	[%rd29+8], %f124;
$L__BB10_51:
	setp.ge.u64 	%p73, %rd28, %rd32;
	setp.ge.u64 	%p74, %rd23, %rd33;
	or.pred  	%p75, %p73, %p74;
	@%p75 bra 	$L__BB10_53;
	st.global.f32 	[%rd29+12], %f123;
$L__BB10_53:
	ret;

}
	// .globl	mul_a_bt
.visible .entry mul_a_bt(
	.param .u64 .ptr .align 1 mul_a_bt_param_0,
	.param .u64 .ptr .align 1 mul_a_bt_param_1,
	.param .u64 .ptr .align 1 mul_a_bt_param_2,
	.param .u64 mul_a_bt_param_3,
	.param .u64 mul_a_bt_param_4,
	.param .u64 mul_a_bt_param_5
)
{
	.reg .pred 	%p<76>;
	.reg .b32 	%r<38>;
	.reg .b32 	%f<155>;
	.reg .b64 	%rd<92>;
	// demoted variable
	.shared .align 4 .b8 _ZZ8mul_a_btE2as[4096];
	// demoted variable
	.shared .align 4 .b8 _ZZ8mul_a_btE2bs[4096];
	ld.param.u64 	%rd39, [mul_a_bt_param_0];
	ld.param.u64 	%rd40, [mul_a_bt_param_1];
	ld.param.u64 	%rd41, [mul_a_bt_param_2];
	ld.param.u64 	%rd36, [mul_a_bt_param_3];
	ld.param.u64 	%rd37, [mul_a_bt_param_4];
	ld.param.u64 	%rd38, [mul_a_bt_param_5];
	cvta.to.global.u64 	%rd1, %rd40;
	cvta.to.global.u64 	%rd2, %rd39;
	cvta.to.global.u64 	%rd3, %rd41;
	mov.u32 	%r10, %ntid.x;
	mov.u32 	%r11, %ctaid.x;
	mul.wide.u32 	%rd42, %r10, %r11;
	mov.u32 	%r12, %tid.x;
	cvt.u64.u32 	%rd4, %r12;
	add.s64 	%rd43, %rd42, %rd4;
	shl.b64 	%rd5, %rd43, 2;
	mov.u32 	%r13, %ntid.y;
	mov.u32 	%r14, %ctaid.y;
	mov.u32 	%r1, %tid.y;
	mad.lo.s32 	%r15, %r13, %r14, %r1;
	shl.b32 	%r16, %r15, 2;
	cvt.u64.u32 	%rd6, %r16;
	cvt.u64.u32 	%rd7, %r1;
	setp.eq.s64 	%p1, %rd38, 0;
	mov.f32 	%f138, 0f00000000;
	mov.f32 	%f137, %f138;
	mov.f32 	%f136, %f138;
	mov.f32 	%f135, %f138;
	mov.f32 	%f134, %f138;
	mov.f32 	%f133, %f138;
	mov.f32 	%f132, %f138;
	mov.f32 	%f131, %f138;
	mov.f32 	%f130, %f138;
	mov.f32 	%f129, %f138;
	mov.f32 	%f128, %f138;
	mov.f32 	%f127, %f138;
	mov.f32 	%f126, %f138;
	mov.f32 	%f125, %f138;
	mov.f32 	%f124, %f138;
	mov.f32 	%f123, %f138;
	@%p1 bra 	$L__BB11_21;
	cvt.u32.u64 	%r17, %rd7;
	cvt.u32.u64 	%r18, %rd4;
	shl.b32 	%r19, %r18, 8;
	mov.u32 	%r20, _ZZ8mul_a_btE2as;
	add.s32 	%r21, %r20, %r19;
	shl.b32 	%r22, %r17, 2;
	add.s32 	%r2, %r21, %r22;
	mul.lo.s64 	%rd8, %rd38, %rd5;
	add.s64 	%rd9, %rd8, %rd38;
	add.s64 	%rd10, %rd9, %rd38;
	add.s64 	%rd11, %rd5, 3;
	add.s64 	%rd12, %rd10, %rd38;
	mov.u32 	%r23, _ZZ8mul_a_btE2bs;
	add.s32 	%r24, %r23, %r19;
	shl.b32 	%r25, %r1, 4;
	add.s32 	%r3, %r24, %r25;
	mul.lo.s64 	%rd13, %rd38, %rd6;
	add.s64 	%rd14, %rd6, 1;
	add.s64 	%rd15, %rd13, %rd38;
	add.s64 	%rd16, %rd6, 2;
	add.s64 	%rd17, %rd15, %rd38;
	add.s64 	%rd18, %rd6, 3;
	add.s64 	%rd19, %rd17, %rd38;
	add.s32 	%r4, %r21, 128;
	shl.b32 	%r26, %r17, 4;
	add.s32 	%r27, %r26, %r23;
	add.s32 	%r5, %r27, 256;
	mov.b64 	%rd90, 0;
	mov.f32 	%f123, 0f00000000;
	mov.f32 	%f124, %f123;
	mov.f32 	%f125, %f123;
	mov.f32 	%f126, %f123;
	mov.f32 	%f127, %f123;
	mov.f32 	%f128, %f123;
	mov.f32 	%f129, %f123;
	mov.f32 	%f130, %f123;
	mov.f32 	%f131, %f123;
	mov.f32 	%f132, %f123;
	mov.f32 	%f133, %f123;
	mov.f32 	%f134, %f123;
	mov.f32 	%f135, %f123;
	mov.f32 	%f136, %f123;
	mov.f32 	%f137, %f123;
	mov.f32 	%f138, %f123;
$L__BB11_2:
	setp.ge.u64 	%p2, %rd5, %rd36;
	mov.b32 	%r28, 0;
	st.shared.u32 	[%r2], %r28;
	add.s64 	%rd21, %rd90, %rd7;
	setp.ge.u64 	%p3, %rd21, %rd38;
	or.pred  	%p4, %p2, %p3;
	@%p4 bra 	$L__BB11_4;
	add.s64 	%rd46, %rd21, %rd8;
	shl.b64 	%rd47, %rd46, 2;
	add.s64 	%rd48, %rd2, %rd47;
	ld.global.f32 	%f67, [%rd48];
	st.shared.f32 	[%r2], %f67;
$L__BB11_4:
	add.s64 	%rd49, %rd5, 1;
	setp.ge.u64 	%p6, %rd49, %rd36;
	mov.b32 	%r29, 0;
	st.shared.u32 	[%r2+64], %r29;
	or.pred  	%p7, %p6, %p3;
	@%p7 bra 	$L__BB11_6;
	add.s64 	%rd50, %rd21, %rd9;
	shl.b64 	%rd51, %rd50, 2;
	add.s64 	%rd52, %rd2, %rd51;
	ld.global.f32 	%f68, [%rd52];
	st.shared.f32 	[%r2+64], %f68;
$L__BB11_6:
	add.s64 	%rd53, %rd5, 2;
	setp.ge.u64 	%p9, %rd53, %rd36;
	mov.b32 	%r30, 0;
	st.shared.u32 	[%r2+128], %r30;
	or.pred  	%p10, %p9, %p3;
	@%p10 bra 	$L__BB11_8;
	add.s64 	%rd54, %rd21, %rd10;
	shl.b64 	%rd55, %rd54, 2;
	add.s64 	%rd56, %rd2, %rd55;
	ld.global.f32 	%f69, [%rd56];
	st.shared.f32 	[%r2+128], %f69;
$L__BB11_8:
	setp.ge.u64 	%p12, %rd11, %rd36;
	mov.b32 	%r31, 0;
	st.shared.u32 	[%r2+192], %r31;
	or.pred  	%p13, %p12, %p3;
	@%p13 bra 	$L__BB11_10;
	add.s64 	%rd57, %rd21, %rd12;
	shl.b64 	%rd58, %rd57, 2;
	add.s64 	%rd59, %rd2, %rd58;
	ld.global.f32 	%f70, [%rd59];
	st.shared.f32 	[%r2+192], %f70;
$L__BB11_10:
	setp.le.u64 	%p14, %rd37, %rd6;
	mov.b32 	%r32, 0;
	st.shared.u32 	[%r3], %r32;
	add.s64 	%rd22, %rd90, %rd4;
	setp.ge.u64 	%p15, %rd22, %rd38;
	or.pred  	%p16, %p14, %p15;
	@%p16 bra 	$L__BB11_12;
	add.s64 	%rd61, %rd22, %rd13;
	shl.b64 	%rd62, %rd61, 2;
	add.s64 	%rd63, %rd1, %rd62;
	ld.global.f32 	%f71, [%rd63];
	st.shared.f32 	[%r3], %f71;
$L__BB11_12:
	setp.ge.u64 	%p18, %rd14, %rd37;
	mov.b32 	%r33, 0;
	st.shared.u32 	[%r3+4], %r33;
	or.pred  	%p19, %p18, %p15;
	@%p19 bra 	$L__BB11_14;
	add.s64 	%rd64, %rd22, %rd15;
	shl.b64 	%rd65, %rd64, 2;
	add.s64 	%rd66, %rd1, %rd65;
	ld.global.f32 	%f72, [%rd66];
	st.shared.f32 	[%r3+4], %f72;
$L__BB11_14:
	setp.ge.u64 	%p21, %rd16, %rd37;
	mov.b32 	%r34, 0;
	st.shared.u32 	[%r3+8], %r34;
	or.pred  	%p22, %p21, %p15;
	@%p22 bra 	$L__BB11_16;
	add.s64 	%rd67, %rd22, %rd17;
	shl.b64 	%rd68, %rd67, 2;
	add.s64 	%rd69, %rd1, %rd68;
	ld.global.f32 	%f73, [%rd69];
	st.shared.f32 	[%r3+8], %f73;
$L__BB11_16:
	setp.ge.u64 	%p24, %rd18, %rd37;
	mov.b32 	%r35, 0;
	st.shared.u32 	[%r3+12], %r35;
	or.pred  	%p25, %p24, %p15;
	@%p25 bra 	$L__BB11_18;
	add.s64 	%rd70, %rd22, %rd19;
	shl.b64 	%rd71, %rd70, 2;
	add.s64 	%rd72, %rd1, %rd71;
	ld.global.f32 	%f74, [%rd72];
	st.shared.f32 	[%r3+12], %f74;
$L__BB11_18:
	bar.sync 	0;
	mov.b64 	%rd91, 16;
	mov.u32 	%r36, %r5;
	mov.u32 	%r37, %r4;
$L__BB11_19:
	ld.shared.f32 	%f75, [%r37+-128];
	ld.shared.f32 	%f76, [%r37+-64];
	ld.shared.f32 	%f77, [%r37];
	ld.shared.f32 	%f78, [%r37+64];
	ld.shared.f32 	%f79, [%r36+-256];
	ld.shared.f32 	%f80, [%r36+-252];
	ld.shared.f32 	%f81, [%r36+-248];
	ld.shared.f32 	%f82, [%r36+-244];
	fma.rn.f32 	%f83, %f75, %f79, %f138;
	fma.rn.f32 	%f84, %f75, %f80, %f137;
	fma.rn.f32 	%f85, %f75, %f81, %f136;
	fma.rn.f32 	%f86, %f75, %f82, %f135;
	fma.rn.f32 	%f87, %f76, %f79, %f134;
	fma.rn.f32 	%f88, %f76, %f80, %f133;
	fma.rn.f32 	%f89, %f76, %f81, %f132;
	fma.rn.f32 	%f90, %f76, %f82, %f131;
	fma.rn.f32 	%f91, %f77, %f79, %f130;
	fma.rn.f32 	%f92, %f77, %f80, %f129;
	fma.rn.f32 	%f93, %f77, %f81, %f128;
	fma.rn.f32 	%f94, %f77, %f82, %f127;
	fma.rn.f32 	%f95, %f78, %f79, %f126;
	fma.rn.f32 	%f96, %f78, %f80, %f125;
	fma.rn.f32 	%f97, %f78, %f81, %f124;
	fma.rn.f32 	%f98, %f78, %f82, %f123;
	ld.shared.f32 	%f99, [%r37+-124];
	ld.shared.f32 	%f100, [%r37+-60];
	ld.shared.f32 	%f101, [%r37+4];
	ld.shared.f32 	%f102, [%r37+68];
	ld.shared.f32 	%f103, [%r36];
	ld.shared.f32 	%f104, [%r36+4];
	ld.shared.f32 	%f105, [%r36+8];
	ld.shared.f32 	%f106, [%r36+12];
	fma.rn.f32 	%f138, %f99, %f103, %f83;
	fma.rn.f32 	%f137, %f99, %f104, %f84;
	fma.rn.f32 	%f136, %f99, %f105, %f85;
	fma.rn.f32 	%f135, %f99, %f106, %f86;
	fma.rn.f32 	%f134, %f100, %f103, %f87;
	fma.rn.f32 	%f133, %f100, %f104, %f88;
	fma.rn.f32 	%f132, %f100, %f105, %f89;
	fma.rn.f32 	%f131, %f100, %f106, %f90;
	fma.rn.f32 	%f130, %f101, %f103, %f91;
	fma.rn.f32 	%f129, %f101, %f104, %f92;
	fma.rn.f32 	%f128, %f101, %f105, %f93;
	fma.rn.f32 	%f127, %f101, %f106, %f94;
	fma.rn.f32 	%f126, %f102, %f103, %f95;
	fma.rn.f32 	%f125, %f102, %f104, %f96;
	fma.rn.f32 	%f124, %f102, %f105, %f97;
	fma.rn.f32 	%f123, %f102, %f106, %f98;
	add.s64 	%rd91, %rd91, -2;
	add.s32 	%r37, %r37, 8;
	add.s32 	%r36, %r36, 512;
	setp.ne.s64 	%p26, %rd91, 0;
	@%p26 bra 	$L__BB11_19;
	bar.sync 	0;
	add.s64 	%rd90, %rd90, 16;
	setp.lt.u64 	%p27, %rd90, %rd38;
	@%p27 bra 	$L__BB11_2;
$L__BB11_21:
	setp.ge.u64 	%p28, %rd5, %rd36;
	setp.le.u64 	%p29, %rd37, %rd6;
	mad.lo.s64 	%rd75, %rd37, %rd5, %rd6;
	shl.b64 	%rd76, %rd75, 2;
	add.s64 	%rd26, %rd3, %rd76;
	or.pred  	%p30, %p28, %p29;
	@%p30 bra 	$L__BB11_23;
	st.global.f32 	[%rd26], %f138;
$L__BB11_23:
	setp.ge.u64 	%p31, %rd5, %rd36;
	add.s64 	%rd27, %rd6, 1;
	setp.ge.u64 	%p32, %rd27, %rd37;
	or.pred  	%p33, %p31, %p32;
	@%p33 bra 	$L__BB11_25;
	st.global.f32 	[%rd26+4], %f137;
$L__BB11_25:
	setp.ge.u64 	%p34, %rd5, %rd36;
	add.s64 	%rd28, %rd6, 2;
	setp.ge.u64 	%p35, %rd28, %rd37;
	or.pred  	%p36, %p34, %p35;
	@%p36 bra 	$L__BB11_27;
	st.global.f32 	[%rd26+8], %f136;
$L__BB11_27:
	setp.ge.u64 	%p37, %rd5, %rd36;
	add.s64 	%rd29, %rd6, 3;
	setp.ge.u64 	%p38, %rd29, %rd37;
	or.pred  	%p39, %p37, %p38;
	@%p39 bra 	$L__BB11_29;
	st.global.f32 	[%rd26+12], %f135;
$L__BB11_29:
	setp.le.u64 	%p40, %rd37, %rd6;
	add.s64 	%rd30, %rd5, 1;
	setp.ge.u64 	%p41, %rd30, %rd36;
	mad.lo.s64 	%rd81, %rd37, %rd5, %rd37;
	add.s64 	%rd82, %rd81, %rd6;
	shl.b64 	%rd83, %rd82, 2;
	add.s64 	%rd31, %rd3, %rd83;
	or.pred  	%p42, %p41, %p40;
	@%p42 bra 	$L__BB11_31;
	st.global.f32 	[%rd31], %f134;
$L__BB11_31:
	setp.ge.u64 	%p43, %rd30, %rd36;
	setp.ge.u64 	%p44, %rd27, %rd37;
	or.pred  	%p45, %p43, %p44;
	@%p45 bra 	$L__BB11_33;
	st.global.f32 	[%rd31+4], %f133;
$L__BB11_33:
	setp.ge.u64 	%p46, %rd30, %rd36;
	setp.ge.u64 	%p47, %rd28, %rd37;
	or.pred  	%p48, %p46, %p47;
	@%p48 bra 	$L__BB11_35;
	st.global.f32 	[%rd31+8], %f132;
$L__BB11_35:
	setp.ge.u64 	%p49, %rd30, %rd36;
	setp.ge.u64 	%p50, %rd29, %rd37;
	or.pred  	%p51, %p49, %p50;
	@%p51 bra 	$L__BB11_37;
	st.global.f32 	[%rd31+12], %f131;
$L__BB11_37:
	setp.le.u64 	%p52, %rd37, %rd6;
	add.s64 	%rd32, %rd5, 2;
	setp.ge.u64 	%p53, %rd32, %rd36;
	mad.lo.s64 	%rd85, %rd37, %rd32, %rd6;
	shl.b64 	%rd86, %rd85, 2;
	add.s64 	%rd33, %rd3, %rd86;
	or.pred  	%p54, %p53, %p52;
	@%p54 bra 	$L__BB11_39;
	st.global.f32 	[%rd33], %f130;
$L__BB11_39:
	setp.ge.u64 	%p55, %rd32, %rd36;
	setp.ge.u64 	%p56, %rd27, %rd37;
	or.pred  	%p57, %p55, %p56;
	@%p57 bra 	$L__BB11_41;
	st.global.f32 	[%rd33+4], %f129;
$L__BB11_41:
	setp.ge.u64 	%p58, %rd32, %rd36;
	setp.ge.u64 	%p59, %rd28, %rd37;
	or.pred  	%p60, %p58, %p59;
	@%p60 bra 	$L__BB11_43;
	st.global.f32 	[%rd33+8], %f128;
$L__BB11_43:
	setp.ge.u64 	%p61, %rd32, %rd36;
	setp.ge.u64 	%p62, %rd29, %rd37;
	or.pred  	%p63, %p61, %p62;
	@%p63 bra 	$L__BB11_45;
	st.global.f32 	[%rd33+12], %f127;
$L__BB11_45:
	setp.le.u64 	%p64, %rd37, %rd6;
	add.s64 	%rd34, %rd5, 3;
	setp.ge.u64 	%p65, %rd34, %rd36;
	mad.lo.s64 	%rd88, %rd37, %rd34, %rd6;
	shl.b64 	%rd89, %rd88, 2;
	add.s64 	%rd35, %rd3, %rd89;
	or.pred  	%p66, %p65, %p64;
	@%p66 bra 	$L__BB11_47;
	st.global.f32 	[%rd35], %f126;
$L__BB11_47:
	setp.ge.u64 	%p67, %rd34, %rd36;
	setp.ge.u64 	%p68, %rd27, %rd37;
	or.pred  	%p69, %p67, %p68;
	@%p69 bra 	$L__BB11_49;
	st.global.f32 	[%rd35+4], %f125;
$L__BB11_49:
	setp.ge.u64 	%p70, %rd34, %rd36;
	setp.ge.u64 	%p71, %rd28, %rd37;
	or.pred  	%p72, %p70, %p71;
	@%p72 bra 	$L__BB11_51;
	st.global.f32 	[%rd35+8], %f124;
$L__BB11_51:
	setp.ge.u64 	%p73, %rd34, %rd36;
	setp.ge.u64 	%p74, %rd29, %rd37;
	or.pred  	%p75, %p73, %p74;
	@%p75 bra 	$L__BB11_53;
	st.global.f32 	[%rd35+12], %f123;
$L__BB11_53:
	ret;

}
	// .globl	mul_at_bt
.visible .entry mul_at_bt(
	.param .u64 .ptr .align 1 mul_at_bt_param_0,
	.param .u64 .ptr .align 1 mul_at_bt_param_1,
	.param .u64 .ptr .align 1 mul_at_bt_param_2,
	.param .u64 mul_at_bt_param_3,
	.param .u64 mul_at_bt_param_4,
	.param .u64 mul_at_bt_param_5
)
{
	.reg .pred 	%p<76>;
	.reg .b32 	%r<38>;
	.reg .b32 	%f<155>;
	.reg .b64 	%rd<79>;
	// demoted variable
	.shared .align 4 .b8 _ZZ9mul_at_btE2as[4096];
	// demoted variable
	.shared .align 4 .b8 _ZZ9mul_at_btE2bs[4096];
	ld.param.u64 	%rd29, [mul_at_bt_param_0];
	ld.param.u64 	%rd33, [mul_at_bt_param_1];
	ld.param.u64 	%rd34, [mul_at_bt_param_2];
	ld.param.u64 	%rd30, [mul_at_bt_param_3];
	ld.param.u64 	%rd31, [mul_at_bt_param_4];
	ld.param.u64 	%rd32, [mul_at_bt_param_5];
	cvta.to.global.u64 	%rd1, %rd33;
	cvta.to.global.u64 	%rd2, %rd34;
	mov.u32 	%r10, %ntid.x;
	mov.u32 	%r11, %ctaid.x;
	mul.wide.u32 	%rd35, %r10, %r11;
	mov.u32 	%r12, %tid.x;
	cvt.u64.u32 	%rd3, %r12;
	add.s64 	%rd36, %rd35, %rd3;
	shl.b64 	%rd4, %rd36, 2;
	mov.u32 	%r13, %ntid.y;
	mov.u32 	%r14, %ctaid.y;
	mov.u32 	%r1, %tid.y;
	mad.lo.s32 	%r15, %r13, %r14, %r1;
	shl.b32 	%r16, %r15, 2;
	cvt.u64.u32 	%rd5, %r16;
	cvt.u64.u32 	%rd6, %r1;
	setp.eq.s64 	%p1, %rd32, 0;
	mov.f32 	%f138, 0f00000000;
	mov.f32 	%f137, %f138;
	mov.f32 	%f136, %f138;
	mov.f32 	%f135, %f138;
	mov.f32 	%f134, %f138;
	mov.f32 	%f133, %f138;
	mov.f32 	%f132, %f138;
	mov.f32 	%f131, %f138;
	mov.f32 	%f130, %f138;
	mov.f32 	%f129, %f138;
	mov.f32 	%f128, %f138;
	mov.f32 	%f127, %f138;
	mov.f32 	%f126, %f138;
	mov.f32 	%f125, %f138;
	mov.f32 	%f124, %f138;
	mov.f32 	%f123, %f138;
	@%p1 bra 	$L__BB12_21;
	cvt.u32.u64 	%r17, %rd6;
	cvt.u32.u64 	%r18, %rd3;
	shl.b32 	%r19, %r18, 8;
	mov.u32 	%r20, _ZZ9mul_at_btE2as;
	add.s32 	%r21, %r20, %r19;
	shl.b32 	%r22, %r17, 2;
	add.s32 	%r2, %r21, %r22;
	mov.u32 	%r23, _ZZ9mul_at_btE2bs;
	add.s32 	%r24, %r23, %r19;
	shl.b32 	%r25, %r1, 4;
	add.s32 	%r3, %r24, %r25;
	mul.lo.s64 	%rd7, %rd32, %rd5;
	add.s64 	%rd8, %rd7, %rd32;
	add.s64 	%rd9, %rd8, %rd32;
	add.s64 	%rd10, %rd9, %rd32;
	add.s32 	%r4, %r21, 128;
	shl.b32 	%r26, %r17, 4;
	add.s32 	%r27, %r26, %r23;
	add.s32 	%r5, %r27, 256;
	cvta.to.global.u64 	%rd11, %rd29;
	mov.b64 	%rd77, 0;
	mov.f32 	%f123, 0f00000000;
	mov.f32 	%f124, %f123;
	mov.f32 	%f125, %f123;
	mov.f32 	%f126, %f123;
	mov.f32 	%f127, %f123;
	mov.f32 	%f128, %f123;
	mov.f32 	%f129, %f123;
	mov.f32 	%f130, %f123;
	mov.f32 	%f131, %f123;
	mov.f32 	%f132, %f123;
	mov.f32 	%f133, %f123;
	mov.f32 	%f134, %f123;
	mov.f32 	%f135, %f123;
	mov.f32 	%f136, %f123;
	mov.f32 	%f137, %f123;
	mov.f32 	%f138, %f123;
$L__BB12_2:
	setp.ge.u64 	%p2, %rd4, %rd30;
	mov.b32 	%r28, 0;
	st.shared.u32 	[%r2], %r28;
	add.s64 	%rd13, %rd77, %rd6;
	setp.ge.u64 	%p3, %rd13, %rd32;
	mad.lo.s64 	%rd39, %rd13, %rd30, %rd4;
	shl.b64 	%rd40, %rd39, 2;
	add.s64 	%rd14, %rd11, %rd40;
	or.pred  	%p4, %p2, %p3;
	@%p4 bra 	$L__BB12_4;
	ld.global.f32 	%f67, [%rd14];
	st.shared.f32 	[%r2], %f67;
$L__BB12_4:
	add.s64 	%rd41, %rd4, 1;
	setp.ge.u64 	%p6, %rd41, %rd30;
	mov.b32 	%r29, 0;
	st.shared.u32 	[%r2+64], %r29;
	or.pred  	%p7, %p6, %p3;
	@%p7 bra 	$L__BB12_6;
	ld.global.f32 	%f68, [%rd14+4];
	st.shared.f32 	[%r2+64], %f68;
$L__BB12_6:
	add.s64 	%rd42, %rd4, 2;
	setp.ge.u64 	%p9, %rd42, %rd30;
	mov.b32 	%r30, 0;
	st.shared.u32 	[%r2+128], %r30;
	or.pred  	%p10, %p9, %p3;
	@%p10 bra 	$L__BB12_8;
	ld.global.f32 	%f69, [%rd14+8];
	st.shared.f32 	[%r2+128], %f69;
$L__BB12_8:
	add.s64 	%rd43, %rd4, 3;
	setp.ge.u64 	%p12, %rd43, %rd30;
	mov.b32 	%r31, 0;
	st.shared.u32 	[%r2+192], %r31;
	or.pred  	%p13, %p12, %p3;
	@%p13 bra 	$L__BB12_10;
	ld.global.f32 	%f70, [%rd14+12];
	st.shared.f32 	[%r2+192], %f70;
$L__BB12_10:
	setp.le.u64 	%p14, %rd31, %rd5;
	mov.b32 	%r32, 0;
	st.shared.u32 	[%r3], %r32;
	add.s64 	%rd15, %rd77, %rd3;
	setp.ge.u64 	%p15, %rd15, %rd32;
	or.pred  	%p16, %p14, %p15;
	@%p16 bra 	$L__BB12_12;
	add.s64 	%rd45, %rd15, %rd7;
	shl.b64 	%rd46, %rd45, 2;
	add.s64 	%rd47, %rd1, %rd46;
	ld.global.f32 	%f71, [%rd47];
	st.shared.f32 	[%r3], %f71;
$L__BB12_12:
	add.s64 	%rd48, %rd5, 1;
	setp.ge.u64 	%p18, %rd48, %rd31;
	mov.b32 	%r33, 0;
	st.shared.u32 	[%r3+4], %r33;
	or.pred  	%p19, %p18, %p15;
	@%p19 bra 	$L__BB12_14;
	add.s64 	%rd49, %rd15, %rd8;
	shl.b64 	%rd50, %rd49, 2;
	add.s64 	%rd51, %rd1, %rd50;
	ld.global.f32 	%f72, [%rd51];
	st.shared.f32 	[%r3+4], %f72;
$L__BB12_14:
	add.s64 	%rd52, %rd5, 2;
	setp.ge.u64 	%p21, %rd52, %rd31;
	mov.b32 	%r34, 0;
	st.shared.u32 	[%r3+8], %r34;
	or.pred  	%p22, %p21, %p15;
	@%p22 bra 	$L__BB12_16;
	add.s64 	%rd53, %rd15, %rd9;
	shl.b64 	%rd54, %rd53, 2;
	add.s64 	%rd55, %rd1, %rd54;
	ld.global.f32 	%f73, [%rd55];
	st.shared.f32 	[%r3+8], %f73;
$L__BB12_16:
	add.s64 	%rd56, %rd5, 3;
	setp.ge.u64 	%p24, %rd56, %rd31;
	mov.b32 	%r35, 0;
	st.shared.u32 	[%r3+12], %r35;
	or.pred  	%p25, %p24, %p15;
	@%p25 bra 	$L__BB12_18;
	add.s64 	%rd57, %rd15, %rd10;
	shl.b64 	%rd58, %rd57, 2;
	add.s64 	%rd59, %rd1, %rd58;
	ld.global.f32 	%f74, [%rd59];
	st.shared.f32 	[%r3+12], %f74;
$L__BB12_18:
	bar.sync 	0;
	mov.b64 	%rd78, 16;
	mov.u32 	%r36, %r5;
	mov.u32 	%r37, %r4;
$L__BB12_19:
	ld.shared.f32 	%f75, [%r37+-128];
	ld.shared.f32 	%f76, [%r37+-64];
	ld.shared.f32 	%f77, [%r37];
	ld.shared.f32 	%f78, [%r37+64];
	ld.shared.f32 	%f79, [%r36+-256];
	ld.shared.f32 	%f80, [%r36+-252];
	ld.shared.f32 	%f81, [%r36+-248];
	ld.shared.f32 	%f82, [%r36+-244];
	fma.rn.f32 	%f83, %f75, %f79, %f138;
	fma.rn.f32 	%f84, %f75, %f80, %f137;
	fma.rn.f32 	%f85, %f75, %f81, %f136;
	fma.rn.f32 	%f86, %f75, %f82, %f135;
	fma.rn.f32 	%f87, %f76, %f79, %f134;
	fma.rn.f32 	%f88, %f76, %f80, %f133;
	fma.rn.f32 	%f89, %f76, %f81, %f132;
	fma.rn.f32 	%f90, %f76, %f82, %f131;
	fma.rn.f32 	%f91, %f77, %f79, %f130;
	fma.rn.f32 	%f92, %f77, %f80, %f129;
	fma.rn.f32 	%f93, %f77, %f81, %f128;
	fma.rn.f32 	%f94, %f77, %f82, %f127;
	fma.rn.f32 	%f95, %f78, %f79, %f126;
	fma.rn.f32 	%f96, %f78, %f80, %f125;
	fma.rn.f32 	%f97, %f78, %f81, %f124;
	fma.rn.f32 	%f98, %f78, %f82, %f123;
	ld.shared.f32 	%f99, [%r37+-124];
	ld.shared.f32 	%f100, [%r37+-60];
	ld.shared.f32 	%f101, [%r37+4];
	ld.shared.f32 	%f102, [%r37+68];
	ld.shared.f32 	%f103, [%r36];
	ld.shared.f32 	%f104, [%r36+4];
	ld.shared.f32 	%f105, [%r36+8];
	ld.shared.f32 	%f106, [%r36+12];
	fma.rn.f32 	%f138, %f99, %f103, %f83;
	fma.rn.f32 	%f137, %f99, %f104, %f84;
	fma.rn.f32 	%f136, %f99, %f105, %f85;
	fma.rn.f32 	%f135, %f99, %f106, %f86;
	fma.rn.f32 	%f134, %f100, %f103, %f87;
	fma.rn.f32 	%f133, %f100, %f104, %f88;
	fma.rn.f32 	%f132, %f100, %f105, %f89;
	fma.rn.f32 	%f131, %f100, %f106, %f90;
	fma.rn.f32 	%f130, %f101, %f103, %f91;
	fma.rn.f32 	%f129, %f101, %f104, %f92;
	fma.rn.f32 	%f128, %f101, %f105, %f93;
	fma.rn.f32 	%f127, %f101, %f106, %f94;
	fma.rn.f32 	%f126, %f102, %f103, %f95;
	fma.rn.f32 	%f125, %f102, %f104, %f96;
	fma.rn.f32 	%f124, %f102, %f105, %f97;
	fma.rn.f32 	%f123, %f102, %f106, %f98;
	add.s64 	%rd78, %rd78, -2;
	add.s32 	%r37, %r37, 8;
	add.s32 	%r36, %r36, 512;
	setp.ne.s64 	%p26, %rd78, 0;
	@%p26 bra 	$L__BB12_19;
	bar.sync 	0;
	add.s64 	%rd77, %rd77, 16;
	setp.lt.u64 	%p27, %rd77, %rd32;
	@%p27 bra 	$L__BB12_2;
$L__BB12_21:
	setp.ge.u64 	%p28, %rd4, %rd30;
	setp.le.u64 	%p29, %rd31, %rd5;
	mad.lo.s64 	%rd62, %rd31, %rd4, %rd5;
	shl.b64 	%rd63, %rd62, 2;
	add.s64 	%rd19, %rd2, %rd63;
	or.pred  	%p30, %p28, %p29;
	@%p30 bra 	$L__BB12_23;
	st.global.f32 	[%rd19], %f138;
$L__BB12_23:
	setp.ge.u64 	%p31, %rd4, %rd30;
	add.s64 	%rd20, %rd5, 1;
	setp.ge.u64 	%p32, %rd20, %rd31;
	or.pred  	%p33, %p31, %p32;
	@%p33 bra 	$L__BB12_25;
	st.global.f32 	[%rd19+4], %f137;
$L__BB12_25:
	setp.ge.u64 	%p34, %rd4, %rd30;
	add.s64 	%rd21, %rd5, 2;
	setp.ge.u64 	%p35, %rd21, %rd31;
	or.pred  	%p36, %p34, %p35;
	@%p36 bra 	$L__BB12_27;
	st.global.f32 	[%rd19+8], %f136;
$L__BB12_27:
	setp.ge.u64 	%p37, %rd4, %rd30;
	add.s64 	%rd22, %rd5, 3;
	setp.ge.u64 	%p38, %rd22, %rd31;
	or.pred  	%p39, %p37, %p38;
	@%p39 bra 	$L__BB12_29;
	st.global.f32 	[%rd19+12], %f135;
$L__BB12_29:
	setp.le.u64 	%p40, %rd31, %rd5;
	add.s64 	%rd23, %rd4, 1;
	setp.ge.u64 	%p41, %rd23, %rd30;
	mad.lo.s64 	%rd68, %rd31, %rd4, %rd31;
	add.s64 	%rd69, %rd68, %rd5;
	shl.b64 	%rd70, %rd69, 2;
	add.s64 	%rd24, %rd2, %rd70;
	or.pred  	%p42, %p41, %p40;
	@%p42 bra 	$L__BB12_31;
	st.global.f32 	[%rd24], %f134;
$L__BB12_31:
	setp.ge.u64 	%p43, %rd23, %rd30;
	setp.ge.u64 	%p44, %rd20, %rd31;
	or.pred  	%p45, %p43, %p44;
	@%p45 bra 	$L__BB12_33;
	st.global.f32 	[%rd24+4], %f133;
$L__BB12_33:
	setp.ge.u64 	%p46, %rd23, %rd30;
	setp.ge.u64 	%p47, %rd21, %rd31;
	or.pred  	%p48, %p46, %p47;
	@%p48 bra 	$L__BB12_35;
	st.global.f32 	[%rd24+8], %f132;
$L__BB12_35:
	setp.ge.u64 	%p49, %rd23, %rd30;
	setp.ge.u64 	%p50, %rd22, %rd31;
	or.pred  	%p51, %p49, %p50;
	@%p51 bra 	$L__BB12_37;
	st.global.f32 	[%rd24+12], %f131;
$L__BB12_37:
	setp.le.u64 	%p52, %rd31, %rd5;
	add.s64 	%rd25, %rd4, 2;
	setp.ge.u64 	%p53, %rd25, %rd30;
	mad.lo.s64 	%rd72, %rd31, %rd25, %rd5;
	shl.b64 	%rd73, %rd72, 2;
	add.s64 	%rd26, %rd2, %rd73;
	or.pred  	%p54, %p53, %p52;
	@%p54 bra 	$L__BB12_39;
	st.global.f32 	[%rd26], %f130;
$L__BB12_39:
	setp.ge.u64 	%p55, %rd25, %rd30;
	setp.ge.u64 	%p56, %rd20, %rd31;
	or.pred  	%p57, %p55, %p56;
	@%p57 bra 	$L__BB12_41;
	st.global.f32 	[%rd26+4], %f129;
$L__BB12_41:
	setp.ge.u64 	%p58, %rd25, %rd30;
	setp.ge.u64 	%p59, %rd21, %rd31;
	or.pred  	%p60, %p58, %p59;
	@%p60 bra 	$L__BB12_43;
	st.global.f32 	[%rd26+8], %f128;
$L__BB12_43:
	setp.ge.u64 	%p61, %rd25, %rd30;
	setp.ge.u64 	%p62, %rd22, %rd31;
	or.pred  	%p63, %p61, %p62;
	@%p63 bra 	$L__BB12_45;
	st.global.f32 	[%rd26+12], %f127;
$L__BB12_45:
	setp.le.u64 	%p64, %rd31, %rd5;
	add.s64 	%rd27, %rd4, 3;
	setp.ge.u64 	%p65, %rd27, %rd30;
	mad.lo.s64 	%rd75, %rd31, %rd27, %rd5;
	shl.b64 	%rd76, %rd75, 2;
	add.s64 	%rd28, %rd2, %rd76;
	or.pred  	%p66, %p65, %p64;
	@%p66 bra 	$L__BB12_47;
	st.global.f32 	[%rd28], %f126;
$L__BB12_47:
	setp.ge.u64 	%p67, %rd27, %rd30;
	setp.ge.u64 	%p68, %rd20, %rd31;
	or.pred  	%p69, %p67, %p68;
	@%p69 bra 	$L__BB12_49;
	st.global.f32 	[%rd28+4], %f125;
$L__BB12_49:
	setp.ge.u64 	%p70, %rd27, %rd30;
	setp.ge.u64 	%p71, %rd21, %rd31;
	or.pred  	%p72, %p70, %p71;
	@%p72 bra 	$L__BB12_51;
	st.global.f32 	[%rd28+8], %f124;
$L__BB12_51:
	setp.ge.u64 	%p73, %rd27, %rd30;
	setp.ge.u64 	%p74, %rd22, %rd31;
	or.pred  	%p75, %p73, %p74;
	@%p75 bra 	$L__BB12_53;
	st.global.f32 	[%rd28+12], %f123;
$L__BB12_53:
	ret;

}
	// .globl	mul_a_b_for_elems
.visible .entry mul_a_b_for_elems(
	.param .u64 .ptr .align 1 mul_a_b_for_elems_param_0,
	.param .u64 .ptr .align 1 mul_a_b_for_elems_param_1,
	.param .u64 .ptr .align 1 mul_a_b_for_elems_param_2,
	.param .u64 mul_a_b_for_elems_param_3,
	.param .u64 mul_a_b_for_elems_param_4
)
{
	.reg .pred 	%p<4>;
	.reg .b32 	%r<9>;
	.reg .b32 	%f<4>;
	.reg .b64 	%rd<19>;

	ld.param.u64 	%rd3, [mul_a_b_for_elems_param_0];
	ld.param.u64 	%rd4, [mul_a_b_for_elems_param_1];
	ld.param.u64 	%rd5, [mul_a_b_for_elems_param_2];
	ld.param.u64 	%rd7, [mul_a_b_for_elems_param_3];
	ld.param.u64 	%rd8, [mul_a_b_for_elems_param_4];
	mov.u32 	%r1, %ntid.x;
	mov.u32 	%r2, %ctaid.x;
	mul.wide.u32 	%rd9, %r1, %r2;
	mov.u32 	%r3, %tid.x;
	cvt.u64.u32 	%rd10, %r3;
	add.s64 	%rd1, %rd9, %rd10;
	mov.u32 	%r4, %ntid.y;
	mov.u32 	%r5, %ctaid.y;
	mov.u32 	%r6, %tid.y;
	mad.lo.s32 	%r7, %r4, %r5, %r6;
	cvt.u64.u32 	%rd2, %r7;
	setp.ge.u64 	%p1, %rd1, %rd7;
	setp.le.u64 	%p2, %rd8, %rd2;
	or.pred  	%p3, %p1, %p2;
	@%p3 bra 	$L__BB13_2;
	cvta.to.global.u64 	%rd11, %rd3;
	cvta.to.global.u64 	%rd12, %rd4;
	cvta.to.global.u64 	%rd13, %rd5;
	mad.lo.s64 	%rd14, %rd8, %rd1, %rd2;
	shl.b64 	%rd15, %rd14, 2;
	add.s64 	%rd16, %rd11, %rd15;
	ld.global.f32 	%f1, [%rd16];
	add.s64 	%rd17, %rd12, %rd15;
	ld.global.f32 	%f2, [%rd17];
	mul.f32 	%f3, %f1, %f2;
	add.s64 	%rd18, %rd13, %rd15;
	st.global.f32 	[%rd18], %f3;
$L__BB13_2:
	ret;

}
	// .globl	mul_at_b_for_elems
.visible .entry mul_at_b_for_elems(
	.param .u64 .ptr .align 1 mul_at_b_for_elems_param_0,
	.param .u64 .ptr .align 1 mul_at_b_for_elems_param_1,
	.param .u64 .ptr .align 1 mul_at_b_for_elems_param_2,
	.param .u64 mul_at_b_for_elems_param_3,
	.param .u64 mul_at_b_for_elems_param_4
)
{
	.reg .pred 	%p<4>;
	.reg .b32 	%r<9>;
	.reg .b32 	%f<4>;
	.reg .b64 	%rd<21>;

	ld.param.u64 	%rd3, [mul_at_b_for_elems_param_0];
	ld.param.u64 	%rd4, [mul_at_b_for_elems_param_1];
	ld.param.u64 	%rd5, [mul_at_b_for_elems_param_2];
	ld.param.u64 	%rd6, [mul_at_b_for_elems_param_3];
	ld.param.u64 	%rd8, [mul_at_b_for_elems_param_4];
	mov.u32 	%r1, %ntid.x;
	mov.u32 	%r2, %ctaid.x;
	mul.wide.u32 	%rd9, %r1, %r2;
	mov.u32 	%r3, %tid.x;
	cvt.u64.u32 	%rd10, %r3;
	add.s64 	%rd1, %rd9, %rd10;
	mov.u32 	%r4, %ntid.y;
	mov.u32 	%r5, %ctaid.y;
	mov.u32 	%r6, %tid.y;
	mad.lo.s32 	%r7, %r4, %r5, %r6;
	cvt.u64.u32 	%rd2, %r7;
	setp.ge.u64 	%p1, %rd1, %rd6;
	setp.le.u64 	%p2, %rd8, %rd2;
	or.pred  	%p3, %p1, %p2;
	@%p3 bra 	$L__BB14_2;
	cvta.to.global.u64 	%rd11, %rd3;
	cvta.to.global.u64 	%rd12, %rd4;
	cvta.to.global.u64 	%rd13, %rd5;
	mad.lo.s64 	%rd14, %rd6, %rd2, %rd1;
	shl.b64 	%rd15, %rd14, 2;
	add.s64 	%rd16, %rd11, %rd15;
	ld.global.f32 	%f1, [%rd16];
	mad.lo.s64 	%rd17, %rd8, %rd1, %rd2;
	shl.b64 	%rd18, %rd17, 2;
	add.s64 	%rd19, %rd12, %rd18;
	ld.global.f32 	%f2, [%rd19];
	mul.f32 	%f3, %f1, %f2;
	add.s64 	%rd20, %rd13, %rd18;
	st.global.f32 	[%rd20], %f3;
$L__BB14_2:
	ret;

}
	// .globl	mul_a_bt_for_elems
.visible .entry mul_a_bt_for_elems(
	.param .u64 .ptr .align 1 mul_a_bt_for_elems_param_0,
	.param .u64 .ptr .align 1 mul_a_bt_for_elems_param_1,
	.param .u64 .ptr .align 1 mul_a_bt_for_elems_param_2,
	.param .u64 mul_a_bt_for_elems_param_3,
	.param .u64 mul_a_bt_for_elems_param_4
)
{
	.reg .pred 	%p<4>;
	.reg .b32 	%r<9>;
	.reg .b32 	%f<4>;
	.reg .b64 	%rd<21>;

	ld.param.u64 	%rd3, [mul_a_bt_for_elems_param_0];
	ld.param.u64 	%rd4, [mul_a_bt_for_elems_param_1];
	ld.param.u64 	%rd5, [mul_a_bt_for_elems_param_2];
	ld.param.u64 	%rd6, [mul_a_bt_for_elems_param_3];
	ld.param.u64 	%rd8, [mul_a_bt_for_elems_param_4];
	mov.u32 	%r1, %ntid.x;
	mov.u32 	%r2, %ctaid.x;
	mul.wide.u32 	%rd9, %r1, %r2;
	mov.u32 	%r3, %tid.x;
	cvt.u64.u32 	%rd10, %r3;
	add.s64 	%rd1, %rd9, %rd10;
	mov.u32 	%r4, %ntid.y;
	mov.u32 	%r5, %ctaid.y;
	mov.u32 	%r6, %tid.y;
	mad.lo.s32 	%r7, %r4, %r5, %r6;
	cvt.u64.u32 	%rd2, %r7;
	setp.ge.u64 	%p1, %rd1, %rd6;
	setp.le.u64 	%p2, %rd8, %rd2;
	or.pred  	%p3, %p1, %p2;
	@%p3 bra 	$L__BB15_2;
	cvta.to.global.u64 	%rd11, %rd3;
	cvta.to.global.u64 	%rd12, %rd4;
	cvta.to.global.u64 	%rd13, %rd5;
	mad.lo.s64 	%rd14, %rd8, %rd1, %rd2;
	shl.b64 	%rd15, %rd14, 2;
	add.s64 	%rd16, %rd11, %rd15;
	ld.global.f32 	%f1, [%rd16];
	mad.lo.s64 	%rd17, %rd6, %rd2, %rd1;
	shl.b64 	%rd18, %rd17, 2;
	add.s64 	%rd19, %rd12, %rd18;
	ld.global.f32 	%f2, [%rd19];
	mul.f32 	%f3, %f1, %f2;
	add.s64 	%rd20, %rd13, %rd15;
	st.global.f32 	[%rd20], %f3;
$L__BB15_2:
	ret;

}
	// .globl	mul_at_bt_for_elems
.visible .entry mul_at_bt_for_elems(
	.param .u64 .ptr .align 1 mul_at_bt_for_elems_param_0,
	.param .u64 .ptr .align 1 mul_at_bt_for_elems_param_1,
	.param .u64 .ptr .align 1 mul_at_bt_for_elems_param_2,
	.param .u64 mul_at_bt_for_elems_param_3,
	.param .u64 mul_at_bt_for_elems_param_4
)
{
	.reg .pred 	%p<4>;
	.reg .b32 	%r<9>;
	.reg .b32 	%f<4>;
	.reg .b64 	%rd<21>;

	ld.param.u64 	%rd3, [mul_at_bt_for_elems_param_0];
	ld.param.u64 	%rd4, [mul_at_bt_for_elems_param_1];
	ld.param.u64 	%rd5, [mul_at_bt_for_elems_param_2];
	ld.param.u64 	%rd6, [mul_at_bt_for_elems_param_3];
	ld.param.u64 	%rd8, [mul_at_bt_for_elems_param_4];
	mov.u32 	%r1, %ntid.x;
	mov.u32 	%r2, %ctaid.x;
	mul.wide.u32 	%rd9, %r1, %r2;
	mov.u32 	%r3, %tid.x;
	cvt.u64.u32 	%rd10, %r3;
	add.s64 	%rd1, %rd9, %rd10;
	mov.u32 	%r4, %ntid.y;
	mov.u32 	%r5, %ctaid.y;
	mov.u32 	%r6, %tid.y;
	mad.lo.s32 	%r7, %r4, %r5, %r6;
	cvt.u64.u32 	%rd2, %r7;
	setp.ge.u64 	%p1, %rd1, %rd6;
	setp.le.u64 	%p2, %rd8, %rd2;
	or.pred  	%p3, %p1, %p2;
	@%p3 bra 	$L__BB16_2;
	cvta.to.global.u64 	%rd11, %rd3;
	cvta.to.global.u64 	%rd12, %rd4;
	cvta.to.global.u64 	%rd13, %rd5;
	mad.lo.s64 	%rd14, %rd6, %rd2, %rd1;
	shl.b64 	%rd15, %rd14, 2;
	add.s64 	%rd16, %rd11, %rd15;
	ld.global.f32 	%f1, [%rd16];
	add.s64 	%rd17, %rd12, %rd15;
	ld.global.f32 	%f2, [%rd17];
	mul.f32 	%f3, %f1, %f2;
	mad.lo.s64 	%rd18, %rd8, %rd1, %rd2;
	shl.b64 	%rd19, %rd18, 2;
	add.s64 	%rd20, %rd13, %rd19;
	st.global.f32 	[%rd20], %f3;
$L__BB16_2:
	ret;

}
	// .globl	div_a_b_for_elems
.visible .entry div_a_b_for_elems(
	.param .u64 .ptr .align 1 div_a_b_for_elems_param_0,
	.param .u64 .ptr .align 1 div_a_b_for_elems_param_1,
	.param .u64 .ptr .align 1 div_a_b_for_elems_param_2,
	.param .u64 div_a_b_for_elems_param_3,
	.param .u64 div_a_b_for_elems_param_4
)
{
	.reg .pred 	%p<4>;
	.reg .b32 	%r<9>;
	.reg .b32 	%f<4>;
	.reg .b64 	%rd<19>;

	ld.param.u64 	%rd3, [div_a_b_for_elems_param_0];
	ld.param.u64 	%rd4, [div_a_b_for_elems_param_1];
	ld.param.u64 	%rd5, [div_a_b_for_elems_param_2];
	ld.param.u64 	%rd7, [div_a_b_for_elems_param_3];
	ld.param.u64 	%rd8, [div_a_b_for_elems_param_4];
	mov.u32 	%r1, %ntid.x;
	mov.u32 	%r2, %ctaid.x;
	mul.wide.u32 	%rd9, %r1, %r2;
	mov.u32 	%r3, %tid.x;
	cvt.u64.u32 	%rd10, %r3;
	add.s64 	%rd1, %rd9, %rd10;
	mov.u32 	%r4, %ntid.y;
	mov.u32 	%r5, %ctaid.y;
	mov.u32 	%r6, %tid.y;
	mad.lo.s32 	%r7, %r4, %r5, %r6;
	cvt.u64.u32 	%rd2, %r7;
	setp.ge.u64 	%p1, %rd1, %rd7;
	setp.le.u64 	%p2, %rd8, %rd2;
	or.pred  	%p3, %p1, %p2;
	@%p3 bra 	$L__BB17_2;
	cvta.to.global.u64 	%rd11, %rd3;
	cvta.to.global.u64 	%rd12, %rd4;
	cvta.to.global.u64 	%rd13, %rd5;
	mad.lo.s64 	%rd14, %rd8, %rd1, %rd2;
	shl.b64 	%rd15, %rd14, 2;
	add.s64 	%rd16, %rd11, %rd15;
	ld.global.f32 	%f1, [%rd16];
	add.s64 	%rd17, %rd12, %rd15;
	ld.global.f32 	%f2, [%rd17];
	div.rn.f32 	%f3, %f1, %f2;
	add.s64 	%rd18, %rd13, %rd15;
	st.global.f32 	[%rd18], %f3;
$L__BB17_2:
	ret;

}
	// .globl	div_at_b_for_elems
.visible .entry div_at_b_for_elems(
	.param .u64 .ptr .align 1 div_at_b_for_elems_param_0,
	.param .u64 .ptr .align 1 div_at_b_for_elems_param_1,
	.param .u64 .ptr .align 1 div_at_b_for_elems_param_2,
	.param .u64 div_at_b_for_elems_param_3,
	.param .u64 div_at_b_for_elems_param_4
)
{
	.reg .pred 	%p<4>;
	.reg .b32 	%r<9>;
	.reg .b32 	%f<4>;
	.reg .b64 	%rd<21>;

	ld.param.u64 	%rd3, [div_at_b_for_elems_param_0];
	ld.param.u64 	%rd4, [div_at_b_for_elems_param_1];
	ld.param.u64 	%rd5, [div_at_b_for_elems_param_2];
	ld.param.u64 	%rd6, [div_at_b_for_elems_param_3];
	ld.param.u64 	%rd8, [div_at_b_for_elems_param_4];
	mov.u32 	%r1, %ntid.x;
	mov.u32 	%r2, %ctaid.x;
	mul.wide.u32 	%rd9, %r1, %r2;
	mov.u32 	%r3, %tid.x;
	cvt.u64.u32 	%rd10, %r3;
	add.s64 	%rd1, %rd9, %rd10;
	mov.u32 	%r4, %ntid.y;
	mov.u32 	%r5, %ctaid.y;
	mov.u32 	%r6, %tid.y;
	mad.lo.s32 	%r7, %r4, %r5, %r6;
	cvt.u64.u32 	%rd2, %r7;
	setp.ge.u64 	%p1, %rd1, %rd6;
	setp.le.u64 	%p2, %rd8, %rd2;
	or.pred  	%p3, %p1, %p2;
	@%p3 bra 	$L__BB18_2;
	cvta.to.global.u64 	%rd11, %rd3;
	cvta.to.global.u64 	%rd12, %rd4;
	cvta.to.global.u64 	%rd13, %rd5;
	mad.lo.s64 	%rd14, %rd6, %rd2, %rd1;
	shl.b64 	%rd15, %rd14, 2;
	add.s64 	%rd16, %rd11, %rd15;
	ld.global.f32 	%f1, [%rd16];
	mad.lo.s64 	%rd17, %rd8, %rd1, %rd2;
	shl.b64 	%rd18, %rd17, 2;
	add.s64 	%rd19, %rd12, %rd18;
	ld.global.f32 	%f2, [%rd19];
	div.rn.f32 	%f3, %f1, %f2;
	add.s64 	%rd20, %rd13, %rd18;
	st.global.f32 	[%rd20], %f3;
$L__BB18_2:
	ret;

}
	// .globl	div_a_bt_for_elems
.visible .entry div_a_bt_for_elems(
	.param .u64 .ptr .align 1 div_a_bt_for_elems_param_0,
	.param .u64 .ptr .align 1 div_a_bt_for_elems_param_1,
	.param .u64 .ptr .align 1 div_a_bt_for_elems_param_2,
	.param .u64 div_a_bt_for_elems_param_3,
	.param .u64 div_a_bt_for_elems_param_4
)
{
	.reg .pred 	%p<4>;
	.reg .b32 	%r<9>;
	.reg .b32 	%f<4>;
	.reg .b64 	%rd<21>;

	ld.param.u64 	%rd3, [div_a_bt_for_elems_param_0];
	ld.param.u64 	%rd4, [div_a_bt_for_elems_param_1];
	ld.param.u64 	%rd5, [div_a_bt_for_elems_param_2];
	ld.param.u64 	%rd6, [div_a_bt_for_elems_param_3];
	ld.param.u64 	%rd8, [div_a_bt_for_elems_param_4];
	mov.u32 	%r1, %ntid.x;
	mov.u32 	%r2, %ctaid.x;
	mul.wide.u32 	%rd9, %r1, %r2;
	mov.u32 	%r3, %tid.x;
	cvt.u64.u32 	%rd10, %r3;
	add.s64 	%rd1, %rd9, %rd10;
	mov.u32 	%r4, %ntid.y;
	mov.u32 	%r5, %ctaid.y;
	mov.u32 	%r6, %tid.y;
	mad.lo.s32 	%r7, %r4, %r5, %r6;
	cvt.u64.u32 	%rd2, %r7;
	setp.ge.u64 	%p1, %rd1, %rd6;
	setp.le.u64 	%p2, %rd8, %rd2;
	or.pred  	%p3, %p1, %p2;
	@%p3 bra 	$L__BB19_2;
	cvta.to.global.u64 	%rd11, %rd3;
	cvta.to.global.u64 	%rd12, %rd4;
	cvta.to.global.u64 	%rd13, %rd5;
	mad.lo.s64 	%rd14, %rd8, %rd1, %rd2;
	shl.b64 	%rd15, %rd14, 2;
	add.s64 	%rd16, %rd11, %rd15;
	ld.global.f32 	%f1, [%rd16];
	mad.lo.s64 	%rd17, %rd6, %rd2, %rd1;
	shl.b64 	%rd18, %rd17, 2;
	add.s64 	%rd19, %rd12, %rd18;
	ld.global.f32 	%f2, [%rd19];
	div.rn.f32 	%f3, %f1, %f2;
	add.s64 	%rd20, %rd13, %rd15;
	st.global.f32 	[%rd20], %f3;
$L__BB19_2:
	ret;

}
	// .globl	div_at_bt_for_elems
.visible .entry div_at_bt_for_elems(
	.param .u64 .ptr .align 1 div_at_bt_for_elems_param_0,
	.param .u64 .ptr .align 1 div_at_bt_for_elems_param_1,
	.param .u64 .ptr .align 1 div_at_bt_for_elems_param_2,
	.param .u64 div_at_bt_for_elems_param_3,
	.param .u64 div_at_bt_for_elems_param_4
)
{
	.reg .pred 	%p<4>;
	.reg .b32 	%r<9>;
	.reg .b32 	%f<4>;
	.reg .b64 	%rd<21>;

	ld.param.u64 	%rd3, [div_at_bt_for_elems_param_0];
	ld.param.u64 	%rd4, [div_at_bt_for_elems_param_1];
	ld.param.u64 	%rd5, [div_at_bt_for_elems_param_2];
	ld.param.u64 	%rd6, [div_at_bt_for_elems_param_3];
	ld.param.u64 	%rd8, [div_at_bt_for_elems_param_4];
	mov.u32 	%r1, %ntid.x;
	mov.u32 	%r2, %ctaid.x;
	mul.wide.u32 	%rd9, %r1, %r2;
	mov.u32 	%r3, %tid.x;
	cvt.u64.u32 	%rd10, %r3;
	add.s64 	%rd1, %rd9, %rd10;
	mov.u32 	%r4, %ntid.y;
	mov.u32 	%r5, %ctaid.y;
	mov.u32 	%r6, %tid.y;
	mad.lo.s32 	%r7, %r4, %r5, %r6;
	cvt.u64.u32 	%rd2, %r7;
	setp.ge.u64 	%p1, %rd1, %rd6;
	setp.le.u64 	%p2, %rd8, %rd2;
	or.pred  	%p3, %p1, %p2;
	@%p3 bra 	$L__BB20_2;
	cvta.to.global.u64 	%rd11, %rd3;
	cvta.to.global.u64 	%rd12, %rd4;
	cvta.to.global.u64 	%rd13, %rd5;
	mad.lo.s64 	%rd14, %rd6, %rd2, %rd1;
	shl.b64 	%rd15, %rd14, 2;
	add.s64 	%rd16, %rd11, %rd15;
	ld.global.f32 	%f1, [%rd16];
	add.s64 	%rd17, %rd12, %rd15;
	ld.global.f32 	%f2, [%rd17];
	div.rn.f32 	%f3, %f1, %f2;
	mad.lo.s64 	%rd18, %rd8, %rd1, %rd2;
	shl.b64 	%rd19, %rd18, 2;
	add.s64 	%rd20, %rd13, %rd19;
	st.global.f32 	[%rd20], %f3;
$L__BB20_2:
	ret;

}
	// .globl	add_a_b_for_scalar
.visible .entry add_a_b_for_scalar(
	.param .u64 .ptr .align 1 add_a_b_for_scalar_param_0,
	.param .f32 add_a_b_for_scalar_param_1,
	.param .u64 .ptr .align 1 add_a_b_for_scalar_param_2,
	.param .u64 add_a_b_for_scalar_param_3,
	.param .u64 add_a_b_for_scalar_param_4
)
{
	.reg .pred 	%p<4>;
	.reg .b32 	%r<9>;
	.reg .b32 	%f<4>;
	.reg .b64 	%rd<16>;

	ld.param.u64 	%rd3, [add_a_b_for_scalar_param_0];
	ld.param.f32 	%f1, [add_a_b_for_scalar_param_1];
	ld.param.u64 	%rd4, [add_a_b_for_scalar_param_2];
	ld.param.u64 	%rd6, [add_a_b_for_scalar_param_3];
	ld.param.u64 	%rd7, [add_a_b_for_scalar_param_4];
	mov.u32 	%r1, %ntid.x;
	mov.u32 	%r2, %ctaid.x;
	mul.wide.u32 	%rd8, %r1, %r2;
	mov.u32 	%r3, %tid.x;
	cvt.u64.u32 	%rd9, %r3;
	add.s64 	%rd1, %rd8, %rd9;
	mov.u32 	%r4, %ntid.y;
	mov.u32 	%r5, %ctaid.y;
	mov.u32 	%r6, %tid.y;
	mad.lo.s32 	%r7, %r4, %r5, %r6;
	cvt.u64.u32 	%rd2, %r7;
	setp.ge.u64 	%p1, %rd1, %rd6;
	setp.le.u64 	%p2, %rd7, %rd2;
	or.pred  	%p3, %p1, %p2;
	@%p3 bra 	$L__BB21_2;
	cvta.to.global.u64 	%rd10, %rd3;
	cvta.to.global.u64 	%rd11, %rd4;
	mad.lo.s64 	%rd12, %rd7, %rd1, %rd2;
	shl.b64 	%rd13, %rd12, 2;
	add.s64 	%rd14, %rd10, %rd13;
	ld.global.f32 	%f2, [%rd14];
	add.f32 	%f3, %f1, %f2;
	add.s64 	%rd15, %rd11, %rd13;
	st.global.f32 	[%rd15], %f3;
$L__BB21_2:
	ret;

}
	// .globl	add_at_b_for_scalar
.visible .entry add_at_b_for_scalar(
	.param .u64 .ptr .align 1 add_at_b_for_scalar_param_0,
	.param .f32 add_at_b_for_scalar_param_1,
	.param .u64 .ptr .align 1 add_at_b_for_scalar_param_2,
	.param .u64 add_at_b_for_scalar_param_3,
	.param .u64 add_at_b_for_scalar_param_4
)
{
	.reg .pred 	%p<4>;
	.reg .b32 	%r<9>;
	.reg .b32 	%f<4>;
	.reg .b64 	%rd<18>;

	ld.param.u64 	%rd3, [add_at_b_for_scalar_param_0];
	ld.param.f32 	%f1, [add_at_b_for_scalar_param_1];
	ld.param.u64 	%rd4, [add_at_b_for_scalar_param_2];
	ld.param.u64 	%rd5, [add_at_b_for_scalar_param_3];
	ld.param.u64 	%rd7, [add_at_b_for_scalar_param_4];
	mov.u32 	%r1, %ntid.x;
	mov.u32 	%r2, %ctaid.x;
	mul.wide.u32 	%rd8, %r1, %r2;
	mov.u32 	%r3, %tid.x;
	cvt.u64.u32 	%rd9, %r3;
	add.s64 	%rd1, %rd8, %rd9;
	mov.u32 	%r4, %ntid.y;
	mov.u32 	%r5, %ctaid.y;
	mov.u32 	%r6, %tid.y;
	mad.lo.s32 	%r7, %r4, %r5, %r6;
	cvt.u64.u32 	%rd2, %r7;
	setp.ge.u64 	%p1, %rd1, %rd5;
	setp.le.u64 	%p2, %rd7, %rd2;
	or.pred  	%p3, %p1, %p2;
	@%p3 bra 	$L__BB22_2;
	cvta.to.global.u64 	%rd10, %rd3;
	cvta.to.global.u64 	%rd11, %rd4;
	mad.lo.s64 	%rd12, %rd5, %rd2, %rd1;
	shl.b64 	%rd13, %rd12, 2;
	add.s64 	%rd14, %rd10, %rd13;
	ld.global.f32 	%f2, [%rd14];
	add.f32 	%f3, %f1, %f2;
	mad.lo.s64 	%rd15, %rd7, %rd1, %rd2;
	shl.b64 	%rd16, %rd15, 2;
	add.s64 	%rd17, %rd11, %rd16;
	st.global.f32 	[%rd17], %f3;
$L__BB22_2:
	ret;

}
	// .globl	sub_a_b_for_scalar
.visible .entry sub_a_b_for_scalar(
	.param .u64 .ptr .align 1 sub_a_b_for_scalar_param_0,
	.param .f32 sub_a_b_for_scalar_param_1,
	.param .u64 .ptr .align 1 sub_a_b_for_scalar_param_2,
	.param .u64 sub_a_b_for_scalar_param_3,
	.param .u64 sub_a_b_for_scalar_param_4
)
{
	.reg .pred 	%p<4>;
	.reg .b32 	%r<9>;
	.reg .b32 	%f<4>;
	.reg .b64 	%rd<16>;

	ld.param.u64 	%rd3, [sub_a_b_for_scalar_param_0];
	ld.param.f32 	%f1, [sub_a_b_for_scalar_param_1];
	ld.param.u64 	%rd4, [sub_a_b_for_scalar_param_2];
	ld.param.u64 	%rd6, [sub_a_b_for_scalar_param_3];
	ld.param.u64 	%rd7, [sub_a_b_for_scalar_param_4];
	mov.u32 	%r1, %ntid.x;
	mov.u32 	%r2, %ctaid.x;
	mul.wide.u32 	%rd8, %r1, %r2;
	mov.u32 	%r3, %tid.x;
	cvt.u64.u32 	%rd9, %r3;
	add.s64 	%rd1, %rd8, %rd9;
	mov.u32 	%r4, %ntid.y;
	mov.u32 	%r5, %ctaid.y;
	mov.u32 	%r6, %tid.y;
	mad.lo.s32 	%r7, %r4, %r5, %r6;
	cvt.u64.u32 	%rd2, %r7;
	setp.ge.u64 	%p1, %rd1, %rd6;
	setp.le.u64 	%p2, %rd7, %rd2;
	or.pred  	%p3, %p1, %p2;
	@%p3 bra 	$L__BB23_2;
	cvta.to.global.u64 	%rd10, %rd3;
	cvta.to.global.u64 	%rd11, %rd4;
	mad.lo.s64 	%rd12, %rd7, %rd1, %rd2;
	shl.b64 	%rd13, %rd12, 2;
	add.s64 	%rd14, %rd10, %rd13;
	ld.global.f32 	%f2, [%rd14];
	sub.f32 	%f3, %f2, %f1;
	add.s64 	%rd15, %rd11, %rd13;
	st.global.f32 	[%rd15], %f3;
$L__BB23_2:
	ret;

}
	// .globl	sub_at_b_for_scalar
.visible .entry sub_at_b_for_scalar(
	.param .u64 .ptr .align 1 sub_at_b_for_scalar_param_0,
	.param .f32 sub_at_b_for_scalar_param_1,
	.param .u64 .ptr .align 1 sub_at_b_for_scalar_param_2,
	.param .u64 sub_at_b_for_scalar_param_3,
	.param .u64 sub_at_b_for_scalar_param_4
)
{
	.reg .pred 	%p<4>;
	.reg .b32 	%r<9>;
	.reg .b32 	%f<4>;
	.reg .b64 	%rd<18>;

	ld.param.u64 	%rd3, [sub_at_b_for_scalar_param_0];
	ld.param.f32 	%f1, [sub_at_b_for_scalar_param_1];
	ld.param.u64 	%rd4, [sub_at_b_for_scalar_param_2];
	ld.param.u64 	%rd5, [sub_at_b_for_scalar_param_3];
	ld.param.u64 	%rd7, [sub_at_b_for_scalar_param_4];
	mov.u32 	%r1, %ntid.x;
	mov.u32 	%r2, %ctaid.x;
	mul.wide.u32 	%rd8, %r1, %r2;
	mov.u32 	%r3, %tid.x;
	cvt.u64.u32 	%rd9, %r3;
	add.s64 	%rd1, %rd8, %rd9;
	mov.u32 	%r4, %ntid.y;
	mov.u32 	%r5, %ctaid.y;
	mov.u32 	%r6, %tid.y;
	mad.lo.s32 	%r7, %r4, %r5, %r6;
	cvt.u64.u32 	%rd2, %r7;
	setp.ge.u64 	%p1, %rd1, %rd5;
	setp.le.u64 	%p2, %rd7, %rd2;
	or.pred  	%p3, %p1, %p2;
	@%p3 bra 	$L__BB24_2;
	cvta.to.global.u64 	%rd10, %rd3;
	cvta.to.global.u64 	%rd11, %rd4;
	mad.lo.s64 	%rd12, %rd5, %rd2, %rd1;
	shl.b64 	%rd13, %rd12, 2;
	add.s64 	%rd14, %rd10, %rd13;
	ld.global.f32 	%f2, [%rd14];
	sub.f32 	%f3, %f2, %f1;
	mad.lo.s64 	%rd15, %rd7, %rd1, %rd2;
	shl.b64 	%rd16, %rd15, 2;
	add.s64 	%rd17, %rd11, %rd16;
	st.global.f32 	[%rd17], %f3;
$L__BB24_2:
	ret;

}
	// .globl	rsub_a_b_for_scalar
.visible .entry rsub_a_b_for_scalar(
	.param .u64 .ptr .align 1 rsub_a_b_for_scalar_param_0,
	.param .f32 rsub_a_b_for_scalar_param_1,
	.param .u64 .ptr .align 1 rsub_a_b_for_scalar_param_2,
	.param .u64 rsub_a_b_for_scalar_param_3,
	.param .u64 rsub_a_b_for_scalar_param_4
)
{
	.reg .pred 	%p<4>;
	.reg .b32 	%r<9>;
	.reg .b32 	%f<4>;
	.reg .b64 	%rd<16>;

	ld.param.u64 	%rd3, [rsub_a_b_for_scalar_param_0];
	ld.param.f32 	%f1, [rsub_a_b_for_scalar_param_1];
	ld.param.u64 	%rd4, [rsub_a_b_for_scalar_param_2];
	ld.param.u64 	%rd6, [rsub_a_b_for_scalar_param_3];
	ld.param.u64 	%rd7, [rsub_a_b_for_scalar_param_4];
	mov.u32 	%r1, %ntid.x;
	mov.u32 	%r2, %ctaid.x;
	mul.wide.u32 	%rd8, %r1, %r2;
	mov.u32 	%r3, %tid.x;
	cvt.u64.u32 	%rd9, %r3;
	add.s64 	%rd1, %rd8, %rd9;
	mov.u32 	%r4, %ntid.y;
	mov.u32 	%r5, %ctaid.y;
	mov.u32 	%r6, %tid.y;
	mad.lo.s32 	%r7, %r4, %r5, %r6;
	cvt.u64.u32 	%rd2, %r7;
	setp.ge.u64 	%p1, %rd1, %rd6;
	setp.le.u64 	%p2, %rd7, %rd2;
	or.pred  	%p3, %p1, %p2;
	@%p3 bra 	$L__BB25_2;
	cvta.to.global.u64 	%rd10, %rd3;
	cvta.to.global.u64 	%rd11, %rd4;
	mad.lo.s64 	%rd12, %rd7, %rd1, %rd2;
	shl.b64 	%rd13, %rd12, 2;
	add.s64 	%rd14, %rd10, %rd13;
	ld.global.f32 	%f2, [%rd14];
	sub.f32 	%f3, %f1, %f2;
	add.s64 	%rd15, %rd11, %rd13;
	st.global.f32 	[%rd15], %f3;
$L__BB25_2:
	ret;

}
	// .globl	rsub_at_b_for_scalar
.visible .entry rsub_at_b_for_scalar(
	.param .u64 .ptr .align 1 rsub_at_b_for_scalar_param_0,
	.param .f32 rsub_at_b_for_scalar_param_1,
	.param .u64 .ptr .align 1 rsub_at_b_for_scalar_param_2,
	.param .u64 rsub_at_b_for_scalar_param_3,
	.param .u64 rsub_at_b_for_scalar_param_4
)
{
	.reg .pred 	%p<4>;
	.reg .b32 	%r<9>;
	.reg .b32 	%f<4>;
	.reg .b64 	%rd<18>;

	ld.param.u64 	%rd3, [rsub_at_b_for_scalar_param_0];
	ld.param.f32 	%f1, [rsub_at_b_for_scalar_param_1];
	ld.param.u64 	%rd4, [rsub_at_b_for_scalar_param_2];
	ld.param.u64 	%rd5, [rsub_at_b_for_scalar_param_3];
	ld.param.u64 	%rd7, [rsub_at_b_for_scalar_param_4];
	mov.u32 	%r1, %ntid.x;
	mov.u32 	%r2, %ctaid.x;
	mul.wide.u32 	%rd8, %r1, %r2;
	mov.u32 	%r3, %tid.x;
	cvt.u64.u32 	%rd9, %r3;
	add.s64 	%rd1, %rd8, %rd9;
	mov.u32 	%r4, %ntid.y;
	mov.u32 	%r5, %ctaid.y;
	mov.u32 	%r6, %tid.y;
	mad.lo.s32 	%r7, %r4, %r5, %r6;
	cvt.u64.u32 	%rd2, %r7;
	setp.ge.u64 	%p1, %rd1, %rd5;
	setp.le.u64 	%p2, %rd7, %rd2;
	or.pred  	%p3, %p1, %p2;
	@%p3 bra 	$L__BB26_2;
	cvta.to.global.u64 	%rd10, %rd3;
	cvta.to.global.u64 	%rd11, %rd4;
	mad.lo.s64 	%rd12, %rd5, %rd2, %rd1;
	shl.b64 	%rd13, %rd12, 2;
	add.s64 	%rd14, %rd10, %rd13;
	ld.global.f32 	%f2, [%rd14];
	sub.f32 	%f3, %f1, %f2;
	mad.lo.s64 	%rd15, %rd7, %rd1, %rd2;
	shl.b64 	%rd16, %rd15, 2;
	add.s64 	%rd17, %rd11, %rd16;
	st.global.f32 	[%rd17], %f3;
$L__BB26_2:
	ret;

}
	// .globl	mul_a_b_for_scalar
.visible .entry mul_a_b_for_scalar(
	.param .u64 .ptr .align 1 mul_a_b_for_scalar_param_0,
	.param .f32 mul_a_b_for_scalar_param_1,
	.param .u64 .ptr .align 1 mul_a_b_for_scalar_param_2,
	.param .u64 mul_a_b_for_scalar_param_3,
	.param .u64 mul_a_b_for_scalar_param_4
)
{
	.reg .pred 	%p<4>;
	.reg .b32 	%r<9>;
	.reg .b32 	%f<4>;
	.reg .b64 	%rd<16>;

	ld.param.u64 	%rd3, [mul_a_b_for_scalar_param_0];
	ld.param.f32 	%f1, [mul_a_b_for_scalar_param_1];
	ld.param.u64 	%rd4, [mul_a_b_for_scalar_param_2];
	ld.param.u64 	%rd6, [mul_a_b_for_scalar_param_3];
	ld.param.u64 	%rd7, [mul_a_b_for_scalar_param_4];
	mov.u32 	%r1, %ntid.x;
	mov.u32 	%r2, %ctaid.x;
	mul.wide.u32 	%rd8, %r1, %r2;
	mov.u32 	%r3, %tid.x;
	cvt.u64.u32 	%rd9, %r3;
	add.s64 	%rd1, %rd8, %rd9;
	mov.u32 	%r4, %ntid.y;
	mov.u32 	%r5, %ctaid.y;
	mov.u32 	%r6, %tid.y;
	mad.lo.s32 	%r7, %r4, %r5, %r6;
	cvt.u64.u32 	%rd2, %r7;
	setp.ge.u64 	%p1, %rd1, %rd6;
	setp.le.u64 	%p2, %rd7, %rd2;
	or.pred  	%p3, %p1, %p2;
	@%p3 bra 	$L__BB27_2;
	cvta.to.global.u64 	%rd10, %rd3;
	cvta.to.global.u64 	%rd11, %rd4;
	mad.lo.s64 	%rd12, %rd7, %rd1, %rd2;
	shl.b64 	%rd13, %rd12, 2;
	add.s64 	%rd14, %rd10, %rd13;
	ld.global.f32 	%f2, [%rd14];
	mul.f32 	%f3, %f1, %f2;
	add.s64 	%rd15, %rd11, %rd13;
	st.global.f32 	[%rd15], %f3;
$L__BB27_2:
	ret;

}
	// .globl	mul_at_b_for_scalar
.visible .entry mul_at_b_for_scalar(
	.param .u64 .ptr .align 1 mul_at_b_for_scalar_param_0,
	.param .f32 mul_at_b_for_scalar_param_1,
	.param .u64 .ptr .align 1 mul_at_b_for_scalar_param_2,
	.param .u64 mul_at_b_for_scalar_param_3,
	.param .u64 mul_at_b_for_scalar_param_4
)
{
	.reg .pred 	%p<4>;
	.reg .b32 	%r<9>;
	.reg .b32 	%f<4>;
	.reg .b64 	%rd<18>;

	ld.param.u64 	%rd3, [mul_at_b_for_scalar_param_0];
	ld.param.f32 	%f1, [mul_at_b_for_scalar_param_1];
	ld.param.u64 	%rd4, [mul_at_b_for_scalar_param_2];
	ld.param.u64 	%rd5, [mul_at_b_for_scalar_param_3];
	ld.param.u64 	%rd7, [mul_at_b_for_scalar_param_4];
	mov.u32 	%r1, %ntid.x;
	mov.u32 	%r2, %ctaid.x;
	mul.wide.u32 	%rd8, %r1, %r2;
	mov.u32 	%r3, %tid.x;
	cvt.u64.u32 	%rd9, %r3;
	add.s64 	%rd1, %rd8, %rd9;
	mov.u32 	%r4, %ntid.y;
	mov.u32 	%r5, %ctaid.y;
	mov.u32 	%r6, %tid.y;
	mad.lo.s32 	%r7, %r4, %r5, %r6;
	cvt.u64.u32 	%rd2, %r7;
	setp.ge.u64 	%p1, %rd1, %rd5;
	setp.le.u64 	%p2, %rd7, %rd2;
	or.pred  	%p3, %p1, %p2;
	@%p3 bra 	$L__BB28_2;
	cvta.to.global.u64 	%rd10, %rd3;
	cvta.to.global.u64 	%rd11, %rd4;
	mad.lo.s64 	%rd12, %rd5, %rd2, %rd1;
	shl.b64 	%rd13, %rd12, 2;
	add.s64 	%rd14, %rd10, %rd13;
	ld.global.f32 	%f2, [%rd14];
	mul.f32 	%f3, %f1, %f2;
	mad.lo.s64 	%rd15, %rd7, %rd1, %rd2;
	shl.b64 	%rd16, %rd15, 2;
	add.s64 	%rd17, %rd11, %rd16;
	st.global.f32 	[%rd17], %f3;
$L__BB28_2:
	ret;

}
	// .globl	div_a_b_for_scalar
.visible .entry div_a_b_for_scalar(
	.param .u64 .ptr .align 1 div_a_b_for_scalar_param_0,
	.param .f32 div_a_b_for_scalar_param_1,
	.param .u64 .ptr .align 1 div_a_b_for_scalar_param_2,
	.param .u64 div_a_b_for_scalar_param_3,
	.param .u64 div_a_b_for_scalar_param_4
)
{
	.reg .pred 	%p<4>;
	.reg .b32 	%r<9>;
	.reg .b32 	%f<4>;
	.reg .b64 	%rd<16>;

	ld.param.u64 	%rd3, [div_a_b_for_scalar_param_0];
	ld.param.f32 	%f1, [div_a_b_for_scalar_param_1];
	ld.param.u64 	%rd4, [div_a_b_for_scalar_param_2];
	ld.param.u64 	%rd6, [div_a_b_for_scalar_param_3];
	ld.param.u64 	%rd7, [div_a_b_for_scalar_param_4];
	mov.u32 	%r1, %ntid.x;
	mov.u32 	%r2, %ctaid.x;
	mul.wide.u32 	%rd8, %r1, %r2;
	mov.u32 	%r3, %tid.x;
	cvt.u64.u32 	%rd9, %r3;
	add.s64 	%rd1, %rd8, %rd9;
	mov.u32 	%r4, %ntid.y;
	mov.u32 	%r5, %ctaid.y;
	mov.u32 	%r6, %tid.y;
	mad.lo.s32 	%r7, %r4, %r5, %r6;
	cvt.u64.u32 	%rd2, %r7;
	setp.ge.u64 	%p1, %rd1, %rd6;
	setp.le.u64 	%p2, %rd7, %rd2;
	or.pred  	%p3, %p1, %p2;
	@%p3 bra 	$L__BB29_2;
	cvta.to.global.u64 	%rd10, %rd3;
	cvta.to.global.u64 	%rd11, %rd4;
	mad.lo.s64 	%rd12, %rd7, %rd1, %rd2;
	shl.b64 	%rd13, %rd12, 2;
	add.s64 	%rd14, %rd10, %rd13;
	ld.global.f32 	%f2, [%rd14];
	div.rn.f32 	%f3, %f2, %f1;
	add.s64 	%rd15, %rd11, %rd13;
	st.global.f32 	[%rd15], %f3;
$L__BB29_2:
	ret;

}
	// .globl	div_at_b_for_scalar
.visible .entry div_at_b_for_scalar(
	.param .u64 .ptr .align 1 div_at_b_for_scalar_param_0,
	.param .f32 div_at_b_for_scalar_param_1,
	.param .u64 .ptr .align 1 div_at_b_for_scalar_param_2,
	.param .u64 div_at_b_for_scalar_param_3,
	.param .u64 div_at_b_for_scalar_param_4
)
{
	.reg .pred 	%p<4>;
	.reg .b32 	%r<9>;
	.reg .b32 	%f<4>;
	.reg .b64 	%rd<18>;

	ld.param.u64 	%rd3, [div_at_b_for_scalar_param_0];
	ld.param.f32 	%f1, [div_at_b_for_scalar_param_1];
	ld.param.u64 	%rd4, [div_at_b_for_scalar_param_2];
	ld.param.u64 	%rd5, [div_at_b_for_scalar_param_3];
	ld.param.u64 	%rd7, [div_at_b_for_scalar_param_4];
	mov.u32 	%r1, %ntid.x;
	mov.u32 	%r2, %ctaid.x;
	mul.wide.u32 	%rd8, %r1, %r2;
	mov.u32 	%r3, %tid.x;
	cvt.u64.u32 	%rd9, %r3;
	add.s64 	%rd1, %rd8, %rd9;
	mov.u32 	%r4, %ntid.y;
	mov.u32 	%r5, %ctaid.y;
	mov.u32 	%r6, %tid.y;
	mad.lo.s32 	%r7, %r4, %r5, %r6;
	cvt.u64.u32 	%rd2, %r7;
	setp.ge.u64 	%p1, %rd1, %rd5;
	setp.le.u64 	%p2, %rd7, %rd2;
	or.pred  	%p3, %p1, %p2;
	@%p3 bra 	$L__BB30_2;
	cvta.to.global.u64 	%rd10, %rd3;
	cvta.to.global.u64 	%rd11, %rd4;
	mad.lo.s64 	%rd12, %rd5, %rd2, %rd1;
	shl.b64 	%rd13, %rd12, 2;
	add.s64 	%rd14, %rd10, %rd13;
	ld.global.f32 	%f2, [%rd14];
	div.rn.f32 	%f3, %f2, %f1;
	mad.lo.s64 	%rd15, %rd7, %rd1, %rd2;
	shl.b64 	%rd16, %rd15, 2;
	add.s64 	%rd17, %rd11, %rd16;
	st.global.f32 	[%rd17], %f3;
$L__BB30_2:
	ret;

}
	// .globl	rdiv_a_b_for_scalar
.visible .entry rdiv_a_b_for_scalar(
	.param .u64 .ptr .align 1 rdiv_a_b_for_scalar_param_0,
	.param .f32 rdiv_a_b_for_scalar_param_1,
	.param .u64 .ptr .align 1 rdiv_a_b_for_scalar_param_2,
	.param .u64 rdiv_a_b_for_scalar_param_3,
	.param .u64 rdiv_a_b_for_scalar_param_4
)
{
	.reg .pred 	%p<4>;
	.reg .b32 	%r<9>;
	.reg .b32 	%f<4>;
	.reg .b64 	%rd<16>;

	ld.param.u64 	%rd3, [rdiv_a_b_for_scalar_param_0];
	ld.param.f32 	%f1, [rdiv_a_b_for_scalar_param_1];
	ld.param.u64 	%rd4, [rdiv_a_b_for_scalar_param_2];
	ld.param.u64 	%rd6, [rdiv_a_b_for_scalar_param_3];
	ld.param.u64 	%rd7, [rdiv_a_b_for_scalar_param_4];
	mov.u32 	%r1, %ntid.x;
	mov.u32 	%r2, %ctaid.x;
	mul.wide.u32 	%rd8, %r1, %r2;
	mov.u32 	%r3, %tid.x;
	cvt.u64.u32 	%rd9, %r3;
	add.s64 	%rd1, %rd8, %rd9;
	mov.u32 	%r4, %ntid.y;
	mov.u32 	%r5, %ctaid.y;
	mov.u32 	%r6, %tid.y;
	mad.lo.s32 	%r7, %r4, %r5, %r6;
	cvt.u64.u32 	%rd2, %r7;
	setp.ge.u64 	%p1, %rd1, %rd6;
	setp.le.u64 	%p2, %rd7, %rd2;
	or.pred  	%p3, %p1, %p2;
	@%p3 bra 	$L__BB31_2;
	cvta.to.global.u64 	%rd10, %rd3;
	cvta.to.global.u64 	%rd11, %rd4;
	mad.lo.s64 	%rd12, %rd7, %rd1, %rd2;
	shl.b64 	%rd13, %rd12, 2;
	add.s64 	%rd14, %rd10, %rd13;
	ld.global.f32 	%f2, [%rd14];
	div.rn.f32 	%f3, %f1, %f2;
	add.s64 	%rd15, %rd11, %rd13;
	st.global.f32 	[%rd15], %f3;
$L__BB31_2:
	ret;

}
	// .globl	rdiv_at_b_for_scalar
.visible .entry rdiv_at_b_for_scalar(
	.param .u64 .ptr .align 1 rdiv_at_b_for_scalar_param_0,
	.param .f32 rdiv_at_b_for_scalar_param_1,
	.param .u64 .ptr .align 1 rdiv_at_b_for_scalar_param_2,
	.param .u64 rdiv_at_b_for_scalar_param_3,
	.param .u64 rdiv_at_b_for_scalar_param_4
)
{
	.reg .pred 	%p<4>;
	.reg .b32 	%r<9>;
	.reg .b32 	%f<4>;
	.reg .b64 	%rd<18>;

	ld.param.u64 	%rd3, [rdiv_at_b_for_scalar_param_0];
	ld.param.f32 	%f1, [rdiv_at_b_for_scalar_param_1];
	ld.param.u64 	%rd4, [rdiv_at_b_for_scalar_param_2];
	ld.param.u64 	%rd5, [rdiv_at_b_for_scalar_param_3];
	ld.param.u64 	%rd7, [rdiv_at_b_for_scalar_param_4];
	mov.u32 	%r1, %ntid.x;
	mov.u32 	%r2, %ctaid.x;
	mul.wide.u32 	%rd8, %r1, %r2;
	mov.u32 	%r3, %tid.x;
	cvt.u64.u32 	%rd9, %r3;
	add.s64 	%rd1, %rd8, %rd9;
	mov.u32 	%r4, %ntid.y;
	mov.u32 	%r5, %ctaid.y;
	mov.u32 	%r6, %tid.y;
	mad.lo.s32 	%r7, %r4, %r5, %r6;
	cvt.u64.u32 	%rd2, %r7;
	setp.ge.u64 	%p1, %rd1, %rd5;
	setp.le.u64 	%p2, %rd7, %rd2;
	or.pred  	%p3, %p1, %p2;
	@%p3 bra 	$L__BB32_2;
	cvta.to.global.u64 	%rd10, %rd3;
	cvta.to.global.u64 	%rd11, %rd4;
	mad.lo.s64 	%rd12, %rd5, %rd2, %rd1;
	shl.b64 	%rd13, %rd12, 2;
	add.s64 	%rd14, %rd10, %rd13;
	ld.global.f32 	%f2, [%rd14];
	div.rn.f32 	%f3, %f1, %f2;
	mad.lo.s64 	%rd15, %rd7, %rd1, %rd2;
	shl.b64 	%rd16, %rd15, 2;
	add.s64 	%rd17, %rd11, %rd16;
	st.global.f32 	[%rd17], %f3;
$L__BB32_2:
	ret;

}
	// .globl	sigmoid_a
.visible .entry sigmoid_a(
	.param .u64 .ptr .align 1 sigmoid_a_param_0,
	.param .u64 .ptr .align 1 sigmoid_a_param_1,
	.param .u64 sigmoid_a_param_2,
	.param .u64 sigmoid_a_param_3
)
{
	.reg .pred 	%p<4>;
	.reg .b32 	%r<11>;
	.reg .b32 	%f<15>;
	.reg .b64 	%rd<16>;

	ld.param.u64 	%rd3, [sigmoid_a_param_0];
	ld.param.u64 	%rd4, [sigmoid_a_param_1];
	ld.param.u64 	%rd6, [sigmoid_a_param_2];
	ld.param.u64 	%rd7, [sigmoid_a_param_3];
	mov.u32 	%r1, %ntid.x;
	mov.u32 	%r2, %ctaid.x;
	mul.wide.u32 	%rd8, %r1, %r2;
	mov.u32 	%r3, %tid.x;
	cvt.u64.u32 	%rd9, %r3;
	add.s64 	%rd1, %rd8, %rd9;
	mov.u32 	%r4, %ntid.y;
	mov.u32 	%r5, %ctaid.y;
	mov.u32 	%r6, %tid.y;
	mad.lo.s32 	%r7, %r4, %r5, %r6;
	cvt.u64.u32 	%rd2, %r7;
	setp.ge.u64 	%p1, %rd1, %rd6;
	setp.le.u64 	%p2, %rd7, %rd2;
	or.pred  	%p3, %p1, %p2;
	@%p3 bra 	$L__BB33_2;
	cvta.to.global.u64 	%rd10, %rd3;
	cvta.to.global.u64 	%rd11, %rd4;
	mad.lo.s64 	%rd12, %rd7, %rd1, %rd2;
	shl.b64 	%rd13, %rd12, 2;
	add.s64 	%rd14, %rd10, %rd13;
	ld.global.f32 	%f1, [%rd14];
	fma.rn.f32 	%f2, %f1, 0fBBBB989D, 0f3F000000;
	cvt.sat.f32.f32 	%f3, %f2;
	mov.f32 	%f4, 0f4B400001;
	mov.f32 	%f5, 0f437C0000;
	fma.rm.f32 	%f6, %f3, %f5, %f4;
	add.f32 	%f7, %f6, 0fCB40007F;
	neg.f32 	%f8, %f7;
	fma.rn.f32 	%f9, %f1, 0fBFB8AA3B, %f8;
	fma.rn.f32 	%f10, %f1, 0fB2A57060, %f9;
	mov.b32 	%r9, %f6;
	shl.b32 	%r10, %r9, 23;
	mov.b32 	%f11, %r10;
	ex2.approx.ftz.f32 	%f12, %f10;
	fma.rn.f32 	%f13, %f12, %f11, 0f3F800000;
	rcp.rn.f32 	%f14, %f13;
	add.s64 	%rd15, %rd11, %rd13;
	st.global.f32 	[%rd15], %f14;
$L__BB33_2:
	ret;

}
	// .globl	sigmoid_at
.visible .entry sigmoid_at(
	.param .u64 .ptr .align 1 sigmoid_at_param_0,
	.param .u64 .ptr .align 1 sigmoid_at_param_1,
	.param .u64 sigmoid_at_param_2,
	.param .u64 sigmoid_at_param_3
)
{
	.reg .pred 	%p<4>;
	.reg .b32 	%r<11>;
	.reg .b32 	%f<15>;
	.reg .b64 	%rd<18>;

	ld.param.u64 	%rd3, [sigmoid_at_param_0];
	ld.param.u64 	%rd4, [sigmoid_at_param_1];
	ld.param.u64 	%rd5, [sigmoid_at_param_2];
	ld.param.u64 	%rd7, [sigmoid_at_param_3];
	mov.u32 	%r1, %ntid.x;
	mov.u32 	%r2, %ctaid.x;
	mul.wide.u32 	%rd8, %r1, %r2;
	mov.u32 	%r3, %tid.x;
	cvt.u64.u32 	%rd9, %r3;
	add.s64 	%rd1, %rd8, %rd9;
	mov.u32 	%r4, %ntid.y;
	mov.u32 	%r5, %ctaid.y;
	mov.u32 	%r6, %tid.y;
	mad.lo.s32 	%r7, %r4, %r5, %r6;
	cvt.u64.u32 	%rd2, %r7;
	setp.ge.u64 	%p1, %rd1, %rd5;
	setp.le.u64 	%p2, %rd7, %rd2;
	or.pred  	%p3, %p1, %p2;
	@%p3 bra 	$L__BB34_2;
	cvta.to.global.u64 	%rd10, %rd3;
	cvta.to.global.u64 	%rd11, %rd4;
	mad.lo.s64 	%rd12, %rd5, %rd2, %rd1;
	shl.b64 	%rd13, %rd12, 2;
	add.s64 	%rd14, %rd10, %rd13;
	ld.global.f32 	%f1, [%rd14];
	fma.rn.f32 	%f2, %f1, 0fBBBB989D, 0f3F000000;
	cvt.sat.f32.f32 	%f3, %f2;
	mov.f32 	%f4, 0f4B400001;
	mov.f32 	%f5, 0f437C0000;
	fma.rm.f32 	%f6, %f3, %f5, %f4;
	add.f32 	%f7, %f6, 0fCB40007F;
	neg.f32 	%f8, %f7;
	fma.rn.f32 	%f9, %f1, 0fBFB8AA3B, %f8;
	fma.rn.f32 	%f10, %f1, 0fB2A57060, %f9;
	mov.b32 	%r9, %f6;
	shl.b32 	%r10, %r9, 23;
	mov.b32 	%f11, %r10;
	ex2.approx.ftz.f32 	%f12, %f10;
	fma.rn.f32 	%f13, %f12, %f11, 0f3F800000;
	rcp.rn.f32 	%f14, %f13;
	mad.lo.s64 	%rd15, %rd7, %rd1, %rd2;
	shl.b64 	%rd16, %rd15, 2;
	add.s64 	%rd17, %rd11, %rd16;
	st.global.f32 	[%rd17], %f14;
$L__BB34_2:
	ret;

}
	// .globl	tanh_a
.visible .entry tanh_a(
	.param .u64 .ptr .align 1 tanh_a_param_0,
	.param .u64 .ptr .align 1 tanh_a_param_1,
	.param .u64 tanh_a_param_2,
	.param .u64 tanh_a_param_3
)
{
	.reg .pred 	%p<6>;
	.reg .b32 	%r<9>;
	.reg .b32 	%f<17>;
	.reg .b64 	%rd<16>;

	ld.param.u64 	%rd3, [tanh_a_param_0];
	ld.param.u64 	%rd4, [tanh_a_param_1];
	ld.param.u64 	%rd6, [tanh_a_param_2];
	ld.param.u64 	%rd7, [tanh_a_param_3];
	mov.u32 	%r1, %ntid.x;
	mov.u32 	%r2, %ctaid.x;
	mul.wide.u32 	%rd8, %r1, %r2;
	mov.u32 	%r3, %tid.x;
	cvt.u64.u32 	%rd9, %r3;
	add.s64 	%rd1, %rd8, %rd9;
	mov.u32 	%r4, %ntid.y;
	mov.u32 	%r5, %ctaid.y;
	mov.u32 	%r6, %tid.y;
	mad.lo.s32 	%r7, %r4, %r5, %r6;
	cvt.u64.u32 	%rd2, %r7;
	setp.ge.u64 	%p1, %rd1, %rd6;
	setp.le.u64 	%p2, %rd7, %rd2;
	or.pred  	%p3, %p1, %p2;
	@%p3 bra 	$L__BB35_2;
	cvta.to.global.u64 	%rd10, %rd3;
	cvta.to.global.u64 	%rd11, %rd4;
	mad.lo.s64 	%rd12, %rd7, %rd1, %rd2;
	shl.b64 	%rd13, %rd12, 2;
	add.s64 	%rd14, %rd10, %rd13;
	ld.global.f32 	%f1, [%rd14];
	abs.f32 	%f2, %f1;
	mul.f32 	%f3, %f2, 0f4038AA3B;
	ex2.approx.ftz.f32 	%f4, %f3;
	add.f32 	%f5, %f4, 0f3F800000;
	rcp.approx.ftz.f32 	%f6, %f5;
	fma.rn.f32 	%f7, %f6, 0fC0000000, 0f3F800000;
	setp.ge.f32 	%p4, %f2, 0f41102CB4;
	selp.f32 	%f8, 0f3F800000, %f7, %p4;
	copysign.f32 	%f9, %f1, %f8;
	mul.f32 	%f10, %f1, %f1;
	fma.rn.f32 	%f11, %f10, 0f3C80F082, 0fBD563CAE;
	fma.rn.f32 	%f12, %f11, %f10, 0f3E085941;
	fma.rn.f32 	%f13, %f12, %f10, 0fBEAAA9ED;
	fma.rn.f32 	%f14, %f13, %f10, 0f00000000;
	fma.rn.f32 	%f15, %f14, %f1, %f1;
	setp.ge.f32 	%p5, %f2, 0f3F19999A;
	selp.f32 	%f16, %f9, %f15, %p5;
	add.s64 	%rd15, %rd11, %rd13;
	st.global.f32 	[%rd15], %f16;
$L__BB35_2:
	ret;

}
	// .globl	tanh_at
.visible .entry tanh_at(
	.param .u64 .ptr .align 1 tanh_at_param_0,
	.param .u64 .ptr .align 1 tanh_at_param_1,
	.param .u64 tanh_at_param_2,
	.param .u64 tanh_at_param_3
)
{
	.reg .pred 	%p<6>;
	.reg .b32 	%r<9>;
	.reg .b32 	%f<17>;
	.reg .b64 	%rd<18>;

	ld.param.u64 	%rd3, [tanh_at_param_0];
	ld.param.u64 	%rd4, [tanh_at_param_1];
	ld.param.u64 	%rd5, [tanh_at_param_2];
	ld.param.u64 	%rd7, [tanh_at_param_3];
	mov.u32 	%r1, %ntid.x;
	mov.u32 	%r2, %ctaid.x;
	mul.wide.u32 	%rd8, %r1, %r2;
	mov.u32 	%r3, %tid.x;
	cvt.u64.u32 	%rd9, %r3;
	add.s64 	%rd1, %rd8, %rd9;
	mov.u32 	%r4, %ntid.y;
	mov.u32 	%r5, %ctaid.y;
	mov.u32 	%r6, %tid.y;
	mad.lo.s32 	%r7, %r4, %r5, %r6;
	cvt.u64.u32 	%rd2, %r7;
	setp.ge.u64 	%p1, %rd1, %rd5;
	setp.le.u64 	%p2, %rd7, %rd2;
	or.pred  	%p3, %p1, %p2;
	@%p3 bra 	$L__BB36_2;
	cvta.to.global.u64 	%rd10, %rd3;
	cvta.to.global.u64 	%rd11, %rd4;
	mad.lo.s64 	%rd12, %rd5, %rd2, %rd1;
	shl.b64 	%rd13, %rd12, 2;
	add.s64 	%rd14, %rd10, %rd13;
	ld.global.f32 	%f1, [%rd14];
	abs.f32 	%f2, %f1;
	mul.f32 	%f3, %f2, 0f4038AA3B;
	ex2.approx.ftz.f32 	%f4, %f3;
	add.f32 	%f5, %f4, 0f3F800000;
	rcp.approx.ftz.f32 	%f6, %f5;
	fma.rn.f32 	%f7, %f6, 0fC0000000, 0f3F800000;
	setp.ge.f32 	%p4, %f2, 0f41102CB4;
	selp.f32 	%f8, 0f3F800000, %f7, %p4;
	copysign.f32 	%f9, %f1, %f8;
	mul.f32 	%f10, %f1, %f1;
	fma.rn.f32 	%f11, %f10, 0f3C80F082, 0fBD563CAE;
	fma.rn.f32 	%f12, %f11, %f10, 0f3E085941;
	fma.rn.f32 	%f13, %f12, %f10, 0fBEAAA9ED;
	fma.rn.f32 	%f14, %f13, %f10, 0f00000000;
	fma.rn.f32 	%f15, %f14, %f1, %f1;
	setp.ge.f32 	%p5, %f2, 0f3F19999A;
	selp.f32 	%f16, %f9, %f15, %p5;
	mad.lo.s64 	%rd15, %rd7, %rd1, %rd2;
	shl.b64 	%rd16, %rd15, 2;
	add.s64 	%rd17, %rd11, %rd16;
	st.global.f32 	[%rd17], %f16;
$L__BB36_2:
	ret;

}
	// .globl	softmax_a
.visible .entry softmax_a(
	.param .u64 .ptr .align 1 softmax_a_param_0,
	.param .u64 .ptr .align 1 softmax_a_param_1,
	.param .u64 softmax_a_param_2,
	.param .u64 softmax_a_param_3
)
{
	.reg .pred 	%p<9>;
	.reg .b32 	%r<19>;
	.reg .b32 	%f<98>;
	.reg .b64 	%rd<29>;
	// demoted variable
	.shared .align 4 .b8 _ZZ9softmax_aE2es[4096];
	ld.param.u64 	%rd14, [softmax_a_param_0];
	ld.param.u64 	%rd11, [softmax_a_param_1];
	ld.param.u64 	%rd12, [softmax_a_param_2];
	ld.param.u64 	%rd13, [softmax_a_param_3];
	cvta.to.global.u64 	%rd1, %rd14;
	mov.u32 	%r4, %ntid.x;
	mov.u32 	%r5, %ctaid.x;
	mul.wide.u32 	%rd15, %r4, %r5;
	mov.u32 	%r6, %tid.x;
	cvt.u64.u32 	%rd2, %r6;
	add.s64 	%rd3, %rd15, %rd2;
	mov.u32 	%r7, %ntid.y;
	mov.u32 	%r8, %ctaid.y;
	mov.u32 	%r1, %tid.y;
	mad.lo.s32 	%r9, %r7, %r8, %r1;
	cvt.u64.u32 	%rd4, %r9;
	setp.eq.s64 	%p1, %rd12, 0;
	mov.f32 	%f97, 0f00000000;
	@%p1 bra 	$L__BB37_5;
	cvt.u32.u64 	%r10, %rd2;
	shl.b32 	%r11, %r10, 7;
	mov.u32 	%r12, _ZZ9softmax_aE2es;
	shl.b32 	%r13, %r1, 2;
	add.s32 	%r3, %r12, %r13;
	add.s32 	%r2, %r3, %r11;
	mad.lo.s64 	%rd17, %rd13, %rd2, %rd4;
	shl.b64 	%rd18, %rd17, 2;
	add.s64 	%rd27, %rd1, %rd18;
	shl.b64 	%rd6, %rd13, 7;
	mov.b64 	%rd28, 0;
	mov.f32 	%f97, 0f00000000;
$L__BB37_2:
	setp.le.u64 	%p2, %rd13, %rd4;
	mov.b32 	%r14, 0;
	st.shared.u32 	[%r2], %r14;
	add.s64 	%rd20, %rd2, %rd28;
	setp.ge.u64 	%p3, %rd20, %rd12;
	or.pred  	%p4, %p2, %p3;
	@%p4 bra 	$L__BB37_4;
	ld.global.f32 	%f6, [%rd27];
	fma.rn.f32 	%f7, %f6, 0f3BBB989D, 0f3F000000;
	cvt.sat.f32.f32 	%f8, %f7;
	mov.f32 	%f9, 0f4B400001;
	mov.f32 	%f10, 0f437C0000;
	fma.rm.f32 	%f11, %f8, %f10, %f9;
	add.f32 	%f12, %f11, 0fCB40007F;
	neg.f32 	%f13, %f12;
	fma.rn.f32 	%f14, %f6, 0f3FB8AA3B, %f13;
	fma.rn.f32 	%f15, %f6, 0f32A57060, %f14;
	mov.b32 	%r15, %f11;
	shl.b32 	%r16, %r15, 23;
	mov.b32 	%f16, %r16;
	ex2.approx.ftz.f32 	%f17, %f15;
	mul.f32 	%f18, %f17, %f16;
	st.shared.f32 	[%r2], %f18;
$L__BB37_4:
	bar.sync 	0;
	ld.shared.f32 	%f19, [%r3];
	add.f32 	%f20, %f97, %f19;
	ld.shared.f32 	%f21, [%r3+128];
	add.f32 	%f22, %f20, %f21;
	ld.shared.f32 	%f23, [%r3+256];
	add.f32 	%f24, %f22, %f23;
	ld.shared.f32 	%f25, [%r3+384];
	add.f32 	%f26, %f24, %f25;
	ld.shared.f32 	%f27, [%r3+512];
	add.f32 	%f28, %f26, %f27;
	ld.shared.f32 	%f29, [%r3+640];
	add.f32 	%f30, %f28, %f29;
	ld.shared.f32 	%f31, [%r3+768];
	add.f32 	%f32, %f30, %f31;
	ld.shared.f32 	%f33, [%r3+896];
	add.f32 	%f34, %f32, %f33;
	ld.shared.f32 	%f35, [%r3+1024];
	add.f32 	%f36, %f34, %f35;
	ld.shared.f32 	%f37, [%r3+1152];
	add.f32 	%f38, %f36, %f37;
	ld.shared.f32 	%f39, [%r3+1280];
	add.f32 	%f40, %f38, %f39;
	ld.shared.f32 	%f41, [%r3+1408];
	add.f32 	%f42, %f40, %f41;
	ld.shared.f32 	%f43, [%r3+1536];
	add.f32 	%f44, %f42, %f43;
	ld.shared.f32 	%f45, [%r3+1664];
	add.f32 	%f46, %f44, %f45;
	ld.shared.f32 	%f47, [%r3+1792];
	add.f32 	%f48, %f46, %f47;
	ld.shared.f32 	%f49, [%r3+1920];
	add.f32 	%f50, %f48, %f49;
	ld.shared.f32 	%f51, [%r3+2048];
	add.f32 	%f52, %f50, %f51;
	ld.shared.f32 	%f53, [%r3+2176];
	add.f32 	%f54, %f52, %f53;
	ld.shared.f32 	%f55, [%r3+2304];
	add.f32 	%f56, %f54, %f55;
	ld.shared.f32 	%f57, [%r3+2432];
	add.f32 	%f58, %f56, %f57;
	ld.shared.f32 	%f59, [%r3+2560];
	add.f32 	%f60, %f58, %f59;
	ld.shared.f32 	%f61, [%r3+2688];
	add.f32 	%f62, %f60, %f61;
	ld.shared.f32 	%f63, [%r3+2816];
	add.f32 	%f64, %f62, %f63;
	ld.shared.f32 	%f65, [%r3+2944];
	add.f32 	%f66, %f64, %f65;
	ld.shared.f32 	%f67, [%r3+3072];
	add.f32 	%f68, %f66, %f67;
	ld.shared.f32 	%f69, [%r3+3200];
	add.f32 	%f70, %f68, %f69;
	ld.shared.f32 	%f71, [%r3+3328];
	add.f32 	%f72, %f70, %f71;
	ld.shared.f32 	%f73, [%r3+3456];
	add.f32 	%f74, %f72, %f73;
	ld.shared.f32 	%f75, [%r3+3584];
	add.f32 	%f76, %f74, %f75;
	ld.shared.f32 	%f77, [%r3+3712];
	add.f32 	%f78, %f76, %f77;
	ld.shared.f32 	%f79, [%r3+3840];
	add.f32 	%f80, %f78, %f79;
	ld.shared.f32 	%f81, [%r3+3968];
	add.f32 	%f97, %f80, %f81;
	bar.sync 	0;
	add.s64 	%rd28, %rd28, 32;
	add.s64 	%rd27, %rd27, %rd6;
	setp.lt.u64 	%p5, %rd28, %rd12;
	@%p5 bra 	$L__BB37_2;
$L__BB37_5:
	setp.ge.u64 	%p6, %rd3, %rd12;
	setp.le.u64 	%p7, %rd13, %rd4;
	or.pred  	%p8, %p6, %p7;
	@%p8 bra 	$L__BB37_7;
	mad.lo.s64 	%rd22, %rd13, %rd3, %rd4;
	shl.b64 	%rd23, %rd22, 2;
	add.s64 	%rd24, %rd1, %rd23;
	ld.global.f32 	%f82, [%rd24];
	fma.rn.f32 	%f83, %f82, 0f3BBB989D, 0f3F000000;
	cvt.sat.f32.f32 	%f84, %f83;
	mov.f32 	%f85, 0f4B400001;
	mov.f32 	%f86, 0f437C0000;
	fma.rm.f32 	%f87, %f84, %f86, %f85;
	add.f32 	%f88, %f87, 0fCB40007F;
	neg.f32 	%f89, %f88;
	fma.rn.f32 	%f90, %f82, 0f3FB8AA3B, %f89;
	fma.rn.f32 	%f91, %f82, 0f32A57060, %f90;
	mov.b32 	%r17, %f87;
	shl.b32 	%r18, %r17, 23;
	mov.b32 	%f92, %r18;
	ex2.approx.ftz.f32 	%f93, %f91;
	mul.f32 	%f94, %f93, %f92;
	div.rn.f32 	%f95, %f94, %f97;
	cvta.to.global.u64 	%rd25, %rd11;
	add.s64 	%rd26, %rd25, %rd23;
	st.global.f32 	[%rd26], %f95;
$L__BB37_7:
	ret;

}
	// .globl	softmax_at
.visible .entry softmax_at(
	.param .u64 .ptr .align 1 softmax_at_param_0,
	.param .u64 .ptr .align 1 softmax_at_param_1,
	.param .u64 softmax_at_param_2,
	.param .u64 softmax_at_param_3
)
{
	.reg .pred 	%p<17>;
	.reg .b32 	%r<25>;
	.reg .b32 	%f<258>;
	.reg .b64 	%rd<50>;
	// demoted variable
	.shared .align 4 .b8 _ZZ10softmax_atE2es[4096];
	ld.param.u64 	%rd21, [softmax_at_param_0];
	ld.param.u64 	%rd19, [softmax_at_param_2];
	ld.param.u64 	%rd20, [softmax_at_param_3];
	cvta.to.global.u64 	%rd1, %rd21;
	mov.u32 	%r4, %ntid.x;
	mov.u32 	%r5, %ctaid.x;
	mul.wide.u32 	%rd22, %r4, %r5;
	mov.u32 	%r6, %tid.x;
	cvt.u64.u32 	%rd2, %r6;
	add.s64 	%rd3, %rd22, %rd2;
	mov.u32 	%r7, %ntid.y;
	mov.u32 	%r8, %ctaid.y;
	mov.u32 	%r1, %tid.y;
	mad.lo.s32 	%r9, %r7, %r8, %r1;
	cvt.u64.u32 	%rd4, %r9;
	setp.eq.s64 	%p1, %rd19, 0;
	mov.f32 	%f255, 0f00000000;
	@%p1 bra 	$L__BB38_12;
	cvt.u32.u64 	%r10, %rd2;
	shl.b32 	%r11, %r10, 7;
	mov.u32 	%r12, _ZZ10softmax_atE2es;
	shl.b32 	%r13, %r1, 2;
	add.s32 	%r3, %r12, %r13;
	add.s32 	%r2, %r3, %r11;
	mul.lo.s64 	%rd5, %rd19, %rd4;
	add.s64 	%rd6, %rd19, -1;
	setp.lt.u64 	%p2, %rd19, 33;
	mov.b64 	%rd49, 0;
	mov.f32 	%f255, 0f00000000;
	@%p2 bra 	$L__BB38_8;
	shr.u64 	%rd25, %rd6, 5;
	add.s64 	%rd26, %rd25, 1;
	and.b64  	%rd46, %rd26, 1152921504606846974;
	add.s64 	%rd27, %rd5, %rd2;
	shl.b64 	%rd28, %rd27, 2;
	add.s64 	%rd29, %rd28, %rd1;
	add.s64 	%rd47, %rd29, 128;
	mov.b64 	%rd49, 0;
	mov.f32 	%f255, 0f00000000;
$L__BB38_3:
	setp.le.u64 	%p3, %rd20, %rd4;
	mov.b32 	%r14, 0;
	st.shared.u32 	[%r2], %r14;
	add.s64 	%rd12, %rd2, %rd49;
	setp.ge.u64 	%p4, %rd12, %rd19;
	or.pred  	%p5, %p3, %p4;
	@%p5 bra 	$L__BB38_5;
	ld.global.f32 	%f12, [%rd47+-128];
	fma.rn.f32 	%f13, %f12, 0f3BBB989D, 0f3F000000;
	cvt.sat.f32.f32 	%f14, %f13;
	mov.f32 	%f15, 0f4B400001;
	mov.f32 	%f16, 0f437C0000;
	fma.rm.f32 	%f17, %f14, %f16, %f15;
	add.f32 	%f18, %f17, 0fCB40007F;
	neg.f32 	%f19, %f18;
	fma.rn.f32 	%f20, %f12, 0f3FB8AA3B, %f19;
	fma.rn.f32 	%f21, %f12, 0f32A57060, %f20;
	mov.b32 	%r15, %f17;
	shl.b32 	%r16, %r15, 23;
	mov.b32 	%f22, %r16;
	ex2.approx.ftz.f32 	%f23, %f21;
	mul.f32 	%f24, %f23, %f22;
	st.shared.f32 	[%r2], %f24;
$L__BB38_5:
	bar.sync 	0;
	ld.shared.f32 	%f25, [%r3];
	add.f32 	%f26, %f255, %f25;
	ld.shared.f32 	%f27, [%r3+128];
	add.f32 	%f28, %f26, %f27;
	ld.shared.f32 	%f29, [%r3+256];
	add.f32 	%f30, %f28, %f29;
	ld.shared.f32 	%f31, [%r3+384];
	add.f32 	%f32, %f30, %f31;
	ld.shared.f32 	%f33, [%r3+512];
	add.f32 	%f34, %f32, %f33;
	ld.shared.f32 	%f35, [%r3+640];
	add.f32 	%f36, %f34, %f35;
	ld.shared.f32 	%f37, [%r3+768];
	add.f32 	%f38, %f36, %f37;
	ld.shared.f32 	%f39, [%r3+896];
	add.f32 	%f40, %f38, %f39;
	ld.shared.f32 	%f41, [%r3+1024];
	add.f32 	%f42, %f40, %f41;
	ld.shared.f32 	%f43, [%r3+1152];
	add.f32 	%f44, %f42, %f43;
	ld.shared.f32 	%f45, [%r3+1280];
	add.f32 	%f46, %f44, %f45;
	ld.shared.f32 	%f47, [%r3+1408];
	add.f32 	%f48, %f46, %f47;
	ld.shared.f32 	%f49, [%r3+1536];
	add.f32 	%f50, %f48, %f49;
	ld.shared.f32 	%f51, [%r3+1664];
	add.f32 	%f52, %f50, %f51;
	ld.shared.f32 	%f53, [%r3+1792];
	add.f32 	%f54, %f52, %f53;
	ld.shared.f32 	%f55, [%r3+1920];
	add.f32 	%f56, %f54, %f55;
	ld.shared.f32 	%f57, [%r3+2048];
	add.f32 	%f58, %f56, %f57;
	ld.shared.f32 	%f59, [%r3+2176];
	add.f32 	%f60, %f58, %f59;
	ld.shared.f32 	%f61, [%r3+2304];
	add.f32 	%f62, %f60, %f61;
	ld.shared.f32 	%f63, [%r3+2432];
	add.f32 	%f64, %f62, %f63;
	ld.shared.f32 	%f65, [%r3+2560];
	add.f32 	%f66, %f64, %f65;
	ld.shared.f32 	%f67, [%r3+2688];
	add.f32 	%f68, %f66, %f67;
	ld.shared.f32 	%f69, [%r3+2816];
	add.f32 	%f70, %f68, %f69;
	ld.shared.f32 	%f71, [%r3+2944];
	add.f32 	%f72, %f70, %f71;
	ld.shared.f32 	%f73, [%r3+3072];
	add.f32 	%f74, %f72, %f73;
	ld.shared.f32 	%f75, [%r3+3200];
	add.f32 	%f76, %f74, %f75;
	ld.shared.f32 	%f77, [%r3+3328];
	add.f32 	%f78, %f76, %f77;
	ld.shared.f32 	%f79, [%r3+3456];
	add.f32 	%f80, %f78, %f79;
	ld.shared.f32 	%f81, [%r3+3584];
	add.f32 	%f82, %f80, %f81;
	ld.shared.f32 	%f83, [%r3+3712];
	add.f32 	%f84, %f82, %f83;
	ld.shared.f32 	%f85, [%r3+3840];
	add.f32 	%f86, %f84, %f85;
	ld.shared.f32 	%f87, [%r3+3968];
	add.f32 	%f2, %f86, %f87;
	bar.sync 	0;
	mov.b32 	%r17, 0;
	st.shared.u32 	[%r2], %r17;
	add.s64 	%rd31, %rd12, 32;
	setp.ge.u64 	%p7, %rd31, %rd19;
	or.pred  	%p8, %p3, %p7;
	@%p8 bra 	$L__BB38_7;
	ld.global.f32 	%f88, [%rd47];
	fma.rn.f32 	%f89, %f88, 0f3BBB989D, 0f3F000000;
	cvt.sat.f32.f32 	%f90, %f89;
	mov.f32 	%f91, 0f4B400001;
	mov.f32 	%f92, 0f437C0000;
	fma.rm.f32 	%f93, %f90, %f92, %f91;
	add.f32 	%f94, %f93, 0fCB40007F;
	neg.f32 	%f95, %f94;
	fma.rn.f32 	%f96, %f88, 0f3FB8AA3B, %f95;
	fma.rn.f32 	%f97, %f88, 0f32A57060, %f96;
	mov.b32 	%r18, %f93;
	shl.b32 	%r19, %r18, 23;
	mov.b32 	%f98, %r19;
	ex2.approx.ftz.f32 	%f99, %f97;
	mul.f32 	%f100, %f99, %f98;
	st.shared.f32 	[%r2], %f100;
$L__BB38_7:
	bar.sync 	0;
	ld.shared.f32 	%f101, [%r3];
	add.f32 	%f102, %f2, %f101;
	ld.shared.f32 	%f103, [%r3+128];
	add.f32 	%f104, %f102, %f103;
	ld.shared.f32 	%f105, [%r3+256];
	add.f32 	%f106, %f104, %f105;
	ld.shared.f32 	%f107, [%r3+384];
	add.f32 	%f108, %f106, %f107;
	ld.shared.f32 	%f109, [%r3+512];
	add.f32 	%f110, %f108, %f109;
	ld.shared.f32 	%f111, [%r3+640];
	add.f32 	%f112, %f110, %f111;
	ld.shared.f32 	%f113, [%r3+768];
	add.f32 	%f114, %f112, %f113;
	ld.shared.f32 	%f115, [%r3+896];
	add.f32 	%f116, %f114, %f115;
	ld.shared.f32 	%f117, [%r3+1024];
	add.f32 	%f118, %f116, %f117;
	ld.shared.f32 	%f119, [%r3+1152];
	add.f32 	%f120, %f118, %f119;
	ld.shared.f32 	%f121, [%r3+1280];
	add.f32 	%f122, %f120, %f121;
	ld.shared.f32 	%f123, [%r3+1408];
	add.f32 	%f124, %f122, %f123;
	ld.shared.f32 	%f125, [%r3+1536];
	add.f32 	%f126, %f124, %f125;
	ld.shared.f32 	%f127, [%r3+1664];
	add.f32 	%f128, %f126, %f127;
	ld.shared.f32 	%f129, [%r3+1792];
	add.f32 	%f130, %f128, %f129;
	ld.shared.f32 	%f131, [%r3+1920];
	add.f32 	%f132, %f130, %f131;
	ld.shared.f32 	%f133, [%r3+2048];
	add.f32 	%f134, %f132, %f133;
	ld.shared.f32 	%f135, [%r3+2176];
	add.f32 	%f136, %f134, %f135;
	ld.shared.f32 	%f137, [%r3+2304];
	add.f32 	%f138, %f136, %f137;
	ld.shared.f32 	%f139, [%r3+2432];
	add.f32 	%f140, %f138, %f139;
	ld.shared.f32 	%f141, [%r3+2560];
	add.f32 	%f142, %f140, %f141;
	ld.shared.f32 	%f143, [%r3+2688];
	add.f32 	%f144, %f142, %f143;
	ld.shared.f32 	%f145, [%r3+2816];
	add.f32 	%f146, %f144, %f145;
	ld.shared.f32 	%f147, [%r3+2944];
	add.f32 	%f148, %f146, %f147;
	ld.shared.f32 	%f149, [%r3+3072];
	add.f32 	%f150, %f148, %f149;
	ld.shared.f32 	%f151, [%r3+3200];
	add.f32 	%f152, %f150, %f151;
	ld.shared.f32 	%f153, [%r3+3328];
	add.f32 	%f154, %f152, %f153;
	ld.shared.f32 	%f155, [%r3+3456];
	add.f32 	%f156, %f154, %f155;
	ld.shared.f32 	%f157, [%r3+3584];
	add.f32 	%f158, %f156, %f157;
	ld.shared.f32 	%f159, [%r3+3712];
	add.f32 	%f160, %f158, %f159;
	ld.shared.f32 	%f161, [%r3+3840];
	add.f32 	%f162, %f160, %f161;
	ld.shared.f32 	%f163, [%r3+3968];
	add.f32 	%f255, %f162, %f163;
	bar.sync 	0;
	add.s64 	%rd49, %rd49, 64;
	add.s64 	%rd47, %rd47, 256;
	add.s64 	%rd46, %rd46, -2;
	setp.ne.s64 	%p9, %rd46, 0;
	@%p9 bra 	$L__BB38_3;
$L__BB38_8:
	and.b64  	%rd32, %rd6, 32;
	setp.ne.s64 	%p10, %rd32, 0;
	@%p10 bra 	$L__BB38_12;
	setp.le.u64 	%p11, %rd20, %rd4;
	mov.b32 	%r20, 0;
	st.shared.u32 	[%r2], %r20;
	add.s64 	%rd17, %rd49, %rd2;
	setp.ge.u64 	%p12, %rd17, %rd19;
	or.pred  	%p13, %p11, %p12;
	@%p13 bra 	$L__BB38_11;
	add.s64 	%rd34, %rd17, %rd5;
	shl.b64 	%rd35, %rd34, 2;
	add.s64 	%rd36, %rd1, %rd35;
	ld.global.f32 	%f164, [%rd36];
	fma.rn.f32 	%f165, %f164, 0f3BBB989D, 0f3F000000;
	cvt.sat.f32.f32 	%f166, %f165;
	mov.f32 	%f167, 0f4B400001;
	mov.f32 	%f168, 0f437C0000;
	fma.rm.f32 	%f169, %f166, %f168, %f167;
	add.f32 	%f170, %f169, 0fCB40007F;
	neg.f32 	%f171, %f170;
	fma.rn.f32 	%f172, %f164, 0f3FB8AA3B, %f171;
	fma.rn.f32 	%f173, %f164, 0f32A57060, %f172;
	mov.b32 	%r21, %f169;
	shl.b32 	%r22, %r21, 23;
	mov.b32 	%f174, %r22;
	ex2.approx.ftz.f32 	%f175, %f173;
	mul.f32 	%f176, %f175, %f174;
	st.shared.f32 	[%r2], %f176;
$L__BB38_11:
	bar.sync 	0;
	ld.shared.f32 	%f177, [%r3];
	add.f32 	%f178, %f255, %f177;
	ld.shared.f32 	%f179, [%r3+128];
	add.f32 	%f180, %f178, %f179;
	ld.shared.f32 	%f181, [%r3+256];
	add.f32 	%f182, %f180, %f181;
	ld.shared.f32 	%f183, [%r3+384];
	add.f32 	%f184, %f182, %f183;
	ld.shared.f32 	%f185, [%r3+512];
	add.f32 	%f186, %f184, %f185;
	ld.shared.f32 	%f187, [%r3+640];
	add.f32 	%f188, %f186, %f187;
	ld.shared.f32 	%f189, [%r3+768];
	add.f32 	%f190, %f188, %f189;
	ld.shared.f32 	%f191, [%r3+896];
	add.f32 	%f192, %f190, %f191;
	ld.shared.f32 	%f193, [%r3+1024];
	add.f32 	%f194, %f192, %f193;
	ld.shared.f32 	%f195, [%r3+1152];
	add.f32 	%f196, %f194, %f195;
	ld.shared.f32 	%f197, [%r3+1280];
	add.f32 	%f198, %f196, %f197;
	ld.shared.f32 	%f199, [%r3+1408];
	add.f32 	%f200, %f198, %f199;
	ld.shared.f32 	%f201, [%r3+1536];
	add.f32 	%f202, %f200, %f201;
	ld.shared.f32 	%f203, [%r3+1664];
	add.f32 	%f204, %f202, %f203;
	ld.shared.f32 	%f205, [%r3+1792];
	add.f32 	%f206, %f204, %f205;
	ld.shared.f32 	%f207, [%r3+1920];
	add.f32 	%f208, %f206, %f207;
	ld.shared.f32 	%f209, [%r3+2048];
	add.f32 	%f210, %f208, %f209;
	ld.shared.f32 	%f211, [%r3+2176];
	add.f32 	%f212, %f210, %f211;
	ld.shared.f32 	%f213, [%r3+2304];
	add.f32 	%f214, %f212, %f213;
	ld.shared.f32 	%f215, [%r3+2432];
	add.f32 	%f216, %f214, %f215;
	ld.shared.f32 	%f217, [%r3+2560];
	add.f32 	%f218, %f216, %f217;
	ld.shared.f32 	%f219, [%r3+2688];
	add.f32 	%f220, %f218, %f219;
	ld.shared.f32 	%f221, [%r3+2816];
	add.f32 	%f222, %f220, %f221;
	ld.shared.f32 	%f223, [%r3+2944];
	add.f32 	%f224, %f222, %f223;
	ld.shared.f32 	%f225, [%r3+3072];
	add.f32 	%f226, %f224, %f225;
	ld.shared.f32 	%f227, [%r3+3200];
	add.f32 	%f228, %f226, %f227;
	ld.shared.f32 	%f229, [%r3+3328];
	add.f32 	%f230, %f228, %f229;
	ld.shared.f32 	%f231, [%r3+3456];
	add.f32 	%f232, %f230, %f231;
	ld.shared.f32 	%f233, [%r3+3584];
	add.f32 	%f234, %f232, %f233;
	ld.shared.f32 	%f235, [%r3+3712];
	add.f32 	%f236, %f234, %f235;
	ld.shared.f32 	%f237, [%r3+3840];
	add.f32 	%f238, %f236, %f237;
	ld.shared.f32 	%f239, [%r3+3968];
	add.f32 	%f255, %f238, %f239;
	bar.sync 	0;
$L__BB38_12:
	setp.ge.u64 	%p14, %rd3, %rd19;
	setp.le.u64 	%p15, %rd20, %rd4;
	or.pred  	%p16, %p14, %p15;
	@%p16 bra 	$L__BB38_14;
	ld.param.u64 	%rd45, [softmax_at_param_1];
	mad.lo.s64 	%rd38, %rd19, %rd4, %rd3;
	shl.b64 	%rd39, %rd38, 2;
	add.s64 	%rd40, %rd1, %rd39;
	ld.global.f32 	%f240, [%rd40];
	fma.rn.f32 	%f241, %f240, 0f3BBB989D, 0f3F000000;
	cvt.sat.f32.f32 	%f242, %f241;
	mov.f32 	%f243, 0f4B400001;
	mov.f32 	%f244, 0f437C0000;
	fma.rm.f32 	%f245, %f242, %f244, %f243;
	add.f32 	%f246, %f245, 0fCB40007F;
	neg.f32 	%f247, %f246;
	fma.rn.f32 	%f248, %f240, 0f3FB8AA3B, %f247;
	fma.rn.f32 	%f249, %f240, 0f32A57060, %f248;
	mov.b32 	%r23, %f245;
	shl.b32 	%r24, %r23, 23;
	mov.b32 	%f250, %r24;
	ex2.approx.ftz.f32 	%f251, %f249;
	mul.f32 	%f252, %f251, %f250;
	div.rn.f32 	%f253, %f252, %f255;
	mad.lo.s64 	%rd41, %rd20, %rd3, %rd4;
	cvta.to.global.u64 	%rd42, %rd45;
	shl.b64 	%rd43, %rd41, 2;
	add.s64 	%rd44, %rd42, %rd43;
	st.global.f32 	[%rd44], %f253;
$L__BB38_14:
	ret;

}


// ===== COMPILED SASS (sm_100) =====

	.target	sm_100

	.elftype	@"ET_EXEC"


//--------------------- .note.nv.tkinfo           --------------------------
	.section	.note.nv.tkinfo,"",@"SHT_NOTE"
	.sectionflags	@"SHF_NOTE_NV_TKINFO"
	.tkinfo
        /*0018*/ 	.word	0x00000002
        /*0030*/ 	.string	""
        /*0030*/ 	.string	"ptxas"
        /*0030*/ 	.string	"Cuda compilation tools, release 13.0, V13.0.88"
        /*0030*/ 	.string	"Build cuda_13.0.r13.0/compiler.36424714_0"
        /*0030*/ 	.string	"-arch sm_100 -m 64 "



//--------------------- .note.nv.cuinfo           --------------------------
	.section	.note.nv.cuinfo,"",@"SHT_NOTE"
	.sectionflags	@"SHF_NOTE_NV_CUINFO"
        /*0018*/ 	.short	0x0002
        /*001a*/ 	.short	0x0064
        /*001c*/ 	.short	0x0082
	.zero		2


//--------------------- .nv.info                  --------------------------
	.section	.nv.info,"",@"SHT_CUDA_INFO"
	.align	4


	//----- nvinfo : EIATTR_REGCOUNT
	.align		4
        /*0000*/ 	.byte	0x04, 0x2f
        /*0002*/ 	.short	(.L_1 - .L_0)
	.align		4
.L_0:
        /*0004*/ 	.word	index@(transpose_a)
        /*0008*/ 	.word	0x0000000c


	//----- nvinfo : EIATTR_FRAME_SIZE
	.align		4
.L_1:
        /*000c*/ 	.byte	0x04, 0x11
        /*000e*/ 	.short	(.L_3 - .L_2)
	.align		4
.L_2:
        /*0010*/ 	.word	index@(transpose_a)
        /*0014*/ 	.word	0x00000000


	//----- nvinfo : EIATTR_REGCOUNT
	.align		4
.L_3:
        /*0018*/ 	.byte	0x04, 0x2f
        /*001a*/ 	.short	(.L_5 - .L_4)
	.align		4
.L_4:
        /*001c*/ 	.word	index@(add_a_b)
        /*0020*/ 	.word	0x0000000c


	//----- nvinfo : EIATTR_FRAME_SIZE
	.align		4
.L_5:
        /*0024*/ 	.byte	0x04, 0x11
        /*0026*/ 	.short	(.L_7 - .L_6)
	.align		4
.L_6:
        /*0028*/ 	.word	index@(add_a_b)
        /*002c*/ 	.word	0x00000000


	//----- nvinfo : EIATTR_REGCOUNT
	.align		4
.L_7:
        /*0030*/ 	.byte	0x04, 0x2f
        /*0032*/ 	.short	(.L_9 - .L_8)
	.align		4
.L_8:
        /*0034*/ 	.word	index@(add_at_b)
        /*0038*/ 	.word	0x0000000c


	//----- nvinfo : EIATTR_FRAME_SIZE
	.align		4
.L_9:
        /*003c*/ 	.byte	0x04, 0x11
        /*003e*/ 	.short	(.L_11 - .L_10)
	.align		4
.L_10:
        /*0040*/ 	.word	index@(add_at_b)
        /*0044*/ 	.word	0x00000000


	//----- nvinfo : EIATTR_REGCOUNT
	.align		4
.L_11:
        /*0048*/ 	.byte	0x04, 0x2f
        /*004a*/ 	.short	(.L_13 - .L_12)
	.align		4
.L_12:
        /*004c*/ 	.word	index@(add_a_bt)
        /*0050*/ 	.word	0x0000000c


	//----- nvinfo : EIATTR_FRAME_SIZE
	.align		4
.L_13:
        /*0054*/ 	.byte	0x04, 0x11
        /*0056*/ 	.short	(.L_15 - .L_14)
	.align		4
.L_14:
        /*0058*/ 	.word	index@(add_a_bt)
        /*005c*/ 	.word	0x00000000


	//----- nvinfo : EIATTR_REGCOUNT
	.align		4
.L_15:
        /*0060*/ 	.byte	0x04, 0x2f
        /*0062*/ 	.short	(.L_17 - .L_16)
	.align		4
.L_16:
        /*0064*/ 	.word	index@(add_at_bt)
        /*0068*/ 	.word	0x0000000c


	//----- nvinfo : EIATTR_FRAME_SIZE
	.align		4
.L_17:
        /*006c*/ 	.byte	0x04, 0x11
        /*006e*/ 	.short	(.L_19 - .L_18)
	.align		4
.L_18:
        /*0070*/ 	.word	index@(add_at_bt)
        /*0074*/ 	.word	0x00000000


	//----- nvinfo : EIATTR_REGCOUNT
	.align		4
.L_19:
        /*0078*/ 	.byte	0x04, 0x2f
        /*007a*/ 	.short	(.L_21 - .L_20)
	.align		4
.L_20:
        /*007c*/ 	.word	index@(sub_a_b)
        /*0080*/ 	.word	0x0000000c


	//----- nvinfo : EIATTR_FRAME_SIZE
	.align		4
.L_21:
        /*0084*/ 	.byte	0x04, 0x11
        /*0086*/ 	.short	(.L_23 - .L_22)
	.align		4
.L_22:
        /*0088*/ 	.word	index@(sub_a_b)
        /*008c*/ 	.word	0x00000000


	//----- nvinfo : EIATTR_REGCOUNT
	.align		4
.L_23:
        /*0090*/ 	.byte	0x04, 0x2f
        /*0092*/ 	.short	(.L_25 - .L_24)
	.align		4
.L_24:
        /*0094*/ 	.word	index@(sub_at_b)
        /*0098*/ 	.word	0x0000000c


	//----- nvinfo : EIATTR_FRAME_SIZE
	.align		4
.L_25:
        /*009c*/ 	.byte	0x04, 0x11
        /*009e*/ 	.short	(.L_27 - .L_26)
	.align		4
.L_26:
        /*00a0*/ 	.word	index@(sub_at_b)
        /*00a4*/ 	.word	0x00000000


	//----- nvinfo : EIATTR_REGCOUNT
	.align		4
.L_27:
        /*00a8*/ 	.byte	0x04, 0x2f
        /*00aa*/ 	.short	(.L_29 - .L_28)
	.align		4
.L_28:
        /*00ac*/ 	.word	index@(sub_a_bt)
        /*00b0*/ 	.word	0x0000000c


	//----- nvinfo : EIATTR_FRAME_SIZE
	.align		4
.L_29:
        /*00b4*/ 	.byte	0x04, 0x11
        /*00b6*/ 	.short	(.L_31 - .L_30)
	.align		4
.L_30:
        /*00b8*/ 	.word	index@(sub_a_bt)
        /*00bc*/ 	.word	0x00000000


	//----- nvinfo : EIATTR_REGCOUNT
	.align		4
.L_31:
        /*00c0*/ 	.byte	0x04, 0x2f
        /*00c2*/ 	.short	(.L_33 - .L_32)
	.align		4
.L_32:
        /*00c4*/ 	.word	index@(sub_at_bt)
        /*00c8*/ 	.word	0x0000000c


	//----- nvinfo : EIATTR_FRAME_SIZE
	.align		4
.L_33:
        /*00cc*/ 	.byte	0x04, 0x11
        /*00ce*/ 	.short	(.L_35 - .L_34)
	.align		4
.L_34:
        /*00d0*/ 	.word	index@(sub_at_bt)
        /*00d4*/ 	.word	0x00000000


	//----- nvinfo : EIATTR_REGCOUNT
	.align		4
.L_35:
        /*00d8*/ 	.byte	0x04, 0x2f
        /*00da*/ 	.short	(.L_37 - .L_36)
	.align		4
.L_36:
        /*00dc*/ 	.word	index@(mul_a_b)
        /*00e0*/ 	.word	0x00000044


	//----- nvinfo : EIATTR_FRAME_SIZE
	.align		4
.L_37:
        /*00e4*/ 	.byte	0x04, 0x11
        /*00e6*/ 	.short	(.L_39 - .L_38)
	.align		4
.L_38:
        /*00e8*/ 	.word	index@(mul_a_b)
        /*00ec*/ 	.word	0x00000000


	//----- nvinfo : EIATTR_REGCOUNT
	.align		4
.L_39:
        /*00f0*/ 	.byte	0x04, 0x2f
        /*00f2*/ 	.short	(.L_41 - .L_40)
	.align		4
.L_40:
        /*00f4*/ 	.word	index@(mul_at_b)
        /*00f8*/ 	.word	0x0000003e


	//----- nvinfo : EIATTR_FRAME_SIZE
	.align		4
.L_41:
        /*00fc*/ 	.byte	0x04, 0x11
        /*00fe*/ 	.short	(.L_43 - .L_42)
	.align		4
.L_42:
        /*0100*/ 	.word	index@(mul_at_b)
        /*0104*/ 	.word	0x00000000


	//----- nvinfo : EIATTR_REGCOUNT
	.align		4
.L_43:
        /*0108*/ 	.byte	0x04, 0x2f
        /*010a*/ 	.short	(.L_45 - .L_44)
	.align		4
.L_44:
        /*010c*/ 	.word	index@(mul_a_bt)
        /*0110*/ 	.word	0x0000004e


	//----- nvinfo : EIATTR_FRAME_SIZE
	.align		4
.L_45:
        /*0114*/ 	.byte	0x04, 0x11
        /*0116*/ 	.short	(.L_47 - .L_46)
	.align		4
.L_46:
        /*0118*/ 	.word	index@(mul_a_bt)
        /*011c*/ 	.word	0x00000000


	//----- nvinfo : EIATTR_REGCOUNT
	.align		4
.L_47:
        /*0120*/ 	.byte	0x04, 0x2f
        /*0122*/ 	.short	(.L_49 - .L_48)
	.align		4
.L_48:
        /*0124*/ 	.word	index@(mul_at_bt)
        /*0128*/ 	.word	0x00000046


	//----- nvinfo : EIATTR_FRAME_SIZE
	.align		4
.L_49:
        /*012c*/ 	.byte	0x04, 0x11
        /*012e*/ 	.short	(.L_51 - .L_50)
	.align		4
.L_50:
        /*0130*/ 	.word	index@(mul_at_bt)
        /*0134*/ 	.word	0x00000000


	//----- nvinfo : EIATTR_REGCOUNT
	.align		4
.L_51:
        /*0138*/ 	.byte	0x04, 0x2f
        /*013a*/ 	.short	(.L_53 - .L_52)
	.align		4
.L_52:
        /*013c*/ 	.word	index@(mul_a_b_for_elems)
        /*0140*/ 	.word	0x0000000c


	//----- nvinfo : EIATTR_FRAME_SIZE
	.align		4
.L_53:
        /*0144*/ 	.byte	0x04, 0x11
        /*0146*/ 	.short	(.L_55 - .L_54)
	.align		4
.L_54:
        /*0148*/ 	.word	index@(mul_a_b_for_elems)
        /*014c*/ 	.word	0x00000000


	//----- nvinfo : EIATTR_REGCOUNT
	.align		4
.L_55:
        /*0150*/ 	.byte	0x04, 0x2f
        /*0152*/ 	.short	(.L_57 - .L_56)
	.align		4
.L_56:
        /*0154*/ 	.word	index@(mul_at_b_for_elems)
        /*0158*/ 	.word	0x0000000c


	//----- nvinfo : EIATTR_FRAME_SIZE
	.align		4
.L_57:
        /*015c*/ 	.byte	0x04, 0x11
        /*015e*/ 	.short	(.L_59 - .L_58)
	.align		4
.L_58:
        /*0160*/ 	.word	index@(mul_at_b_for_elems)
        /*0164*/ 	.word	0x00000000


	//----- nvinfo : EIATTR_REGCOUNT
	.align		4
.L_59:
        /*0168*/ 	.byte	0x04, 0x2f
        /*016a*/ 	.short	(.L_61 - .L_60)
	.align		4
.L_60:
        /*016c*/ 	.word	index@(mul_a_bt_for_elems)
        /*0170*/ 	.word	0x0000000c


	//----- nvinfo : EIATTR_FRAME_SIZE
	.align		4
.L_61:
        /*0174*/ 	.byte	0x04, 0x11
        /*0176*/ 	.short	(.L_63 - .L_62)
	.align		4
.L_62:
        /*0178*/ 	.word	index@(mul_a_bt_for_elems)
        /*017c*/ 	.word	0x00000000


	//----- nvinfo : EIATTR_REGCOUNT
	.align		4
.L_63:
        /*0180*/ 	.byte	0x04, 0x2f
        /*0182*/ 	.short	(.L_65 - .L_64)
	.align		4
.L_64:
        /*0184*/ 	.word	index@(mul_at_bt_for_elems)
        /*0188*/ 	.word	0x0000000c


	//----- nvinfo : EIATTR_FRAME_SIZE
	.align		4
.L_65:
        /*018c*/ 	.byte	0x04, 0x11
        /*018e*/ 	.short	(.L_67 - .L_66)
	.align		4
.L_66:
        /*0190*/ 	.word	index@(mul_at_bt_for_elems)
        /*0194*/ 	.word	0x00000000


	//----- nvinfo : EIATTR_REGCOUNT
	.align		4
.L_67:
        /*0198*/ 	.byte	0x04, 0x2f
        /*019a*/ 	.short	(.L_69 - .L_68)
	.align		4
.L_68:
        /*019c*/ 	.word	index@(div_a_b_for_elems)
        /*01a0*/ 	.word	0x00000010


	//----- nvinfo : EIATTR_FRAME_SIZE
	.align		4
.L_69:
        /*01a4*/ 	.byte	0x04, 0x11
        /*01a6*/ 	.short	(.L_71 - .L_70)
	.align		4
.L_70:
        /*01a8*/ 	.word	index@($__internal_11_$__cuda_sm3x_div_rn_noftz_f32_slowpath)
        /*01ac*/ 	.word	0x00000000


	//----- nvinfo : EIATTR_FRAME_SIZE
	.align		4
.L_71:
        /*01b0*/ 	.byte	0x04, 0x11
        /*01b2*/ 	.short	(.L_73 - .L_72)
	.align		4
.L_72:
        /*01b4*/ 	.word	index@(div_a_b_for_elems)
        /*01b8*/ 	.word	0x00000000


	//----- nvinfo : EIATTR_REGCOUNT
	.align		4
.L_73:
        /*01bc*/ 	.byte	0x04, 0x2f
        /*01be*/ 	.short	(.L_75 - .L_74)
	.align		4
.L_74:
        /*01c0*/ 	.word	index@(div_at_b_for_elems)
        /*01c4*/ 	.word	0x00000010


	//----- nvinfo : EIATTR_FRAME_SIZE
	.align		4
.L_75:
        /*01c8*/ 	.byte	0x04, 0x11
        /*01ca*/ 	.short	(.L_77 - .L_76)
	.align		4
.L_76:
        /*01cc*/ 	.word	index@($__internal_10_$__cuda_sm3x_div_rn_noftz_f32_slowpath)
        /*01d0*/ 	.word	0x00000000


	//----- nvinfo : EIATTR_FRAME_SIZE
	.align		4
.L_77:
        /*01d4*/ 	.byte	0x04, 0x11
        /*01d6*/ 	.short	(.L_79 - .L_78)
	.align		4
.L_78:
        /*01d8*/ 	.word	index@(div_at_b_for_elems)
        /*01dc*/ 	.word	0x00000000


	//----- nvinfo : EIATTR_REGCOUNT
	.align		4
.L_79:
        /*01e0*/ 	.byte	0x04, 0x2f
        /*01e2*/ 	.short	(.L_81 - .L_80)
	.align		4
.L_80:
        /*01e4*/ 	.word	index@(div_a_bt_for_elems)
        /*01e8*/ 	.word	0x00000010


	//----- nvinfo : EIATTR_FRAME_SIZE
	.align		4
.L_81:
        /*01ec*/ 	.byte	0x04, 0x11
        /*01ee*/ 	.short	(.L_83 - .L_82)
	.align		4
.L_82:
        /*01f0*/ 	.word	index@($__internal_9_$__cuda_sm3x_div_rn_noftz_f32_slowpath)
        /*01f4*/ 	.word	0x00000000


	//----- nvinfo : EIATTR_FRAME_SIZE
	.align		4
.L_83:
        /*01f8*/ 	.byte	0x04, 0x11
        /*01fa*/ 	.short	(.L_85 - .L_84)
	.align		4
.L_84:
        /*01fc*/ 	.word	index@(div_a_bt_for_elems)
        /*0200*/ 	.word	0x00000000


	//----- nvinfo : EIATTR_REGCOUNT
	.align		4
.L_85:
        /*0204*/ 	.byte	0x04, 0x2f
        /*0206*/ 	.short	(.L_87 - .L_86)
	.align		4
.L_86:
        /*0208*/ 	.word	index@(div_at_bt_for_elems)
        /*020c*/ 	.word	0x00000012


	//----- nvinfo : EIATTR_FRAME_SIZE
	.align		4
.L_87:
        /*0210*/ 	.byte	0x04, 0x11
        /*0212*/ 	.short	(.L_89 - .L_88)
	.align		4
.L_88:
        /*0214*/ 	.word	index@($__internal_8_$__cuda_sm3x_div_rn_noftz_f32_slowpath)
        /*0218*/ 	.word	0x00000000


	//----- nvinfo : EIATTR_FRAME_SIZE
	.align		4
.L_89:
        /*021c*/ 	.byte	0x04, 0x11
        /*021e*/ 	.short	(.L_91 - .L_90)
	.align		4
.L_90:
        /*0220*/ 	.word	index@(div_at_bt_for_elems)
        /*0224*/ 	.word	0x00000000


	//----- nvinfo : EIATTR_REGCOUNT
	.align		4
.L_91:
        /*0228*/ 	.byte	0x04, 0x2f
        /*022a*/ 	.short	(.L_93 - .L_92)
	.align		4
.L_92:
        /*022c*/ 	.word	index@(add_a_b_for_scalar)
        /*0230*/ 	.word	0x0000000a


	//----- nvinfo : EIATTR_FRAME_SIZE
	.align		4
.L_93:
        /*0234*/ 	.byte	0x04, 0x11
        /*0236*/ 	.short	(.L_95 - .L_94)
	.align		4
.L_94:
        /*0238*/ 	.word	index@(add_a_b_for_scalar)
        /*023c*/ 	.word	0x00000000


	//----- nvinfo : EIATTR_REGCOUNT
	.align		4
.L_95:
        /*0240*/ 	.byte	0x04, 0x2f
        /*0242*/ 	.short	(.L_97 - .L_96)
	.align		4
.L_96:
        /*0244*/ 	.word	index@(add_at_b_for_scalar)
        /*0248*/ 	.word	0x0000000c


	//----- nvinfo : EIATTR_FRAME_SIZE
	.align		4
.L_97:
        /*024c*/ 	.byte	0x04, 0x11
        /*024e*/ 	.short	(.L_99 - .L_98)
	.align		4
.L_98:
        /*0250*/ 	.word	index@(add_at_b_for_scalar)
        /*0254*/ 	.word	0x00000000


	//----- nvinfo : EIATTR_REGCOUNT
	.align		4
.L_99:
        /*0258*/ 	.byte	0x04, 0x2f
        /*025a*/ 	.short	(.L_101 - .L_100)
	.align		4
.L_100:
        /*025c*/ 	.word	index@(sub_a_b_for_scalar)
        /*0260*/ 	.word	0x0000000a


	//----- nvinfo : EIATTR_FRAME_SIZE
	.align		4
.L_101:
        /*0264*/ 	.byte	0x04, 0x11
        /*0266*/ 	.short	(.L_103 - .L_102)
	.align		4
.L_102:
        /*0268*/ 	.word	index@(sub_a_b_for_scalar)
        /*026c*/ 	.word	0x00000000


	//----- nvinfo : EIATTR_REGCOUNT
	.align		4
.L_103:
        /*0270*/ 	.byte	0x04, 0x2f
        /*0272*/ 	.short	(.L_105 - .L_104)
	.align		4
.L_104:
        /*0274*/ 	.word	index@(sub_at_b_for_scalar)
        /*0278*/ 	.word	0x0000000c


	//----- nvinfo : EIATTR_FRAME_SIZE
	.align		4
.L_105:
        /*027c*/ 	.byte	0x04, 0x11
        /*027e*/ 	.short	(.L_107 - .L_106)
	.align		4
.L_106:
        /*0280*/ 	.word	index@(sub_at_b_for_scalar)
        /*0284*/ 	.word	0x00000000


	//----- nvinfo : EIATTR_REGCOUNT
	.align		4
.L_107:
        /*0288*/ 	.byte	0x04, 0x2f
        /*028a*/ 	.short	(.L_109 - .L_108)
	.align		4
.L_108:
        /*028c*/ 	.word	index@(rsub_a_b_for_scalar)
        /*0290*/ 	.word	0x0000000a


	//----- nvinfo : EIATTR_FRAME_SIZE
	.align		4
.L_109:
        /*0294*/ 	.byte	0x04, 0x11
        /*0296*/ 	.short	(.L_111 - .L_110)
	.align		4
.L_110:
        /*0298*/ 	.word	index@(rsub_a_b_for_scalar)
        /*029c*/ 	.word	0x00000000


	//----- nvinfo : EIATTR_REGCOUNT
	.align		4
.L_111:
        /*02a0*/ 	.byte	0x04, 0x2f
        /*02a2*/ 	.short	(.L_113 - .L_112)
	.align		4
.L_112:
        /*02a4*/ 	.word	index@(rsub_at_b_for_scalar)
        /*02a8*/ 	.word	0x0000000c


	//----- nvinfo : EIATTR_FRAME_SIZE
	.align		4
.L_113:
        /*02ac*/ 	.byte	0x04, 0x11
        /*02ae*/ 	.short	(.L_115 - .L_114)
	.align		4
.L_114:
        /*02b0*/ 	.word	index@(rsub_at_b_for_scalar)
        /*02b4*/ 	.word	0x00000000


	//----- nvinfo : EIATTR_REGCOUNT
	.align		4
.L_115:
        /*02b8*/ 	.byte	0x04, 0x2f
        /*02ba*/ 	.short	(.L_117 - .L_116)
	.align		4
.L_116:
        /*02bc*/ 	.word	index@(mul_a_b_for_scalar)
        /*02c0*/ 	.word	0x0000000a


	//----- nvinfo : EIATTR_FRAME_SIZE
	.align		4
.L_117:
        /*02c4*/ 	.byte	0x04, 0x11
        /*02c6*/ 	.short	(.L_119 - .L_118)
	.align		4
.L_118:
        /*02c8*/ 	.word	index@(mul_a_b_for_scalar)
        /*02cc*/ 	.word	0x00000000


	//----- nvinfo : EIATTR_REGCOUNT
	.align		4
.L_119:
        /*02d0*/ 	.byte	0x04, 0x2f
        /*02d2*/ 	.short	(.L_121 - .L_120)
	.align		4
.L_120:
        /*02d4*/ 	.word	index@(mul_at_b_for_scalar)
        /*02d8*/ 	.word	0x0000000c


	//----- nvinfo : EIATTR_FRAME_SIZE
	.align		4
.L_121:
        /*02dc*/ 	.byte	0x04, 0x11
        /*02de*/ 	.short	(.L_123 - .L_122)
	.align		4
.L_122:
        /*02e0*/ 	.word	index@(mul_at_b_for_scalar)
        /*02e4*/ 	.word	0x00000000


	//----- nvinfo : EIATTR_REGCOUNT
	.align		4
.L_123:
        /*02e8*/ 	.byte	0x04, 0x2f
        /*02ea*/ 	.short	(.L_125 - .L_124)
	.align		4
.L_124:
        /*02ec*/ 	.word	index@(div_a_b_for_scalar)
        /*02f0*/ 	.word	0x00000010


	//----- nvinfo : EIATTR_FRAME_SIZE
	.align		4
.L_125:
        /*02f4*/ 	.byte	0x04, 0x11
        /*02f6*/ 	.short	(.L_127 - .L_126)
	.align		4
.L_126:
        /*02f8*/ 	.word	index@($__internal_7_$__cuda_sm3x_div_rn_noftz_f32_slowpath)
        /*02fc*/ 	.word	0x00000000


	//----- nvinfo : EIATTR_FRAME_SIZE
	.align		4
.L_127:
        /*0300*/ 	.byte	0x04, 0x11
        /*0302*/ 	.short	(.L_129 - .L_128)
	.align		4
.L_128:
        /*0304*/ 	.word	index@(div_a_b_for_scalar)
        /*0308*/ 	.word	0x00000000


	//----- nvinfo : EIATTR_REGCOUNT
	.align		4
.L_129:
        /*030c*/ 	.byte	0x04, 0x2f
        /*030e*/ 	.short	(.L_131 - .L_130)
	.align		4
.L_130:
        /*0310*/ 	.word	index@(div_at_b_for_scalar)
        /*0314*/ 	.word	0x00000012


	//----- nvinfo : EIATTR_FRAME_SIZE
	.align		4
.L_131:
        /*0318*/ 	.byte	0x04, 0x11
        /*031a*/ 	.short	(.L_133 - .L_132)
	.align		4
.L_132:
        /*031c*/ 	.word	index@($__internal_6_$__cuda_sm3x_div_rn_noftz_f32_slowpath)
        /*0320*/ 	.word	0x00000000


	//----- nvinfo : EIATTR_FRAME_SIZE
	.align		4
.L_133:
        /*0324*/ 	.byte	0x04, 0x11
        /*0326*/ 	.short	(.L_135 - .L_134)
	.align		4
.L_134:
        /*0328*/ 	.word	index@(div_at_b_for_scalar)
        /*032c*/ 	.word	0x00000000


	//----- nvinfo : EIATTR_REGCOUNT
	.align		4
.L_135:
        /*0330*/ 	.byte	0x04, 0x2f
        /*0332*/ 	.short	(.L_137 - .L_136)
	.align		4
.L_136:
        /*0334*/ 	.word	index@(rdiv_a_b_for_scalar)
        /*0338*/ 	.word	0x00000011


	//----- nvinfo : EIATTR_FRAME_SIZE
	.align		4
.L_137:
        /*033c*/ 	.byte	0x04, 0x11
        /*033e*/ 	.short	(.L_139 - .L_138)
	.align		4
.L_138:
        /*0340*/ 	.word	index@($__internal_5_$__cuda_sm3x_div_rn_noftz_f32_slowpath)
        /*0344*/ 	.word	0x00000000


	//----- nvinfo : EIATTR_FRAME_SIZE
	.align		4
.L_139:
        /*0348*/ 	.byte	0x04, 0x11
        /*034a*/ 	.short	(.L_141 - .L_140)
	.align		4
.L_140:
        /*034c*/ 	.word	index@(rdiv_a_b_for_scalar)
        /*0350*/ 	.word	0x00000000


	//----- nvinfo : EIATTR_REGCOUNT
	.align		4
.L_141:
        /*0354*/ 	.byte	0x04, 0x2f
        /*0356*/ 	.short	(.L_143 - .L_142)
	.align		4
.L_142:
        /*0358*/ 	.word	index@(rdiv_at_b_for_scalar)
        /*035c*/ 	.word	0x00000012


	//----- nvinfo : EIATTR_FRAME_SIZE
	.align		4
.L_143:
        /*0360*/ 	.byte	0x04, 0x11
        /*0362*/ 	.short	(.L_145 - .L_144)
	.align		4
.L_144:
        /*0364*/ 	.word	index@($__internal_4_$__cuda_sm3x_div_rn_noftz_f32_slowpath)
        /*0368*/ 	.word	0x00000000


	//----- nvinfo : EIATTR_FRAME_SIZE
	.align		4
.L_145:
        /*036c*/ 	.byte	0x04, 0x11
        /*036e*/ 	.short	(.L_147 - .L_146)
	.align		4
.L_146:
        /*0370*/ 	.word	index@(rdiv_at_b_for_scalar)
        /*0374*/ 	.word	0x00000000


	//----- nvinfo : EIATTR_REGCOUNT
	.align		4
.L_147:
        /*0378*/ 	.byte	0x04, 0x2f
        /*037a*/ 	.short	(.L_149 - .L_148)
	.align		4
.L_148:
        /*037c*/ 	.word	index@(sigmoid_a)
        /*0380*/ 	.word	0x0000000f


	//----- nvinfo : EIATTR_FRAME_SIZE
	.align		4
.L_149:
        /*0384*/ 	.byte	0x04, 0x11
        /*0386*/ 	.short	(.L_151 - .L_150)
	.align		4
.L_150:
        /*0388*/ 	.word	index@($__internal_3_$__cuda_sm20_rcp_rn_f32_slowpath)
        /*038c*/ 	.word	0x00000000


	//----- nvinfo : EIATTR_FRAME_SIZE
	.align		4
.L_151:
        /*0390*/ 	.byte	0x04, 0x11
        /*0392*/ 	.short	(.L_153 - .L_152)
	.align		4
.L_152:
        /*0394*/ 	.word	index@(sigmoid_a)
        /*0398*/ 	.word	0x00000000


	//----- nvinfo : EIATTR_REGCOUNT
	.align		4
.L_153:
        /*039c*/ 	.byte	0x04, 0x2f
        /*039e*/ 	.short	(.L_155 - .L_154)
	.align		4
.L_154:
        /*03a0*/ 	.word	index@(sigmoid_at)
        /*03a4*/ 	.word	0x00000011


	//----- nvinfo : EIATTR_FRAME_SIZE
	.align		4
.L_155:
        /*03a8*/ 	.byte	0x04, 0x11
        /*03aa*/ 	.short	(.L_157 - .L_156)
	.align		4
.L_156:
        /*03ac*/ 	.word	index@($__internal_2_$__cuda_sm20_rcp_rn_f32_slowpath)
        /*03b0*/ 	.word	0x00000000


	//----- nvinfo : EIATTR_FRAME_SIZE
	.align		4
.L_157:
        /*03b4*/ 	.byte	0x04, 0x11
        /*03b6*/ 	.short	(.L_159 - .L_158)
	.align		4
.L_158:
        /*03b8*/ 	.word	index@(sigmoid_at)
        /*03bc*/ 	.word	0x00000000


	//----- nvinfo : EIATTR_REGCOUNT
	.align		4
.L_159:
        /*03c0*/ 	.byte	0x04, 0x2f
        /*03c2*/ 	.short	(.L_161 - .L_160)
	.align		4
.L_160:
        /*03c4*/ 	.word	index@(tanh_a)
        /*03c8*/ 	.word	0x0000000d


	//----- nvinfo : EIATTR_FRAME_SIZE
	.align		4
.L_161:
        /*03cc*/ 	.byte	0x04, 0x11
        /*03ce*/ 	.short	(.L_163 - .L_162)
	.align		4
.L_162:
        /*03d0*/ 	.word	index@(tanh_a)
        /*03d4*/ 	.word	0x00000000


	//----- nvinfo : EIATTR_REGCOUNT
	.align		4
.L_163:
        /*03d8*/ 	.byte	0x04, 0x2f
        /*03da*/ 	.short	(.L_165 - .L_164)
	.align		4
.L_164:
        /*03dc*/ 	.word	index@(tanh_at)
        /*03e0*/ 	.word	0x00000010


	//----- nvinfo : EIATTR_FRAME_SIZE
	.align		4
.L_165:
        /*03e4*/ 	.byte	0x04, 0x11
        /*03e6*/ 	.short	(.L_167 - .L_166)
	.align		4
.L_166:
        /*03e8*/ 	.word	index@(tanh_at)
        /*03ec*/ 	.word	0x00000000


	//----- nvinfo : EIATTR_REGCOUNT
	.align		4
.L_167:
        /*03f0*/ 	.byte	0x04, 0x2f
        /*03f2*/ 	.short	(.L_169 - .L_168)
	.align		4
.L_168:
        /*03f4*/ 	.word	index@(softmax_a)
        /*03f8*/ 	.word	0x0000001d


	//----- nvinfo : EIATTR_FRAME_SIZE
	.align		4
.L_169:
        /*03fc*/ 	.byte	0x04, 0x11
        /*03fe*/ 	.short	(.L_171 - .L_170)
	.align		4
.L_170:
        /*0400*/ 	.word	index@($__internal_1_$__cuda_sm3x_div_rn_noftz_f32_slowpath)
        /*0404*/ 	.word	0x00000000


	//----- nvinfo : EIATTR_FRAME_SIZE
	.align		4
.L_171:
        /*0408*/ 	.byte	0x04, 0x11
        /*040a*/ 	.short	(.L_173 - .L_172)
	.align		4
.L_172:
        /*040c*/ 	.word	index@(softmax_a)
        /*0410*/ 	.word	0x00000000


	//----- nvinfo : EIATTR_REGCOUNT
	.align		4
.L_173:
        /*0414*/ 	.byte	0x04, 0x2f
        /*0416*/ 	.short	(.L_175 - .L_174)
	.align		4
.L_174:
        /*0418*/ 	.word	index@(softmax_at)
        /*041c*/ 	.word	0x00000020


	//----- nvinfo : EIATTR_FRAME_SIZE
	.align		4
.L_175:
        /*0420*/ 	.byte	0x04, 0x11
        /*0422*/ 	.short	(.L_177 - .L_176)
	.align		4
.L_176:
        /*0424*/ 	.word	index@($__internal_0_$__cuda_sm3x_div_rn_noftz_f32_slowpath)
        /*0428*/ 	.word	0x00000000


	//----- nvinfo : EIATTR_FRAME_SIZE
	.align		4
.L_177:
        /*042c*/ 	.byte	0x04, 0x11
        /*042e*/ 	.short	(.L_179 - .L_178)
	.align		4
.L_178:
        /*0430*/ 	.word	index@(softmax_at)
        /*0434*/ 	.word	0x00000000


	//----- nvinfo : EIATTR_MIN_STACK_SIZE
	.align		4
.L_179:
        /*0438*/ 	.byte	0x04, 0x12
        /*043a*/ 	.short	(.L_181 - .L_180)
	.align		4
.L_180:
        /*043c*/ 	.word	index@(softmax_at)
        /*0440*/ 	.word	0x00000000


	//----- nvinfo : EIATTR_MIN_STACK_SIZE
	.align		4
.L_181:
        /*0444*/ 	.byte	0x04, 0x12
        /*0446*/ 	.short	(.L_183 - .L_182)
	.align		4
.L_182:
        /*0448*/ 	.word	index@(softmax_a)
        /*044c*/ 	.word	0x00000000


	//----- nvinfo : EIATTR_MIN_STACK_SIZE
	.align		4
.L_183:
        /*0450*/ 	.byte	0x04, 0x12
        /*0452*/ 	.short	(.L_185 - .L_184)
	.align		4
.L_184:
        /*0454*/ 	.word	index@(tanh_at)
        /*0458*/ 	.word	0x00000000


	//----- nvinfo : EIATTR_MIN_STACK_SIZE
	.align		4
.L_185:
        /*045c*/ 	.byte	0x04, 0x12
        /*045e*/ 	.short	(.L_187 - .L_186)
	.align		4
.L_186:
        /*0460*/ 	.word	index@(tanh_a)
        /*0464*/ 	.word	0x00000000


	//----- nvinfo : EIATTR_MIN_STACK_SIZE
	.align		4
.L_187:
        /*0468*/ 	.byte	0x04, 0x12
        /*046a*/ 	.short	(.L_189 - .L_188)
	.align		4
.L_188:
        /*046c*/ 	.word	index@(sigmoid_at)
        /*0470*/ 	.word	0x00000000


	//----- nvinfo : EIATTR_MIN_STACK_SIZE
	.align		4
.L_189:
        /*0474*/ 	.byte	0x04, 0x12
        /*0476*/ 	.short	(.L_191 - .L_190)
	.align		4
.L_190:
        /*0478*/ 	.word	index@(sigmoid_a)
        /*047c*/ 	.word	0x00000000


	//----- nvinfo : EIATTR_MIN_STACK_SIZE
	.align		4
.L_191:
        /*0480*/ 	.byte	0x04, 0x12
        /*0482*/ 	.short	(.L_193 - .L_192)
	.align		4
.L_192:
        /*0484*/ 	.word	index@(rdiv_at_b_for_scalar)
        /*0488*/ 	.word	0x00000000


	//----- nvinfo : EIATTR_MIN_STACK_SIZE
	.align		4
.L_193:
        /*048c*/ 	.byte	0x04, 0x12
        /*048e*/ 	.short	(.L_195 - .L_194)
	.align		4
.L_194:
        /*0490*/ 	.word	index@(rdiv_a_b_for_scalar)
        /*0494*/ 	.word	0x00000000


	//----- nvinfo : EIATTR_MIN_STACK_SIZE
	.align		4
.L_195:
        /*0498*/ 	.byte	0x04, 0x12
        /*049a*/ 	.short	(.L_197 - .L_196)
	.align		4
.L_196:
        /*049c*/ 	.word	index@(div_at_b_for_scalar)
        /*04a0*/ 	.word	0x00000000


	//----- nvinfo : EIATTR_MIN_STACK_SIZE
	.align		4
.L_197:
        /*04a4*/ 	.byte	0x04, 0x12
        /*04a6*/ 	.short	(.L_199 - .L_198)
	.align		4
.L_198:
        /*04a8*/ 	.word	index@(div_a_b_for_scalar)
        /*04ac*/ 	.word	0x00000000


	//----- nvinfo : EIATTR_MIN_STACK_SIZE
	.align		4
.L_199:
        /*04b0*/ 	.byte	0x04, 0x12
        /*04b2*/ 	.short	(.L_201 - .L_200)
	.align		4
.L_200:
        /*04b4*/ 	.word	index@(mul_at_b_for_scalar)
        /*04b8*/ 	.word	0x00000000


	//----- nvinfo : EIATTR_MIN_STACK_SIZE
	.align		4
.L_201:
        /*04bc*/ 	.byte	0x04, 0x12
        /*04be*/ 	.short	(.L_203 - .L_202)
	.align		4
.L_202:
        /*04c0*/ 	.word	index@(mul_a_b_for_scalar)
        /*04c4*/ 	.word	0x00000000


	//----- nvinfo : EIATTR_MIN_STACK_SIZE
	.align		4
.L_203:
        /*04c8*/ 	.byte	0x04, 0x12
        /*04ca*/ 	.short	(.L_205 - .L_204)
	.align		4
.L_204:
        /*04cc*/ 	.word	index@(rsub_at_b_for_scalar)
        /*04d0*/ 	.word	0x00000000


	//----- nvinfo : EIATTR_MIN_STACK_SIZE
	.align		4
.L_205:
        /*04d4*/ 	.byte	0x04, 0x12
        /*04d6*/ 	.short	(.L_207 - .L_206)
	.align		4
.L_206:
        /*04d8*/ 	.word	index@(rsub_a_b_for_scalar)
        /*04dc*/ 	.word	0x00000000


	//----- nvinfo : EIATTR_MIN_STACK_SIZE
	.align		4
.L_207:
        /*04e0*/ 	.byte	0x04, 0x12
        /*04e2*/ 	.short	(.L_209 - .L_208)
	.align		4
.L_208:
        /*04e4*/ 	.word	index@(sub_at_b_for_scalar)
        /*04e8*/ 	.word	0x00000000


	//----- nvinfo : EIATTR_MIN_STACK_SIZE
	.align		4
.L_209:
        /*04ec*/ 	.byte	0x04, 0x12
        /*04ee*/ 	.short	(.L_211 - .L_210)
	.align		4
.L_210:
        /*04f0*/ 	.word	index@(sub_a_b_for_scalar)
        /*04f4*/ 	.word	0x00000000


	//----- nvinfo : EIATTR_MIN_STACK_SIZE
	.align		4
.L_211:
        /*04f8*/ 	.byte	0x04, 0x12
        /*04fa*/ 	.short	(.L_213 - .L_212)
	.align		4
.L_212:
        /*04fc*/ 	.word	index@(add_at_b_for_scalar)
        /*0500*/ 	.word	0x00000000


	//----- nvinfo : EIATTR_MIN_STACK_SIZE
	.align		4
.L_213:
        /*0504*/ 	.byte	0x04, 0x12
        /*0506*/ 	.short	(.L_215 - .L_214)
	.align		4
.L_214:
        /*0508*/ 	.word	index@(add_a_b_for_scalar)
        /*050c*/ 	.word	0x00000000


	//----- nvinfo : EIATTR_MIN_STACK_SIZE
	.align		4
.L_215:
        /*0510*/ 	.byte	0x04, 0x12
        /*0512*/ 	.short	(.L_217 - .L_216)
	.align		4
.L_216:
        /*0514*/ 	.word	index@(div_at_bt_for_elems)
        /*0518*/ 	.word	0x00000000


	//----- nvinfo : EIATTR_MIN_STACK_SIZE
	.align		4
.L_217:
        /*051c*/ 	.byte	0x04, 0x12
        /*051e*/ 	.short	(.L_219 - .L_218)
	.align		4
.L_218:
        /*0520*/ 	.word	index@(div_a_bt_for_elems)
        /*0524*/ 	.word	0x00000000


	//----- nvinfo : EIATTR_MIN_STACK_SIZE
	.align		4
.L_219:
        /*0528*/ 	.byte	0x04, 0x12
        /*052a*/ 	.short	(.L_221 - .L_220)
	.align		4
.L_220:
        /*052c*/ 	.word	index@(div_at_b_for_elems)
        /*0530*/ 	.word	0x00000000


	//----- nvinfo : EIATTR_MIN_STACK_SIZE
	.align		4
.L_221:
        /*0534*/ 	.byte	0x04, 0x12
        /*0536*/ 	.short	(.L_223 - .L_222)
	.align		4
.L_222:
        /*0538*/ 	.word	index@(div_a_b_for_elems)
        /*053c*/ 	.word	0x00000000


	//----- nvinfo : EIATTR_MIN_STACK_SIZE
	.align		4
.L_223:
        /*0540*/ 	.byte	0x04, 0x12
        /*0542*/ 	.short	(.L_225 - .L_224)
	.align		4
.L_224:
        /*0544*/ 	.word	index@(mul_at_bt_for_elems)
        /*0548*/ 	.word	0x00000000


	//----- nvinfo : EIATTR_MIN_STACK_SIZE
	.align		4
.L_225:
        /*054c*/ 	.byte	0x04, 0x12
        /*054e*/ 	.short	(.L_227 - .L_226)
	.align		4
.L_226:
        /*0550*/ 	.word	index@(mul_a_bt_for_elems)
        /*0554*/ 	.word	0x00000000


	//----- nvinfo : EIATTR_MIN_STACK_SIZE
	.align		4
.L_227:
        /*0558*/ 	.byte	0x04, 0x12
        /*055a*/ 	.short	(.L_229 - .L_228)
	.align		4
.L_228:
        /*055c*/ 	.word	index@(mul_at_b_for_elems)
        /*0560*/ 	.word	0x00000000


	//----- nvinfo : EIATTR_MIN_STACK_SIZE
	.align		4
.L_229:
        /*0564*/ 	.byte	0x04, 0x12
        /*0566*/ 	.short	(.L_231 - .L_230)
	.align		4
.L_230:
        /*0568*/ 	.word	index@(mul_a_b_for_elems)
        /*056c*/ 	.word	0x00000000


	//----- nvinfo : EIATTR_MIN_STACK_SIZE
	.align		4
.L_231:
        /*0570*/ 	.byte	0x04, 0x12
        /*0572*/ 	.short	(.L_233 - .L_232)
	.align		4
.L_232:
        /*0574*/ 	.word	index@(mul_at_bt)
        /*0578*/ 	.word	0x00000000


	//----- nvinfo : EIATTR_MIN_STACK_SIZE
	.align		4
.L_233:
        /*057c*/ 	.byte	0x04, 0x12
        /*057e*/ 	.short	(.L_235 - .L_234)
	.align		4
.L_234:
        /*0580*/ 	.word	index@(mul_a_bt)
        /*0584*/ 	.word	0x00000000


	//----- nvinfo : EIATTR_MIN_STACK_SIZE
	.align		4
.L_235:
        /*0588*/ 	.byte	0x04, 0x12
        /*058a*/ 	.short	(.L_237 - .L_236)
	.align		4
.L_236:
        /*058c*/ 	.word	index@(mul_at_b)
        /*0590*/ 	.word	0x00000000


	//----- nvinfo : EIATTR_MIN_STACK_SIZE
	.align		4
.L_237:
        /*0594*/ 	.byte	0x04, 0x12
        /*0596*/ 	.short	(.L_239 - .L_238)
	.align		4
.L_238:
        /*0598*/ 	.word	index@(mul_a_b)
        /*059c*/ 	.word	0x00000000


	//----- nvinfo : EIATTR_MIN_STACK_SIZE
	.align		4
.L_239:
        /*05a0*/ 	.byte	0x04, 0x12
        /*05a2*/ 	.short	(.L_241 - .L_240)
	.align		4
.L_240:
        /*05a4*/ 	.word	index@(sub_at_bt)
        /*05a8*/ 	.word	0x00000000


	//----- nvinfo : EIATTR_MIN_STACK_SIZE
	.align		4
.L_241:
        /*05ac*/ 	.byte	0x04, 0x12
        /*05ae*/ 	.short	(.L_243 - .L_242)
	.align		4
.L_242:
        /*05b0*/ 	.word	index@(sub_a_bt)
        /*05b4*/ 	.word	0x00000000


	//----- nvinfo : EIATTR_MIN_STACK_SIZE
	.align		4
.L_243:
        /*05b8*/ 	.byte	0x04, 0x12
        /*05ba*/ 	.short	(.L_245 - .L_244)
	.align		4
.L_244:
        /*05bc*/ 	.word	index@(sub_at_b)
        /*05c0*/ 	.word	0x00000000


	//----- nvinfo : EIATTR_MIN_STACK_SIZE
	.align		4
.L_245:
        /*05c4*/ 	.byte	0x04, 0x12
        /*05c6*/ 	.short	(.L_247 - .L_246)
	.align		4
.L_246:
        /*05c8*/ 	.word	index@(sub_a_b)
        /*05cc*/ 	.word	0x00000000


	//----- nvinfo : EIATTR_MIN_STACK_SIZE
	.align		4
.L_247:
        /*05d0*/ 	.byte	0x04, 0x12
        /*05d2*/ 	.short	(.L_249 - .L_248)
	.align		4
.L_248:
        /*05d4*/ 	.word	index@(add_at_bt)
        /*05d8*/ 	.word	0x00000000


	//----- nvinfo : EIATTR_MIN_STACK_SIZE
	.align		4
.L_249:
        /*05dc*/ 	.byte	0x04, 0x12
        /*05de*/ 	.short	(.L_251 - .L_250)
	.align		4
.L_250:
        /*05e0*/ 	.word	index@(add_a_bt)
        /*05e4*/ 	.word	0x00000000


	//----- nvinfo : EIATTR_MIN_STACK_SIZE
	.align		4
.L_251:
        /*05e8*/ 	.byte	0x04, 0x12
        /*05ea*/ 	.short	(.L_253 - .L_252)
	.align		4
.L_252:
        /*05ec*/ 	.word	index@(add_at_b)
        /*05f0*/ 	.word	0x00000000


	//----- nvinfo : EIATTR_MIN_STACK_SIZE
	.align		4
.L_253:
        /*05f4*/ 	.byte	0x04, 0x12
        /*05f6*/ 	.short	(.L_255 - .L_254)
	.align		4
.L_254:
        /*05f8*/ 	.word	index@(add_a_b)
        /*05fc*/ 	.word	0x00000000


	//----- nvinfo : EIATTR_MIN_STACK_SIZE
	.align		4
.L_255:
        /*0600*/ 	.byte	0x04, 0x12
        /*0602*/ 	.short	(.L_257 - .L_256)
	.align		4
.L_256:
        /*0604*/ 	.word	index@(transpose_a)
        /*0608*/ 	.word	0x00000000
.L_257:


//--------------------- .nv.compat                --------------------------
	.section	.nv.compat,"",@"SHT_CUDA_COMPAT_INFO"
	.align	4
        /*0000*/ 	.byte	0x02, 0x09, 0x00, 0x00, 0x02, 0x02, 0x01, 0x00, 0x02, 0x05, 0x05, 0x00, 0x03, 0x07, 0x01, 0x01
        /*0010*/ 	.byte	0x02, 0x03, 0x00, 0x00, 0x02, 0x06, 0x01, 0x00, 0x04, 0x0b, 0x08, 0x00, 0x01, 0x00, 0x00, 0x00
        /*0020*/ 	.byte	0x00, 0x00, 0x00, 0x00


//--------------------- .nv.info.softmax_at       --------------------------
	.section	.nv.info.softmax_at,"",@"SHT_CUDA_INFO"
	.sectionflags	@""
	.align	4


	//----- nvinfo : EIATTR_CUDA_API_VERSION
	.align		4
        /*0000*/ 	.byte	0x04, 0x37
        /*0002*/ 	.short	(.L_259 - .L_258)
.L_258:
        /*0004*/ 	.word	0x00000082


	//----- nvinfo : EIATTR_KPARAM_INFO
	.align		4
.L_259:
        /*0008*/ 	.byte	0x04, 0x17
        /*000a*/ 	.short	(.L_261 - .L_260)
.L_260:
        /*000c*/ 	.word	0x00000000
        /*0010*/ 	.short	0x0003
        /*0012*/ 	.short	0x0018
        /*0014*/ 	.byte	0x00, 0xf0, 0x21, 0x00


	//----- nvinfo : EIATTR_KPARAM_INFO
	.align		4
.L_261:
        /*0018*/ 	.byte	0x04, 0x17
        /*001a*/ 	.short	(.L_263 - .L_262)
.L_262:
        /*001c*/ 	.word	0x00000000
        /*0020*/ 	.short	0x0002
        /*0022*/ 	.short	0x0010
        /*0024*/ 	.byte	0x00, 0xf0, 0x21, 0x00


	//----- nvinfo : EIATTR_KPARAM_INFO
	.align		4
.L_263:
        /*0028*/ 	.byte	0x04, 0x17
        /*002a*/ 	.short	(.L_265 - .L_264)
.L_264:
        /*002c*/ 	.word	0x00000000
        /*0030*/ 	.short	0x0001
        /*0032*/ 	.short	0x0008
        /*0034*/ 	.byte	0x00, 0xf5, 0x21, 0x00


	//----- nvinfo : EIATTR_KPARAM_INFO
	.align		4
.L_265:
        /*0038*/ 	.byte	0x04, 0x17
        /*003a*/ 	.short	(.L_267 - .L_266)
.L_266:
        /*003c*/ 	.word	0x00000000
        /*0040*/ 	.short	0x0000
        /*0042*/ 	.short	0x0000
        /*0044*/ 	.byte	0x00, 0xf5, 0x21, 0x00


	//----- nvinfo : EIATTR_SPARSE_MMA_MASK
	.align		4
.L_267:
        /*0048*/ 	.byte	0x03, 0x50
        /*004a*/ 	.short	0x0000


	//----- nvinfo : EIATTR_MAXREG_COUNT
	.align		4
        /*004c*/ 	.byte	0x03, 0x1b
        /*004e*/ 	.short	0x00ff


	//----- nvinfo : EIATTR_NUM_BARRIERS
	.align		4
        /*0050*/ 	.byte	0x02, 0x4c
        /*0052*/ 	.byte	0x01
	.zero		1


	//----- nvinfo : EIATTR_MERCURY_ISA_VERSION
	.align		4
        /*0054*/ 	.byte	0x03, 0x5f
        /*0056*/ 	.short	0x0101


	//----- nvinfo : EIATTR_VRC_CTA_INIT_COUNT
	.align		4
        /*0058*/ 	.byte	0x02, 0x4a
	.zero		1
	.zero		1


	//----- nvinfo : EIATTR_EXIT_INSTR_OFFSETS
	.align		4
        /*005c*/ 	.byte	0x04, 0x1c
        /*005e*/ 	.short	(.L_269 - .L_268)


	//   ....[0]....
.L_268:
        /*0060*/ 	.word	0x00001450


	//   ....[1]....
        /*0064*/ 	.word	0x000016e0


	//----- nvinfo : EIATTR_CRS_STACK_SIZE
	.align		4
.L_269:
        /*0068*/ 	.byte	0x04, 0x1e
        /*006a*/ 	.short	(.L_271 - .L_270)
.L_270:
        /*006c*/ 	.word	0x00000000


	//----- nvinfo : EIATTR_CBANK_PARAM_SIZE
	.align		4
.L_271:
        /*0070*/ 	.byte	0x03, 0x19
        /*0072*/ 	.short	0x0020


	//----- nvinfo : EIATTR_PARAM_CBANK
	.align		4
        /*0074*/ 	.byte	0x04, 0x0a
        /*0076*/ 	.short	(.L_273 - .L_272)
	.align		4
.L_272:
        /*0078*/ 	.word	index@(.nv.constant0.softmax_at)
        /*007c*/ 	.short	0x0380
        /*007e*/ 	.short	0x0020


	//----- nvinfo : EIATTR_SW_WAR
	.align		4
.L_273:
        /*0080*/ 	.byte	0x04, 0x36
        /*0082*/ 	.short	(.L_275 - .L_274)
.L_274:
        /*0084*/ 	.word	0x00000008
.L_275:


//--------------------- .nv.info.softmax_a        --------------------------
	.section	.nv.info.softmax_a,"",@"SHT_CUDA_INFO"
	.sectionflags	@""
	.align	4


	//----- nvinfo : EIATTR_CUDA_API_VERSION
	.align		4
        /*0000*/ 	.byte	0x04, 0x37
        /*0002*/ 	.short	(.L_277 - .L_276)
.L_276:
        /*0004*/ 	.word	0x00000082


	//----- nvinfo : EIATTR_KPARAM_INFO
	.align		4
.L_277:
        /*0008*/ 	.byte	0x04, 0x17
        /*000a*/ 	.short	(.L_279 - .L_278)
.L_278:
        /*000c*/ 	.word	0x00000000
        /*0010*/ 	.short	0x0003
        /*0012*/ 	.short	0x0018
        /*0014*/ 	.byte	0x00, 0xf0, 0x21, 0x00


	//----- nvinfo : EIATTR_KPARAM_INFO
	.align		4
.L_279:
        /*0018*/ 	.byte	0x04, 0x17
        /*001a*/ 	.short	(.L_281 - .L_280)
.L_280:
        /*001c*/ 	.word	0x00000000
        /*0020*/ 	.short	0x0002
        /*0022*/ 	.short	0x0010
        /*0024*/ 	.byte	0x00, 0xf0, 0x21, 0x00


	//----- nvinfo : EIATTR_KPARAM_INFO
	.align		4
.L_281:
        /*0028*/ 	.byte	0x04, 0x17
        /*002a*/ 	.short	(.L_283 - .L_282)
.L_282:
        /*002c*/ 	.word	0x00000000
        /*0030*/ 	.short	0x0001
        /*0032*/ 	.short	0x0008
        /*0034*/ 	.byte	0x00, 0xf5, 0x21, 0x00


	//----- nvinfo : EIATTR_KPARAM_INFO
	.align		4
.L_283:
        /*0038*/ 	.byte	0x04, 0x17
        /*003a*/ 	.short	(.L_285 - .L_284)
.L_284:
        /*003c*/ 	.word	0x00000000
        /*0040*/ 	.short	0x0000
        /*0042*/ 	.short	0x0000
        /*0044*/ 	.byte	0x00, 0xf5, 0x21, 0x00


	//----- nvinfo : EIATTR_SPARSE_MMA_MASK
	.align		4
.L_285:
        /*0048*/ 	.byte	0x03, 0x50
        /*004a*/ 	.short	0x0000


	//----- nvinfo : EIATTR_MAXREG_COUNT
	.align		4
        /*004c*/ 	.byte	0x03, 0x1b
        /*004e*/ 	.short	0x00ff


	//----- nvinfo : EIATTR_NUM_BARRIERS
	.align		4
        /*0050*/ 	.byte	0x02, 0x4c
        /*0052*/ 	.byte	0x01
	.zero		1


	//----- nvinfo : EIATTR_MERCURY_ISA_VERSION
	.align		4
        /*0054*/ 	.byte	0x03, 0x5f
        /*0056*/ 	.short	0x0101


	//----- nvinfo : EIATTR_VRC_CTA_INIT_COUNT
	.align		4
        /*0058*/ 	.byte	0x02, 0x4a
	.zero		1
	.zero		1


	//----- nvinfo : EIATTR_EXIT_INSTR_OFFSETS
	.align		4
        /*005c*/ 	.byte	0x04, 0x1c
        /*005e*/ 	.short	(.L_287 - .L_286)


	//   ....[0]....
.L_286:
        /*0060*/ 	.word	0x00000840


	//   ....[1]....
        /*0064*/ 	.word	0x00000ac0


	//----- nvinfo : EIATTR_CRS_STACK_SIZE
	.align		4
.L_287:
        /*0068*/ 	.byte	0x04, 0x1e
        /*006a*/ 	.short	(.L_289 - .L_288)
.L_288:
        /*006c*/ 	.word	0x00000000


	//----- nvinfo : EIATTR_CBANK_PARAM_SIZE
	.align		4
.L_289:
        /*0070*/ 	.byte	0x03, 0x19
        /*0072*/ 	.short	0x0020


	//----- nvinfo : EIATTR_PARAM_CBANK
	.align		4
        /*0074*/ 	.byte	0x04, 0x0a
        /*0076*/ 	.short	(.L_291 - .L_290)
	.align		4
.L_290:
        /*0078*/ 	.word	index@(.nv.constant0.softmax_a)
        /*007c*/ 	.short	0x0380
        /*007e*/ 	.short	0x0020


	//----- nvinfo : EIATTR_SW_WAR
	.align		4
.L_291:
        /*0080*/ 	.byte	0x04, 0x36
        /*0082*/ 	.short	(.L_293 - .L_292)
.L_292:
        /*0084*/ 	.word	0x00000008
.L_293:


//--------------------- .nv.info.tanh_at          --------------------------
	.section	.nv.info.tanh_at,"",@"SHT_CUDA_INFO"
	.sectionflags	@""
	.align	4


	//----- nvinfo : EIATTR_CUDA_API_VERSION
	.align		4
        /*0000*/ 	.byte	0x04, 0x37
        /*0002*/ 	.short	(.L_295 - .L_294)
.L_294:
        /*0004*/ 	.word	0x00000082


	//----- nvinfo : EIATTR_KPARAM_INFO
	.align		4
.L_295:
        /*0008*/ 	.byte	0x04, 0x17
        /*000a*/ 	.short	(.L_297 - .L_296)
.L_296:
        /*000c*/ 	.word	0x00000000
        /*0010*/ 	.short	0x0003
        /*0012*/ 	.short	0x0018
        /*0014*/ 	.byte	0x00, 0xf0, 0x21, 0x00


	//----- nvinfo : EIATTR_KPARAM_INFO
	.align		4
.L_297:
        /*0018*/ 	.byte	0x04, 0x17
        /*001a*/ 	.short	(.L_299 - .L_298)
.L_298:
        /*001c*/ 	.word	0x00000000
        /*0020*/ 	.short	0x0002
        /*0022*/ 	.short	0x0010
        /*0024*/ 	.byte	0x00, 0xf0, 0x21, 0x00


	//----- nvinfo : EIATTR_KPARAM_INFO
	.align		4
.L_299:
        /*0028*/ 	.byte	0x04, 0x17
        /*002a*/ 	.short	(.L_301 - .L_300)
.L_300:
        /*002c*/ 	.word	0x00000000
        /*0030*/ 	.short	0x0001
        /*0032*/ 	.short	0x0008
        /*0034*/ 	.byte	0x00, 0xf5, 0x21, 0x00


	//----- nvinfo : EIATTR_KPARAM_INFO
	.align		4
.L_301:
        /*0038*/ 	.byte	0x04, 0x17
        /*003a*/ 	.short	(.L_303 - .L_302)
.L_302:
        /*003c*/ 	.word	0x00000000
        /*0040*/ 	.short	0x0000
        /*0042*/ 	.short	0x0000
        /*0044*/ 	.byte	0x00, 0xf5, 0x21, 0x00


	//----- nvinfo : EIATTR_SPARSE_MMA_MASK
	.align		4
.L_303:
        /*0048*/ 	.byte	0x03, 0x50
        /*004a*/ 	.short	0x0000


	//----- nvinfo : EIATTR_MAXREG_COUNT
	.align		4
        /*004c*/ 	.byte	0x03, 0x1b
        /*004e*/ 	.short	0x00ff


	//----- nvinfo : EIATTR_MERCURY_ISA_VERSION
	.align		4
        /*0050*/ 	.byte	0x03, 0x5f
        /*0052*/ 	.short	0x0101


	//----- nvinfo : EIATTR_VRC_CTA_INIT_COUNT
	.align		4
        /*0054*/ 	.byte	0x02, 0x4a
	.zero		1
	.zero		1


	//----- nvinfo : EIATTR_EXIT_INSTR_OFFSETS
	.align		4
        /*0058*/ 	.byte	0x04, 0x1c
        /*005a*/ 	.short	(.L_305 - .L_304)


	//   ....[0]....
.L_304:
        /*005c*/ 	.word	0x000000f0


	//   ....[1]....
        /*0060*/ 	.word	0x00000300


	//----- nvinfo : EIATTR_CBANK_PARAM_SIZE
	.align		4
.L_305:
        /*0064*/ 	.byte	0x03, 0x19
        /*0066*/ 	.short	0x0020


	//----- nvinfo : EIATTR_PARAM_CBANK
	.align		4
        /*0068*/ 	.byte	0x04, 0x0a
        /*006a*/ 	.short	(.L_307 - .L_306)
	.align		4
.L_306:
        /*006c*/ 	.word	index@(.nv.constant0.tanh_at)
        /*0070*/ 	.short	0x0380
        /*0072*/ 	.short	0x0020


	//----- nvinfo : EIATTR_SW_WAR
	.align		4
.L_307:
        /*0074*/ 	.byte	0x04, 0x36
        /*0076*/ 	.short	(.L_309 - .L_308)
.L_308:
        /*0078*/ 	.word	0x00000008
.L_309:


//--------------------- .nv.info.tanh_a           --------------------------
	.section	.nv.info.tanh_a,"",@"SHT_CUDA_INFO"
	.sectionflags	@""
	.align	4


	//----- nvinfo : EIATTR_CUDA_API_VERSION
	.align		4
        /*0000*/ 	.byte	0x04, 0x37
        /*0002*/ 	.short	(.L_311 - .L_310)
.L_310:
        /*0004*/ 	.word	0x00000082


	//----- nvinfo : EIATTR_KPARAM_INFO
	.align		4
.L_311:
        /*0008*/ 	.byte	0x04, 0x17
        /*000a*/ 	.short	(.L_313 - .L_312)
.L_312:
        /*000c*/ 	.word	0x00000000
        /*0010*/ 	.short	0x0003
        /*0012*/ 	.short	0x0018
        /*0014*/ 	.byte	0x00, 0xf0, 0x21, 0x00


	//----- nvinfo : EIATTR_KPARAM_INFO
	.align		4
.L_313:
        /*0018*/ 	.byte	0x04, 0x17
        /*001a*/ 	.short	(.L_315 - .L_314)
.L_314:
        /*001c*/ 	.word	0x00000000
        /*0020*/ 	.short	0x0002
        /*0022*/ 	.short	0x0010
        /*0024*/ 	.byte	0x00, 0xf0, 0x21, 0x00


	//----- nvinfo : EIATTR_KPARAM_INFO
	.align		4
.L_315:
        /*0028*/ 	.byte	0x04, 0x17
        /*002a*/ 	.short	(.L_317 - .L_316)
.L_316:
        /*002c*/ 	.word	0x00000000
        /*0030*/ 	.short	0x0001
        /*0032*/ 	.short	0x0008
        /*0034*/ 	.byte	0x00, 0xf5, 0x21, 0x00


	//----- nvinfo : EIATTR_KPARAM_INFO
	.align		4
.L_317:
        /*0038*/ 	.byte	0x04, 0x17
        /*003a*/ 	.short	(.L_319 - .L_318)
.L_318:
        /*003c*/ 	.word	0x00000000
        /*0040*/ 	.short	0x0000
        /*0042*/ 	.short	0x0000
        /*0044*/ 	.byte	0x00, 0xf5, 0x21, 0x00


	//----- nvinfo : EIATTR_SPARSE_MMA_MASK
	.align		4
.L_319:
        /*0048*/ 	.byte	0x03, 0x50
        /*004a*/ 	.short	0x0000


	//----- nvinfo : EIATTR_MAXREG_COUNT
	.align		4
        /*004c*/ 	.byte	0x03, 0x1b
        /*004e*/ 	.short	0x00ff


	//----- nvinfo : EIATTR_MERCURY_ISA_VERSION
	.align		4
        /*0050*/ 	.byte	0x03, 0x5f
        /*0052*/ 	.short	0x0101


	//----- nvinfo : EIATTR_VRC_CTA_INIT_COUNT
	.align		4
        /*0054*/ 	.byte	0x02, 0x4a
	.zero		1
	.zero		1


	//----- nvinfo : EIATTR_EXIT_INSTR_OFFSETS
	.align		4
        /*0058*/ 	.byte	0x04, 0x1c
        /*005a*/ 	.short	(.L_321 - .L_320)


	//   ....[0]....
.L_320:
        /*005c*/ 	.word	0x000000f0


	//   ....[1]....
        /*0060*/ 	.word	0x00000300


	//----- nvinfo : EIATTR_CBANK_PARAM_SIZE
	.align		4
.L_321:
        /*0064*/ 	.byte	0x03, 0x19
        /*0066*/ 	.short	0x0020


	//----- nvinfo : EIATTR_PARAM_CBANK
	.align		4
        /*0068*/ 	.byte	0x04, 0x0a
        /*006a*/ 	.short	(.L_323 - .L_322)
	.align		4
.L_322:
        /*006c*/ 	.word	index@(.nv.constant0.tanh_a)
        /*0070*/ 	.short	0x0380
        /*0072*/ 	.short	0x0020


	//----- nvinfo : EIATTR_SW_WAR
	.align		4
.L_323:
        /*0074*/ 	.byte	0x04, 0x36
        /*0076*/ 	.short	(.L_325 - .L_324)
.L_324:
        /*0078*/ 	.word	0x00000008
.L_325:


//--------------------- .nv.info.sigmoid_at       --------------------------
	.section	.nv.info.sigmoid_at,"",@"SHT_CUDA_INFO"
	.sectionflags	@""
	.align	4


	//----- nvinfo : EIATTR_CUDA_API_VERSION
	.align		4
        /*0000*/ 	.byte	0x04, 0x37
        /*0002*/ 	.short	(.L_327 - .L_326)
.L_326:
        /*0004*/ 	.word	0x00000082


	//----- nvinfo : EIATTR_KPARAM_INFO
	.align		4
.L_327:
        /*0008*/ 	.byte	0x04, 0x17
        /*000a*/ 	.short	(.L_329 - .L_328)
.L_328:
        /*000c*/ 	.word	0x00000000
        /*0010*/ 	.short	0x0003
        /*0012*/ 	.short	0x0018
        /*0014*/ 	.byte	0x00, 0xf0, 0x21, 0x00


	//----- nvinfo : EIATTR_KPARAM_INFO
	.align		4
.L_329:
        /*0018*/ 	.byte	0x04, 0x17
        /*001a*/ 	.short	(.L_331 - .L_330)
.L_330:
        /*001c*/ 	.word	0x00000000
        /*0020*/ 	.short	0x0002
        /*0022*/ 	.short	0x0010
        /*0024*/ 	.byte	0x00, 0xf0, 0x21, 0x00


	//----- nvinfo : EIATTR_KPARAM_INFO
	.align		4
.L_331:
        /*0028*/ 	.byte	0x04, 0x17
        /*002a*/ 	.short	(.L_333 - .L_332)
.L_332:
        /*002c*/ 	.word	0x00000000
        /*0030*/ 	.short	0x0001
        /*0032*/ 	.short	0x0008
        /*0034*/ 	.byte	0x00, 0xf5, 0x21, 0x00


	//----- nvinfo : EIATTR_KPARAM_INFO
	.align		4
.L_333:
        /*0038*/ 	.byte	0x04, 0x17
        /*003a*/ 	.short	(.L_335 - .L_334)
.L_334:
        /*003c*/ 	.word	0x00000000
        /*0040*/ 	.short	0x0000
        /*0042*/ 	.short	0x0000
        /*0044*/ 	.byte	0x00, 0xf5, 0x21, 0x00


	//----- nvinfo : EIATTR_SPARSE_MMA_MASK
	.align		4
.L_335:
        /*0048*/ 	.byte	0x03, 0x50
        /*004a*/ 	.short	0x0000


	//----- nvinfo : EIATTR_MAXREG_COUNT
	.align		4
        /*004c*/ 	.byte	0x03, 0x1b
        /*004e*/ 	.short	0x00ff


	//----- nvinfo : EIATTR_MERCURY_ISA_VERSION
	.align		4
        /*0050*/ 	.byte	0x03, 0x5f
        /*0052*/ 	.short	0x0101


	//----- nvinfo : EIATTR_VRC_CTA_INIT_COUNT
	.align		4
        /*0054*/ 	.byte	0x02, 0x4a
	.zero		1
	.zero		1


	//----- nvinfo : EIATTR_EXIT_INSTR_OFFSETS
	.align		4
        /*0058*/ 	.byte	0x04, 0x1c
        /*005a*/ 	.short	(.L_337 - .L_336)


	//   ....[0]....
.L_336:
        /*005c*/ 	.word	0x000000f0


	//   ....[1]....
        /*0060*/ 	.word	0x00000390


	//----- nvinfo : EIATTR_CRS_STACK_SIZE
	.align		4
.L_337:
        /*0064*/ 	.byte	0x04, 0x1e
        /*0066*/ 	.short	(.L_339 - .L_338)
.L_338:
        /*0068*/ 	.word	0x00000000


	//----- nvinfo : EIATTR_CBANK_PARAM_SIZE
	.align		4
.L_339:
        /*006c*/ 	.byte	0x03, 0x19
        /*006e*/ 	.short	0x0020


	//----- nvinfo : EIATTR_PARAM_CBANK
	.align		4
        /*0070*/ 	.byte	0x04, 0x0a
        /*0072*/ 	.short	(.L_341 - .L_340)
	.align		4
.L_340:
        /*0074*/ 	.word	index@(.nv.constant0.sigmoid_at)
        /*0078*/ 	.short	0x0380
        /*007a*/ 	.short	0x0020


	//----- nvinfo : EIATTR_SW_WAR
	.align		4
.L_341:
        /*007c*/ 	.byte	0x04, 0x36
        /*007e*/ 	.short	(.L_343 - .L_342)
.L_342:
        /*0080*/ 	.word	0x00000008
.L_343:


//--------------------- .nv.info.sigmoid_a        --------------------------
	.section	.nv.info.sigmoid_a,"",@"SHT_CUDA_INFO"
	.sectionflags	@""
	.align	4


	//----- nvinfo : EIATTR_CUDA_API_VERSION
	.align		4
        /*0000*/ 	.byte	0x04, 0x37
        /*0002*/ 	.short	(.L_345 - .L_344)
.L_344:
        /*0004*/ 	.word	0x00000082


	//----- nvinfo : EIATTR_KPARAM_INFO
	.align		4
.L_345:
        /*0008*/ 	.byte	0x04, 0x17
        /*000a*/ 	.short	(.L_347 - .L_346)
.L_346:
        /*000c*/ 	.word	0x00000000
        /*0010*/ 	.short	0x0003
        /*0012*/ 	.short	0x0018
        /*0014*/ 	.byte	0x00, 0xf0, 0x21, 0x00


	//----- nvinfo : EIATTR_KPARAM_INFO
	.align		4
.L_347:
        /*0018*/ 	.byte	0x04, 0x17
        /*001a*/ 	.short	(.L_349 - .L_348)
.L_348:
        /*001c*/ 	.word	0x00000000
        /*0020*/ 	.short	0x0002
        /*0022*/ 	.short	0x0010
        /*0024*/ 	.byte	0x00, 0xf0, 0x21, 0x00


	//----- nvinfo : EIATTR_KPARAM_INFO
	.align		4
.L_349:
        /*0028*/ 	.byte	0x04, 0x17
        /*002a*/ 	.short	(.L_351 - .L_350)
.L_350:
        /*002c*/ 	.word	0x00000000
        /*0030*/ 	.short	0x0001
        /*0032*/ 	.short	0x0008
        /*0034*/ 	.byte	0x00, 0xf5, 0x21, 0x00


	//----- nvinfo : EIATTR_KPARAM_INFO
	.align		4
.L_351:
        /*0038*/ 	.byte	0x04, 0x17
        /*003a*/ 	.short	(.L_353 - .L_352)
.L_352:
        /*003c*/ 	.word	0x00000000
        /*0040*/ 	.short	0x0000
        /*0042*/ 	.short	0x0000
        /*0044*/ 	.byte	0x00, 0xf5, 0x21, 0x00


	//----- nvinfo : EIATTR_SPARSE_MMA_MASK
	.align		4
.L_353:
        /*0048*/ 	.byte	0x03, 0x50
        /*004a*/ 	.short	0x0000


	//----- nvinfo : EIATTR_MAXREG_COUNT
	.align		4
        /*004c*/ 	.byte	0x03, 0x1b
        /*004e*/ 	.short	0x00ff


	//----- nvinfo : EIATTR_MERCURY_ISA_VERSION
	.align		4
        /*0050*/ 	.byte	0x03, 0x5f
        /*0052*/ 	.short	0x0101


	//----- nvinfo : EIATTR_VRC_CTA_INIT_COUNT
	.align		4
        /*0054*/ 	.byte	0x02, 0x4a
	.zero		1
	.zero		1


	//----- nvinfo : EIATTR_EXIT_INSTR_OFFSETS
	.align		4
        /*0058*/ 	.byte	0x04, 0x1c
        /*005a*/ 	.short	(.L_355 - .L_354)


	//   ....[0]....
.L_354:
        /*005c*/ 	.word	0x000000f0


	//   ....[1]....
        /*0060*/ 	.word	0x00000370


	//----- nvinfo : EIATTR_CRS_STACK_SIZE
	.align		4
.L_355:
        /*0064*/ 	.byte	0x04, 0x1e
        /*0066*/ 	.short	(.L_357 - .L_356)
.L_356:
        /*0068*/ 	.word	0x00000000


	//----- nvinfo : EIATTR_CBANK_PARAM_SIZE
	.align		4
.L_357:
        /*006c*/ 	.byte	0x03, 0x19
        /*006e*/ 	.short	0x0020


	//----- nvinfo : EIATTR_PARAM_CBANK
	.align		4
        /*0070*/ 	.byte	0x04, 0x0a
        /*0072*/ 	.short	(.L_359 - .L_358)
	.align		4
.L_358:
        /*0074*/ 	.word	index@(.nv.constant0.sigmoid_a)
        /*0078*/ 	.short	0x0380
        /*007a*/ 	.short	0x0020


	//----- nvinfo : EIATTR_SW_WAR
	.align		4
.L_359:
        /*007c*/ 	.byte	0x04, 0x36
        /*007e*/ 	.short	(.L_361 - .L_360)
.L_360:
        /*0080*/ 	.word	0x00000008
.L_361:


//--------------------- .nv.info.rdiv_at_b_for_scalar --------------------------
	.section	.nv.info.rdiv_at_b_for_scalar,"",@"SHT_CUDA_INFO"
	.sectionflags	@""
	.align	4


	//----- nvinfo : EIATTR_CUDA_API_VERSION
	.align		4
        /*0000*/ 	.byte	0x04, 0x37
        /*0002*/ 	.short	(.L_363 - .L_362)
.L_362:
        /*0004*/ 	.word	0x00000082


	//----- nvinfo : EIATTR_KPARAM_INFO
	.align		4
.L_363:
        /*0008*/ 	.byte	0x04, 0x17
        /*000a*/ 	.short	(.L_365 - .L_364)
.L_364:
        /*000c*/ 	.word	0x00000000
        /*0010*/ 	.short	0x0004
        /*0012*/ 	.short	0x0020
        /*0014*/ 	.byte	0x00, 0xf0, 0x21, 0x00


	//----- nvinfo : EIATTR_KPARAM_INFO
	.align		4
.L_365:
        /*0018*/ 	.byte	0x04, 0x17
        /*001a*/ 	.short	(.L_367 - .L_366)
.L_366:
        /*001c*/ 	.word	0x00000000
        /*0020*/ 	.short	0x0003
        /*0022*/ 	.short	0x0018
        /*0024*/ 	.byte	0x00, 0xf0, 0x21, 0x00


	//----- nvinfo : EIATTR_KPARAM_INFO
	.align		4
.L_367:
        /*0028*/ 	.byte	0x04, 0x17
        /*002a*/ 	.short	(.L_369 - .L_368)
.L_368:
        /*002c*/ 	.word	0x00000000
        /*0030*/ 	.short	0x0002
        /*0032*/ 	.short	0x0010
        /*0034*/ 	.byte	0x00, 0xf5, 0x21, 0x00


	//----- nvinfo : EIATTR_KPARAM_INFO
	.align		4
.L_369:
        /*0038*/ 	.byte	0x04, 0x17
        /*003a*/ 	.short	(.L_371 - .L_370)
.L_370:
        /*003c*/ 	.word	0x00000000
        /*0040*/ 	.short	0x0001
        /*0042*/ 	.short	0x0008
        /*0044*/ 	.byte	0x00, 0xf0, 0x11, 0x00


	//----- nvinfo : EIATTR_KPARAM_INFO
	.align		4
.L_371:
        /*0048*/ 	.byte	0x04, 0x17
        /*004a*/ 	.short	(.L_373 - .L_372)
.L_372:
        /*004c*/ 	.word	0x00000000
        /*0050*/ 	.short	0x0000
        /*0052*/ 	.short	0x0000
        /*0054*/ 	.byte	0x00, 0xf5, 0x21, 0x00


	//----- nvinfo : EIATTR_SPARSE_MMA_MASK
	.align		4
.L_373:
        /*0058*/ 	.byte	0x03, 0x50
        /*005a*/ 	.short	0x0000


	//----- nvinfo : EIATTR_MAXREG_COUNT
	.align		4
        /*005c*/ 	.byte	0x03, 0x1b
        /*005e*/ 	.short	0x00ff


	//----- nvinfo : EIATTR_MERCURY_ISA_VERSION
	.align		4
        /*0060*/ 	.byte	0x03, 0x5f
        /*0062*/ 	.short	0x0101


	//----- nvinfo : EIATTR_VRC_CTA_INIT_COUNT
	.align		4
        /*0064*/ 	.byte	0x02, 0x4a
	.zero		1
	.zero		1


	//----- nvinfo : EIATTR_EXIT_INSTR_OFFSETS
	.align		4
        /*0068*/ 	.byte	0x04, 0x1c
        /*006a*/ 	.short	(.L_375 - .L_374)


	//   ....[0]....
.L_374:
        /*006c*/ 	.word	0x00000100


	//   ....[1]....
        /*0070*/ 	.word	0x00000310


	//----- nvinfo : EIATTR_CRS_STACK_SIZE
	.align		4
.L_375:
        /*0074*/ 	.byte	0x04, 0x1e
        /*0076*/ 	.short	(.L_377 - .L_376)
.L_376:
        /*0078*/ 	.word	0x00000000


	//----- nvinfo : EIATTR_CBANK_PARAM_SIZE
	.align		4
.L_377:
        /*007c*/ 	.byte	0x03, 0x19
        /*007e*/ 	.short	0x0028


	//----- nvinfo : EIATTR_PARAM_CBANK
	.align		4
        /*0080*/ 	.byte	0x04, 0x0a
        /*0082*/ 	.short	(.L_379 - .L_378)
	.align		4
.L_378:
        /*0084*/ 	.word	index@(.nv.constant0.rdiv_at_b_for_scalar)
        /*0088*/ 	.short	0x0380
        /*008a*/ 	.short	0x0028


	//----- nvinfo : EIATTR_SW_WAR
	.align		4
.L_379:
        /*008c*/ 	.byte	0x04, 0x36
        /*008e*/ 	.short	(.L_381 - .L_380)
.L_380:
        /*0090*/ 	.word	0x00000008
.L_381:


//--------------------- .nv.info.rdiv_a_b_for_scalar --------------------------
	.section	.nv.info.rdiv_a_b_for_scalar,"",@"SHT_CUDA_INFO"
	.sectionflags	@""
	.align	4


	//----- nvinfo : EIATTR_CUDA_API_VERSION
	.align		4
        /*0000*/ 	.byte	0x04, 0x37
        /*0002*/ 	.short	(.L_383 - .L_382)
.L_382:
        /*0004*/ 	.word	0x00000082


	//----- nvinfo : EIATTR_KPARAM_INFO
	.align		4
.L_383:
        /*0008*/ 	.byte	0x04, 0x17
        /*000a*/ 	.short	(.L_385 - .L_384)
.L_384:
        /*000c*/ 	.word	0x00000000
        /*0010*/ 	.short	0x0004
        /*0012*/ 	.short	0x0020
        /*0014*/ 	.byte	0x00, 0xf0, 0x21, 0x00


	//----- nvinfo : EIATTR_KPARAM_INFO
	.align		4
.L_385:
        /*0018*/ 	.byte	0x04, 0x17
        /*001a*/ 	.short	(.L_387 - .L_386)
.L_386:
        /*001c*/ 	.word	0x00000000
        /*0020*/ 	.short	0x0003
        /*0022*/ 	.short	0x0018
        /*0024*/ 	.byte	0x00, 0xf0, 0x21, 0x00


	//----- nvinfo : EIATTR_KPARAM_INFO
	.align		4
.L_387:
        /*0028*/ 	.byte	0x04, 0x17
        /*002a*/ 	.short	(.L_389 - .L_388)
.L_388:
        /*002c*/ 	.word	0x00000000
        /*0030*/ 	.short	0x0002
        /*0032*/ 	.short	0x0010
        /*0034*/ 	.byte	0x00, 0xf5, 0x21, 0x00


	//----- nvinfo : EIATTR_KPARAM_INFO
	.align		4
.L_389:
        /*0038*/ 	.byte	0x04, 0x17
        /*003a*/ 	.short	(.L_391 - .L_390)
.L_390:
        /*003c*/ 	.word	0x00000000
        /*0040*/ 	.short	0x0001
        /*0042*/ 	.short	0x0008
        /*0044*/ 	.byte	0x00, 0xf0, 0x11, 0x00


	//----- nvinfo : EIATTR_KPARAM_INFO
	.align		4
.L_391:
        /*0048*/ 	.byte	0x04, 0x17
        /*004a*/ 	.short	(.L_393 - .L_392)
.L_392:
        /*004c*/ 	.word	0x00000000
        /*0050*/ 	.short	0x0000
        /*0052*/ 	.short	0x0000
        /*0054*/ 	.byte	0x00, 0xf5, 0x21, 0x00


	//----- nvinfo : EIATTR_SPARSE_MMA_MASK
	.align		4
.L_393:
        /*0058*/ 	.byte	0x03, 0x50
        /*005a*/ 	.short	0x0000


	//----- nvinfo : EIATTR_MAXREG_COUNT
	.align		4
        /*005c*/ 	.byte	0x03, 0x1b
        /*005e*/ 	.short	0x00ff


	//----- nvinfo : EIATTR_MERCURY_ISA_VERSION
	.align		4
        /*0060*/ 	.byte	0x03, 0x5f
        /*0062*/ 	.short	0x0101


	//----- nvinfo : EIATTR_VRC_CTA_INIT_COUNT
	.align		4
        /*0064*/ 	.byte	0x02, 0x4a
	.zero		1
	.zero		1


	//----- nvinfo : EIATTR_EXIT_INSTR_OFFSETS
	.align		4
        /*0068*/ 	.byte	0x04, 0x1c
        /*006a*/ 	.short	(.L_395 - .L_394)


	//   ....[0]....
.L_394:
        /*006c*/ 	.word	0x00000100


	//   ....[1]....
        /*0070*/ 	.word	0x00000300


	//----- nvinfo : EIATTR_CRS_STACK_SIZE
	.align		4
.L_395:
        /*0074*/ 	.byte	0x04, 0x1e
        /*0076*/ 	.short	(.L_397 - .L_396)
.L_396:
        /*0078*/ 	.word	0x00000000


	//----- nvinfo : EIATTR_CBANK_PARAM_SIZE
	.align		4
.L_397:
        /*007c*/ 	.byte	0x03, 0x19
        /*007e*/ 	.short	0x0028


	//----- nvinfo : EIATTR_PARAM_CBANK
	.align		4
        /*0080*/ 	.byte	0x04, 0x0a
        /*0082*/ 	.short	(.L_399 - .L_398)
	.align		4
.L_398:
        /*0084*/ 	.word	index@(.nv.constant0.rdiv_a_b_for_scalar)
        /*0088*/ 	.short	0x0380
        /*008a*/ 	.short	0x0028


	//----- nvinfo : EIATTR_SW_WAR
	.align		4
.L_399:
        /*008c*/ 	.byte	0x04, 0x36
        /*008e*/ 	.short	(.L_401 - .L_400)
.L_400:
        /*0090*/ 	.word	0x00000008
.L_401:


//--------------------- .nv.info.div_at_b_for_scalar --------------------------
	.section	.nv.info.div_at_b_for_scalar,"",@"SHT_CUDA_INFO"
	.sectionflags	@""
	.align	4


	//----- nvinfo : EIATTR_CUDA_API_VERSION
	.align		4
        /*0000*/ 	.byte	0x04, 0x37
        /*0002*/ 	.short	(.L_403 - .L_402)
.L_402:
        /*0004*/ 	.word	0x00000082


	//----- nvinfo : EIATTR_KPARAM_INFO
	.align		4
.L_403:
        /*0008*/ 	.byte	0x04, 0x17
        /*000a*/ 	.short	(.L_405 - .L_404)
.L_404:
        /*000c*/ 	.word	0x00000000
        /*0010*/ 	.short	0x0004
        /*0012*/ 	.short	0x0020
        /*0014*/ 	.byte	0x00, 0xf0, 0x21, 0x00


	//----- nvinfo : EIATTR_KPARAM_INFO
	.align		4
.L_405:
        /*0018*/ 	.byte	0x04, 0x17
        /*001a*/ 	.short	(.L_407 - .L_406)
.L_406:
        /*001c*/ 	.word	0x00000000
        /*0020*/ 	.short	0x0003
        /*0022*/ 	.short	0x0018
        /*0024*/ 	.byte	0x00, 0xf0, 0x21, 0x00


	//----- nvinfo : EIATTR_KPARAM_INFO
	.align		4
.L_407:
        /*0028*/ 	.byte	0x04, 0x17
        /*002a*/ 	.short	(.L_409 - .L_408)
.L_408:
        /*002c*/ 	.word	0x00000000
        /*0030*/ 	.short	0x0002
        /*0032*/ 	.short	0x0010
        /*0034*/ 	.byte	0x00, 0xf5, 0x21, 0x00


	//----- nvinfo : EIATTR_KPARAM_INFO
	.align		4
.L_409:
        /*0038*/ 	.byte	0x04, 0x17
        /*003a*/ 	.short	(.L_411 - .L_410)
.L_410:
        /*003c*/ 	.word	0x00000000
        /*0040*/ 	.short	0x0001
        /*0042*/ 	.short	0x0008
        /*0044*/ 	.byte	0x00, 0xf0, 0x11, 0x00


	//----- nvinfo : EIATTR_KPARAM_INFO
	.align		4
.L_411:
        /*0048*/ 	.byte	0x04, 0x17
        /*004a*/ 	.short	(.L_413 - .L_412)
.L_412:
        /*004c*/ 	.word	0x00000000
        /*0050*/ 	.short	0x0000
        /*0052*/ 	.short	0x0000
        /*0054*/ 	.byte	0x00, 0xf5, 0x21, 0x00


	//----- nvinfo : EIATTR_SPARSE_MMA_MASK
	.align		4
.L_413:
        /*0058*/ 	.byte	0x03, 0x50
        /*005a*/ 	.short	0x0000


	//----- nvinfo : EIATTR_MAXREG_COUNT
	.align		4
        /*005c*/ 	.byte	0x03, 0x1b
        /*005e*/ 	.short	0x00ff


	//----- nvinfo : EIATTR_MERCURY_ISA_VERSION
	.align		4
        /*0060*/ 	.byte	0x03, 0x5f
        /*0062*/ 	.short	0x0101


	//----- nvinfo : EIATTR_VRC_CTA_INIT_COUNT
	.align		4
        /*0064*/ 	.byte	0x02, 0x4a
	.zero		1
	.zero		1


	//----- nvinfo : EIATTR_EXIT_INSTR_OFFSETS
	.align		4
        /*0068*/ 	.byte	0x04, 0x1c
        /*006a*/ 	.short	(.L_415 - .L_414)


	//   ....[0]....
.L_414:
        /*006c*/ 	.word	0x00000100


	//   ....[1]....
        /*0070*/ 	.word	0x00000300


	//----- nvinfo : EIATTR_CRS_STACK_SIZE
	.align		4
.L_415:
        /*0074*/ 	.byte	0x04, 0x1e
        /*0076*/ 	.short	(.L_417 - .L_416)
.L_416:
        /*0078*/ 	.word	0x00000000


	//----- nvinfo : EIATTR_CBANK_PARAM_SIZE
	.align		4
.L_417:
        /*007c*/ 	.byte	0x03, 0x19
        /*007e*/ 	.short	0x0028


	//----- nvinfo : EIATTR_PARAM_CBANK
	.align		4
        /*0080*/ 	.byte	0x04, 0x0a
        /*0082*/ 	.short	(.L_419 - .L_418)
	.align		4
.L_418:
        /*0084*/ 	.word	index@(.nv.constant0.div_at_b_for_scalar)
        /*0088*/ 	.short	0x0380
        /*008a*/ 	.short	0x0028


	//----- nvinfo : EIATTR_SW_WAR
	.align		4
.L_419:
        /*008c*/ 	.byte	0x04, 0x36
        /*008e*/ 	.short	(.L_421 - .L_420)
.L_420:
        /*0090*/ 	.word	0x00000008
.L_421:


//--------------------- .nv.info.div_a_b_for_scalar --------------------------
	.section	.nv.info.div_a_b_for_scalar,"",@"SHT_CUDA_INFO"
	.sectionflags	@""
	.align	4


	//----- nvinfo : EIATTR_CUDA_API_VERSION
	.align		4
        /*0000*/ 	.byte	0x04, 0x37
        /*0002*/ 	.short	(.L_423 - .L_422)
.L_422:
        /*0004*/ 	.word	0x00000082


	//----- nvinfo : EIATTR_KPARAM_INFO
	.align		4
.L_423:
        /*0008*/ 	.byte	0x04, 0x17
        /*000a*/ 	.short	(.L_425 - .L_424)
.L_424:
        /*000c*/ 	.word	0x00000000
        /*0010*/ 	.short	0x0004
        /*0012*/ 	.short	0x0020
        /*0014*/ 	.byte	0x00, 0xf0, 0x21, 0x00


	//----- nvinfo : EIATTR_KPARAM_INFO
	.align		4
.L_425:
        /*0018*/ 	.byte	0x04, 0x17
        /*001a*/ 	.short	(.L_427 - .L_426)
.L_426:
        /*001c*/ 	.word	0x00000000
        /*0020*/ 	.short	0x0003
        /*0022*/ 	.short	0x0018
        /*0024*/ 	.byte	0x00, 0xf0, 0x21, 0x00


	//----- nvinfo : EIATTR_KPARAM_INFO
	.align		4
.L_427:
        /*0028*/ 	.byte	0x04, 0x17
        /*002a*/ 	.short	(.L_429 - .L_428)
.L_428:
        /*002c*/ 	.word	0x00000000
        /*0030*/ 	.short	0x0002
        /*0032*/ 	.short	0x0010
        /*0034*/ 	.byte	0x00, 0xf5, 0x21, 0x00


	//----- nvinfo : EIATTR_KPARAM_INFO
	.align		4
.L_429:
        /*0038*/ 	.byte	0x04, 0x17
        /*003a*/ 	.short	(.L_431 - .L_430)
.L_430:
        /*003c*/ 	.word	0x00000000
        /*0040*/ 	.short	0x0001
        /*0042*/ 	.short	0x0008
        /*0044*/ 	.byte	0x00, 0xf0, 0x11, 0x00


	//----- nvinfo : EIATTR_KPARAM_INFO
	.align		4
.L_431:
        /*0048*/ 	.byte	0x04, 0x17
        /*004a*/ 	.short	(.L_433 - .L_432)
.L_432:
        /*004c*/ 	.word	0x00000000
        /*0050*/ 	.short	0x0000
        /*0052*/ 	.short	0x0000
        /*0054*/ 	.byte	0x00, 0xf5, 0x21, 0x00


	//----- nvinfo : EIATTR_SPARSE_MMA_MASK
	.align		4
.L_433:
        /*0058*/ 	.byte	0x03, 0x50
        /*005a*/ 	.short	0x0000


	//----- nvinfo : EIATTR_MAXREG_COUNT
	.align		4
        /*005c*/ 	.byte	0x03, 0x1b
        /*005e*/ 	.short	0x00ff


	//----- nvinfo : EIATTR_MERCURY_ISA_VERSION
	.align		4
        /*0060*/ 	.byte	0x03, 0x5f
        /*0062*/ 	.short	0x0101


	//----- nvinfo : EIATTR_VRC_CTA_INIT_COUNT
	.align		4
        /*0064*/ 	.byte	0x02, 0x4a
	.zero		1
	.zero		1


	//----- nvinfo : EIATTR_EXIT_INSTR_OFFSETS
	.align		4
        /*0068*/ 	.byte	0x04, 0x1c
        /*006a*/ 	.short	(.L_435 - .L_434)


	//   ....[0]....
.L_434:
        /*006c*/ 	.word	0x00000100


	//   ....[1]....
        /*0070*/ 	.word	0x000002f0


	//----- nvinfo : EIATTR_CRS_STACK_SIZE
	.align		4
.L_435:
        /*0074*/ 	.byte	0x04, 0x1e
        /*0076*/ 	.short	(.L_437 - .L_436)
.L_436:
        /*0078*/ 	.word	0x00000000


	//----- nvinfo : EIATTR_CBANK_PARAM_SIZE
	.align		4
.L_437:
        /*007c*/ 	.byte	0x03, 0x19
        /*007e*/ 	.short	0x0028


	//----- nvinfo : EIATTR_PARAM_CBANK
	.align		4
        /*0080*/ 	.byte	0x04, 0x0a
        /*0082*/ 	.short	(.L_439 - .L_438)
	.align		4
.L_438:
        /*0084*/ 	.word	index@(.nv.constant0.div_a_b_for_scalar)
        /*0088*/ 	.short	0x0380
        /*008a*/ 	.short	0x0028


	//----- nvinfo : EIATTR_SW_WAR
	.align		4
.L_439:
        /*008c*/ 	.byte	0x04, 0x36
        /*008e*/ 	.short	(.L_441 - .L_440)
.L_440:
        /*0090*/ 	.word	0x00000008
.L_441:


//--------------------- .nv.info.mul_at_b_for_scalar --------------------------
	.section	.nv.info.mul_at_b_for_scalar,"",@"SHT_CUDA_INFO"
	.sectionflags	@""
	.align	4


	//----- nvinfo : EIATTR_CUDA_API_VERSION
	.align		4
        /*0000*/ 	.byte	0x04, 0x37
        /*0002*/ 	.short	(.L_443 - .L_442)
.L_442:
        /*0004*/ 	.word	0x00000082


	//----- nvinfo : EIATTR_KPARAM_INFO
	.align		4
.L_443:
        /*0008*/ 	.byte	0x04, 0x17
        /*000a*/ 	.short	(.L_445 - .L_444)
.L_444:
        /*000c*/ 	.word	0x00000000
        /*0010*/ 	.short	0x0004
        /*0012*/ 	.short	0x0020
        /*0014*/ 	.byte	0x00, 0xf0, 0x21, 0x00


	//----- nvinfo : EIATTR_KPARAM_INFO
	.align		4
.L_445:
        /*0018*/ 	.byte	0x04, 0x17
        /*001a*/ 	.short	(.L_447 - .L_446)
.L_446:
        /*001c*/ 	.word	0x00000000
        /*0020*/ 	.short	0x0003
        /*0022*/ 	.short	0x0018
        /*0024*/ 	.byte	0x00, 0xf0, 0x21, 0x00


	//----- nvinfo : EIATTR_KPARAM_INFO
	.align		4
.L_447:
        /*0028*/ 	.byte	0x04, 0x17
        /*002a*/ 	.short	(.L_449 - .L_448)
.L_448:
        /*002c*/ 	.word	0x00000000
        /*0030*/ 	.short	0x0002
        /*0032*/ 	.short	0x0010
        /*0034*/ 	.byte	0x00, 0xf5, 0x21, 0x00


	//----- nvinfo : EIATTR_KPARAM_INFO
	.align		4
.L_449:
        /*0038*/ 	.byte	0x04, 0x17
        /*003a*/ 	.short	(.L_451 - .L_450)
.L_450:
        /*003c*/ 	.word	0x00000000
        /*0040*/ 	.short	0x0001
        /*0042*/ 	.short	0x0008
        /*0044*/ 	.byte	0x00, 0xf0, 0x11, 0x00


	//----- nvinfo : EIATTR_KPARAM_INFO
	.align		4
.L_451:
        /*0048*/ 	.byte	0x04, 0x17
        /*004a*/ 	.short	(.L_453 - .L_452)
.L_452:
        /*004c*/ 	.word	0x00000000
        /*0050*/ 	.short	0x0000
        /*0052*/ 	.short	0x0000
        /*0054*/ 	.byte	0x00, 0xf5, 0x21, 0x00


	//----- nvinfo : EIATTR_SPARSE_MMA_MASK
	.align		4
.L_453:
        /*0058*/ 	.byte	0x03, 0x50
        /*005a*/ 	.short	0x0000


	//----- nvinfo : EIATTR_MAXREG_COUNT
	.align		4
        /*005c*/ 	.byte	0x03, 0x1b
        /*005e*/ 	.short	0x00ff


	//----- nvinfo : EIATTR_MERCURY_ISA_VERSION
	.align		4
        /*0060*/ 	.byte	0x03, 0x5f
        /*0062*/ 	.short	0x0101


	//----- nvinfo : EIATTR_VRC_CTA_INIT_COUNT
	.align		4
        /*0064*/ 	.byte	0x02, 0x4a
	.zero		1
	.zero		1


	//----- nvinfo : EIATTR_EXIT_INSTR_OFFSETS
	.align		4
        /*0068*/ 	.byte	0x04, 0x1c
        /*006a*/ 	.short	(.L_455 - .L_454)


	//   ....[0]....
.L_454:
        /*006c*/ 	.word	0x00000100


	//   ....[1]....
        /*0070*/ 	.word	0x00000230


	//----- nvinfo : EIATTR_CBANK_PARAM_SIZE
	.align		4
.L_455:
        /*0074*/ 	.byte	0x03, 0x19
        /*0076*/ 	.short	0x0028


	//----- nvinfo : EIATTR_PARAM_CBANK
	.align		4
        /*0078*/ 	.byte	0x04, 0x0a
        /*007a*/ 	.short	(.L_457 - .L_456)
	.align		4
.L_456:
        /*007c*/ 	.word	index@(.nv.constant0.mul_at_b_for_scalar)
        /*0080*/ 	.short	0x0380
        /*0082*/ 	.short	0x0028


	//----- nvinfo : EIATTR_SW_WAR
	.align		4
.L_457:
        /*0084*/ 	.byte	0x04, 0x36
        /*0086*/ 	.short	(.L_459 - .L_458)
.L_458:
        /*0088*/ 	.word	0x00000008
.L_459:


//--------------------- .nv.info.mul_a_b_for_scalar --------------------------
	.section	.nv.info.mul_a_b_for_scalar,"",@"SHT_CUDA_INFO"
	.sectionflags	@""
	.align	4


	//----- nvinfo : EIATTR_CUDA_API_VERSION
	.align		4
        /*0000*/ 	.byte	0x04, 0x37
        /*0002*/ 	.short	(.L_461 - .L_460)
.L_460:
        /*0004*/ 	.word	0x00000082


	//----- nvinfo : EIATTR_KPARAM_INFO
	.align		4
.L_461:
        /*0008*/ 	.byte	0x04, 0x17
        /*000a*/ 	.short	(.L_463 - .L_462)
.L_462:
        /*000c*/ 	.word	0x00000000
        /*0010*/ 	.short	0x0004
        /*0012*/ 	.short	0x0020
        /*0014*/ 	.byte	0x00, 0xf0, 0x21, 0x00


	//----- nvinfo : EIATTR_KPARAM_INFO
	.align		4
.L_463:
        /*0018*/ 	.byte	0x04, 0x17
        /*001a*/ 	.short	(.L_465 - .L_464)
.L_464:
        /*001c*/ 	.word	0x00000000
        /*0020*/ 	.short	0x0003
        /*0022*/ 	.short	0x0018
        /*0024*/ 	.byte	0x00, 0xf0, 0x21, 0x00


	//----- nvinfo : EIATTR_KPARAM_INFO
	.align		4
.L_465:
        /*0028*/ 	.byte	0x04, 0x17
        /*002a*/ 	.short	(.L_467 - .L_466)
.L_466:
        /*002c*/ 	.word	0x00000000
        /*0030*/ 	.short	0x0002
        /*0032*/ 	.short	0x0010
        /*0034*/ 	.byte	0x00, 0xf5, 0x21, 0x00


	//----- nvinfo : EIATTR_KPARAM_INFO
	.align		4
.L_467:
        /*0038*/ 	.byte	0x04, 0x17
        /*003a*/ 	.short	(.L_469 - .L_468)
.L_468:
        /*003c*/ 	.word	0x00000000
        /*0040*/ 	.short	0x0001
        /*0042*/ 	.short	0x0008
        /*0044*/ 	.byte	0x00, 0xf0, 0x11, 0x00


	//----- nvinfo : EIATTR_KPARAM_INFO
	.align		4
.L_469:
        /*0048*/ 	.byte	0x04, 0x17
        /*004a*/ 	.short	(.L_471 - .L_470)
.L_470:
        /*004c*/ 	.word	0x00000000
        /*0050*/ 	.short	0x0000
        /*0052*/ 	.short	0x0000
        /*0054*/ 	.byte	0x00, 0xf5, 0x21, 0x00


	//----- nvinfo : EIATTR_SPARSE_MMA_MASK
	.align		4
.L_471:
        /*0058*/ 	.byte	0x03, 0x50
        /*005a*/ 	.short	0x0000


	//----- nvinfo : EIATTR_MAXREG_COUNT
	.align		4
        /*005c*/ 	.byte	0x03, 0x1b
        /*005e*/ 	.short	0x00ff


	//----- nvinfo : EIATTR_MERCURY_ISA_VERSION
	.align		4
        /*0060*/ 	.byte	0x03, 0x5f
        /*0062*/ 	.short	0x0101


	//----- nvinfo : EIATTR_VRC_CTA_INIT_COUNT
	.align		4
        /*0064*/ 	.byte	0x02, 0x4a
	.zero		1
	.zero		1


	//----- nvinfo : EIATTR_EXIT_INSTR_OFFSETS
	.align		4
        /*0068*/ 	.byte	0x04, 0x1c
        /*006a*/ 	.short	(.L_473 - .L_472)


	//   ....[0]....
.L_472:
        /*006c*/ 	.word	0x00000100


	//   ....[1]....
        /*0070*/ 	.word	0x00000230


	//----- nvinfo : EIATTR_CBANK_PARAM_SIZE
	.align		4
.L_473:
        /*0074*/ 	.byte	0x03, 0x19
        /*0076*/ 	.short	0x0028


	//----- nvinfo : EIATTR_PARAM_CBANK
	.align		4
        /*0078*/ 	.byte	0x04, 0x0a
        /*007a*/ 	.short	(.L_475 - .L_474)
	.align		4
.L_474:
        /*007c*/ 	.word	index@(.nv.constant0.mul_a_b_for_scalar)
        /*0080*/ 	.short	0x0380
        /*0082*/ 	.short	0x0028


	//----- nvinfo : EIATTR_SW_WAR
	.align		4
.L_475:
        /*0084*/ 	.byte	0x04, 0x36
        /*0086*/ 	.short	(.L_477 - .L_476)
.L_476:
        /*0088*/ 	.word	0x00000008
.L_477:


//--------------------- .nv.info.rsub_at_b_for_scalar --------------------------
	.section	.nv.info.rsub_at_b_for_scalar,"",@"SHT_CUDA_INFO"
	.sectionflags	@""
	.align	4


	//----- nvinfo : EIATTR_CUDA_API_VERSION
	.align		4
        /*0000*/ 	.byte	0x04, 0x37
        /*0002*/ 	.short	(.L_479 - .L_478)
.L_478:
        /*0004*/ 	.word	0x00000082


	//----- nvinfo : EIATTR_KPARAM_INFO
	.align		4
.L_479:
        /*0008*/ 	.byte	0x04, 0x17
        /*000a*/ 	.short	(.L_481 - .L_480)
.L_480:
        /*000c*/ 	.word	0x00000000
        /*0010*/ 	.short	0x0004
        /*0012*/ 	.short	0x0020
        /*0014*/ 	.byte	0x00, 0xf0, 0x21, 0x00


	//----- nvinfo : EIATTR_KPARAM_INFO
	.align		4
.L_481:
        /*0018*/ 	.byte	0x04, 0x17
        /*001a*/ 	.short	(.L_483 - .L_482)
.L_482:
        /*001c*/ 	.word	0x00000000
        /*0020*/ 	.short	0x0003
        /*0022*/ 	.short	0x0018
        /*0024*/ 	.byte	0x00, 0xf0, 0x21, 0x00


	//----- nvinfo : EIATTR_KPARAM_INFO
	.align		4
.L_483:
        /*0028*/ 	.byte	0x04, 0x17
        /*002a*/ 	.short	(.L_485 - .L_484)
.L_484:
        /*002c*/ 	.word	0x00000000
        /*0030*/ 	.short	0x0002
        /*0032*/ 	.short	0x0010
        /*0034*/ 	.byte	0x00, 0xf5, 0x21, 0x00


	//----- nvinfo : EIATTR_KPARAM_INFO
	.align		4
.L_485:
        /*0038*/ 	.byte	0x04, 0x17
        /*003a*/ 	.short	(.L_487 - .L_486)
.L_486:
        /*003c*/ 	.word	0x00000000
        /*0040*/ 	.short	0x0001
        /*0042*/ 	.short	0x0008
        /*0044*/ 	.byte	0x00, 0xf0, 0x11, 0x00


	//----- nvinfo : EIATTR_KPARAM_INFO
	.align		4
.L_487:
        /*0048*/ 	.byte	0x04, 0x17
        /*004a*/ 	.short	(.L_489 - .L_488)
.L_488:
        /*004c*/ 	.word	0x00000000
        /*0050*/ 	.short	0x0000
        /*0052*/ 	.short	0x0000
        /*0054*/ 	.byte	0x00, 0xf5, 0x21, 0x00


	//----- nvinfo : EIATTR_SPARSE_MMA_MASK
	.align		4
.L_489:
        /*0058*/ 	.byte	0x03, 0x50
        /*005a*/ 	.short	0x0000


	//----- nvinfo : EIATTR_MAXREG_COUNT
	.align		4
        /*005c*/ 	.byte	0x03, 0x1b
        /*005e*/ 	.short	0x00ff


	//----- nvinfo : EIATTR_MERCURY_ISA_VERSION
	.align		4
        /*0060*/ 	.byte	0x03, 0x5f
        /*0062*/ 	.short	0x0101


	//----- nvinfo : EIATTR_VRC_CTA_INIT_COUNT
	.align		4
        /*0064*/ 	.byte	0x02, 0x4a
	.zero		1
	.zero		1


	//----- nvinfo : EIATTR_EXIT_INSTR_OFFSETS
	.align		4
        /*0068*/ 	.byte	0x04, 0x1c
        /*006a*/ 	.short	(.L_491 - .L_490)


	//   ....[0]....
.L_490:
        /*006c*/ 	.word	0x00000100


	//   ....[1]....
        /*0070*/ 	.word	0x00000230


	//----- nvinfo : EIATTR_CBANK_PARAM_SIZE
	.align		4
.L_491:
        /*0074*/ 	.byte	0x03, 0x19
        /*0076*/ 	.short	0x0028


	//----- nvinfo : EIATTR_PARAM_CBANK
	.align		4
        /*0078*/ 	.byte	0x04, 0x0a
        /*007a*/ 	.short	(.L_493 - .L_492)
	.align		4
.L_492:
        /*007c*/ 	.word	index@(.nv.constant0.rsub_at_b_for_scalar)
        /*0080*/ 	.short	0x0380
        /*0082*/ 	.short	0x0028


	//----- nvinfo : EIATTR_SW_WAR
	.align		4
.L_493:
        /*0084*/ 	.byte	0x04, 0x36
        /*0086*/ 	.short	(.L_495 - .L_494)
.L_494:
        /*0088*/ 	.word	0x00000008
.L_495:


//--------------------- .nv.info.rsub_a_b_for_scalar --------------------------
	.section	.nv.info.rsub_a_b_for_scalar,"",@"SHT_CUDA_INFO"
	.sectionflags	@""
	.align	4


	//----- nvinfo : EIATTR_CUDA_API_VERSION
	.align		4
        /*0000*/ 	.byte	0x04, 0x37
        /*0002*/ 	.short	(.L_497 - .L_496)
.L_496:
        /*0004*/ 	.word	0x00000082


	//----- nvinfo : EIATTR_KPARAM_INFO
	.align		4
.L_497:
        /*0008*/ 	.byte	0x04, 0x17
        /*000a*/ 	.short	(.L_499 - .L_498)
.L_498:
        /*000c*/ 	.word	0x00000000
        /*0010*/ 	.short	0x0004
        /*0012*/ 	.short	0x0020
        /*0014*/ 	.byte	0x00, 0xf0, 0x21, 0x00


	//----- nvinfo : EIATTR_KPARAM_INFO
	.align		4
.L_499:
        /*0018*/ 	.byte	0x04, 0x17
        /*001a*/ 	.short	(.L_501 - .L_500)
.L_500:
        /*001c*/ 	.word	0x00000000
        /*0020*/ 	.short	0x0003
        /*0022*/ 	.short	0x0018
        /*0024*/ 	.byte	0x00, 0xf0, 0x21, 0x00


	//----- nvinfo : EIATTR_KPARAM_INFO
	.align		4
.L_501:
        /*0028*/ 	.byte	0x04, 0x17
        /*002a*/ 	.short	(.L_503 - .L_502)
.L_502:
        /*002c*/ 	.word	0x00000000
        /*0030*/ 	.short	0x0002
        /*0032*/ 	.short	0x0010
        /*0034*/ 	.byte	0x00, 0xf5, 0x21, 0x00


	//----- nvinfo : EIATTR_KPARAM_INFO
	.align		4
.L_503:
        /*0038*/ 	.byte	0x04, 0x17
        /*003a*/ 	.short	(.L_505 - .L_504)
.L_504:
        /*003c*/ 	.word	0x00000000
        /*0040*/ 	.short	0x0001
        /*0042*/ 	.short	0x0008
        /*0044*/ 	.byte	0x00, 0xf0, 0x11, 0x00


	//----- nvinfo : EIATTR_KPARAM_INFO
	.align		4
.L_505:
        /*0048*/ 	.byte	0x04, 0x17
        /*004a*/ 	.short	(.L_507 - .L_506)
.L_506:
        /*004c*/ 	.word	0x00000000
        /*0050*/ 	.short	0x0000
        /*0052*/ 	.short	0x0000
        /*0054*/ 	.byte	0x00, 0xf5, 0x21, 0x00


	//----- nvinfo : EIATTR_SPARSE_MMA_MASK
	.align		4
.L_507:
        /*0058*/ 	.byte	0x03, 0x50
        /*005a*/ 	.short	0x0000


	//----- nvinfo : EIATTR_MAXREG_COUNT
	.align		4
        /*005c*/ 	.byte	0x03, 0x1b
        /*005e*/ 	.short	0x00ff


	//----- nvinfo : EIATTR_MERCURY_ISA_VERSION
	.align		4
        /*0060*/ 	.byte	0x03, 0x5f
        /*0062*/ 	.short	0x0101


	//----- nvinfo : EIATTR_VRC_CTA_INIT_COUNT
	.align		4
        /*0064*/ 	.byte	0x02, 0x4a
	.zero		1
	.zero		1


	//----- nvinfo : EIATTR_EXIT_INSTR_OFFSETS
	.align		4
        /*0068*/ 	.byte	0x04, 0x1c
        /*006a*/ 	.short	(.L_509 - .L_508)


	//   ....[0]....
.L_508:
        /*006c*/ 	.word	0x00000100


	//   ....[1]....
        /*0070*/ 	.word	0x00000230


	//----- nvinfo : EIATTR_CBANK_PARAM_SIZE
	.align		4
.L_509:
        /*0074*/ 	.byte	0x03, 0x19
        /*0076*/ 	.short	0x0028


	//----- nvinfo : EIATTR_PARAM_CBANK
	.align		4
        /*0078*/ 	.byte	0x04, 0x0a
        /*007a*/ 	.short	(.L_511 - .L_510)
	.align		4
.L_510:
        /*007c*/ 	.word	index@(.nv.constant0.rsub_a_b_for_scalar)
        /*0080*/ 	.short	0x0380
        /*0082*/ 	.short	0x0028


	//----- nvinfo : EIATTR_SW_WAR
	.align		4
.L_511:
        /*0084*/ 	.byte	0x04, 0x36
        /*0086*/ 	.short	(.L_513 - .L_512)
.L_512:
        /*0088*/ 	.word	0x00000008
.L_513:


//--------------------- .nv.info.sub_at_b_for_scalar --------------------------
	.section	.nv.info.sub_at_b_for_scalar,"",@"SHT_CUDA_INFO"
	.sectionflags	@""
	.align	4


	//----- nvinfo : EIATTR_CUDA_API_VERSION
	.align		4
        /*0000*/ 	.byte	0x04, 0x37
        /*0002*/ 	.short	(.L_515 - .L_514)
.L_514:
        /*0004*/ 	.word	0x00000082


	//----- nvinfo : EIATTR_KPARAM_INFO
	.align		4
.L_515:
        /*0008*/ 	.byte	0x04, 0x17
        /*000a*/ 	.short	(.L_517 - .L_516)
.L_516:
        /*000c*/ 	.word	0x00000000
        /*0010*/ 	.short	0x0004
        /*0012*/ 	.short	0x0020
        /*0014*/ 	.byte	0x00, 0xf0, 0x21, 0x00


	//----- nvinfo : EIATTR_KPARAM_INFO
	.align		4
.L_517:
        /*0018*/ 	.byte	0x04, 0x17
        /*001a*/ 	.short	(.L_519 - .L_518)
.L_518:
        /*001c*/ 	.word	0x00000000
        /*0020*/ 	.short	0x0003
        /*0022*/ 	.short	0x0018
        /*0024*/ 	.byte	0x00, 0xf0, 0x21, 0x00


	//----- nvinfo : EIATTR_KPARAM_INFO
	.align		4
.L_519:
        /*0028*/ 	.byte	0x04, 0x17
        /*002a*/ 	.short	(.L_521 - .L_520)
.L_520:
        /*002c*/ 	.word	0x00000000
        /*0030*/ 	.short	0x0002
        /*0032*/ 	.short	0x0010
        /*0034*/ 	.byte	0x00, 0xf5, 0x21, 0x00


	//----- nvinfo : EIATTR_KPARAM_INFO
	.align		4
.L_521:
        /*0038*/ 	.byte	0x04, 0x17
        /*003a*/ 	.short	(.L_523 - .L_522)
.L_522:
        /*003c*/ 	.word	0x00000000
        /*0040*/ 	.short	0x0001
        /*0042*/ 	.short	0x0008
        /*0044*/ 	.byte	0x00, 0xf0, 0x11, 0x00


	//----- nvinfo : EIATTR_KPARAM_INFO
	.align		4
.L_523:
        /*0048*/ 	.byte	0x04, 0x17
        /*004a*/ 	.short	(.L_525 - .L_524)
.L_524:
        /*004c*/ 	.word	0x00000000
        /*0050*/ 	.short	0x0000
        /*0052*/ 	.short	0x0000
        /*0054*/ 	.byte	0x00, 0xf5, 0x21, 0x00


	//----- nvinfo : EIATTR_SPARSE_MMA_MASK
	.align		4
.L_525:
        /*0058*/ 	.byte	0x03, 0x50
        /*005a*/ 	.short	0x0000


	//----- nvinfo : EIATTR_MAXREG_COUNT
	.align		4
        /*005c*/ 	.byte	0x03, 0x1b
        /*005e*/ 	.short	0x00ff


	//----- nvinfo : EIATTR_MERCURY_ISA_VERSION
	.align		4
        /*0060*/ 	.byte	0x03, 0x5f
        /*0062*/ 	.short	0x0101


	//----- nvinfo : EIATTR_VRC_CTA_INIT_COUNT
	.align		4
        /*0064*/ 	.byte	0x02, 0x4a
	.zero		1
	.zero		1


	//----- nvinfo : EIATTR_EXIT_INSTR_OFFSETS
	.align		4
        /*0068*/ 	.byte	0x04, 0x1c
        /*006a*/ 	.short	(.L_527 - .L_526)


	//   ....[0]....
.L_526:
        /*006c*/ 	.word	0x00000100


	//   ....[1]....
        /*0070*/ 	.word	0x00000230


	//----- nvinfo : EIATTR_CBANK_PARAM_SIZE
	.align		4
.L_527:
        /*0074*/ 	.byte	0x03, 0x19
        /*0076*/ 	.short	0x0028


	//----- nvinfo : EIATTR_PARAM_CBANK
	.align		4
        /*0078*/ 	.byte	0x04, 0x0a
        /*007a*/ 	.short	(.L_529 - .L_528)
	.align		4
.L_528:
        /*007c*/ 	.word	index@(.nv.constant0.sub_at_b_for_scalar)
        /*0080*/ 	.short	0x0380
        /*0082*/ 	.short	0x0028


	//----- nvinfo : EIATTR_SW_WAR
	.align		4
.L_529:
        /*0084*/ 	.byte	0x04, 0x36
        /*0086*/ 	.short	(.L_531 - .L_530)
.L_530:
        /*0088*/ 	.word	0x00000008
.L_531:


//--------------------- .nv.info.sub_a_b_for_scalar --------------------------
	.section	.nv.info.sub_a_b_for_scalar,"",@"SHT_CUDA_INFO"
	.sectionflags	@""
	.align	4


	//----- nvinfo : EIATTR_CUDA_API_VERSION
	.align		4
        /*0000*/ 	.byte	0x04, 0x37
        /*0002*/ 	.short	(.L_533 - .L_532)
.L_532:
        /*0004*/ 	.word	0x00000082


	//----- nvinfo : EIATTR_KPARAM_INFO
	.align		4
.L_533:
        /*0008*/ 	.byte	0x04, 0x17
        /*000a*/ 	.short	(.L_535 - .L_534)
.L_534:
        /*000c*/ 	.word	0x00000000
        /*0010*/ 	.short	0x0004
        /*0012*/ 	.short	0x0020
        /*0014*/ 	.byte	0x00, 0xf0, 0x21, 0x00


	//----- nvinfo : EIATTR_KPARAM_INFO
	.align		4
.L_535:
        /*0018*/ 	.byte	0x04, 0x17
        /*001a*/ 	.short	(.L_537 - .L_536)
.L_536:
        /*001c*/ 	.word	0x00000000
        /*0020*/ 	.short	0x0003
        /*0022*/ 	.short	0x0018
        /*0024*/ 	.byte	0x00, 0xf0, 0x21, 0x00


	//----- nvinfo : EIATTR_KPARAM_INFO
	.align		4
.L_537:
        /*0028*/ 	.byte	0x04, 0x17
        /*002a*/ 	.short	(.L_539 - .L_538)
.L_538:
        /*002c*/ 	.word	0x00000000
        /*0030*/ 	.short	0x0002
        /*0032*/ 	.short	0x0010
        /*0034*/ 	.byte	0x00, 0xf5, 0x21, 0x00


	//----- nvinfo : EIATTR_KPARAM_INFO
	.align		4
.L_539:
        /*0038*/ 	.byte	0x04, 0x17
        /*003a*/ 	.short	(.L_541 - .L_540)
.L_540:
        /*003c*/ 	.word	0x00000000
        /*0040*/ 	.short	0x0001
        /*0042*/ 	.short	0x0008
        /*0044*/ 	.byte	0x00, 0xf0, 0x11, 0x00


	//----- nvinfo : EIATTR_KPARAM_INFO
	.align		4
.L_541:
        /*0048*/ 	.byte	0x04, 0x17
        /*004a*/ 	.short	(.L_543 - .L_542)
.L_542:
        /*004c*/ 	.word	0x00000000
        /*0050*/ 	.short	0x0000
        /*0052*/ 	.short	0x0000
        /*0054*/ 	.byte	0x00, 0xf5, 0x21, 0x00


	//----- nvinfo : EIATTR_SPARSE_MMA_MASK
	.align		4
.L_543:
        /*0058*/ 	.byte	0x03, 0x50
        /*005a*/ 	.short	0x0000


	//----- nvinfo : EIATTR_MAXREG_COUNT
	.align		4
        /*005c*/ 	.byte	0x03, 0x1b
        /*005e*/ 	.short	0x00ff


	//----- nvinfo : EIATTR_MERCURY_ISA_VERSION
	.align		4
        /*0060*/ 	.byte	0x03, 0x5f
        /*0062*/ 	.short	0x0101


	//----- nvinfo : EIATTR_VRC_CTA_INIT_COUNT
	.align		4
        /*0064*/ 	.byte	0x02, 0x4a
	.zero		1
	.zero		1


	//----- nvinfo : EIATTR_EXIT_INSTR_OFFSETS
	.align		4
        /*0068*/ 	.byte	0x04, 0x1c
        /*006a*/ 	.short	(.L_545 - .L_544)


	//   ....[0]....
.L_544:
        /*006c*/ 	.word	0x00000100


	//   ....[1]....
        /*0070*/ 	.word	0x00000230


	//----- nvinfo : EIATTR_CBANK_PARAM_SIZE
	.align		4
.L_545:
        /*0074*/ 	.byte	0x03, 0x19
        /*0076*/ 	.short	0x0028


	//----- nvinfo : EIATTR_PARAM_CBANK
	.align		4
        /*0078*/ 	.byte	0x04, 0x0a
        /*007a*/ 	.short	(.L_547 - .L_546)
	.align		4
.L_546:
        /*007c*/ 	.word	index@(.nv.constant0.sub_a_b_for_scalar)
        /*0080*/ 	.short	0x0380
        /*0082*/ 	.short	0x0028


	//----- nvinfo : EIATTR_SW_WAR
	.align		4
.L_547:
        /*0084*/ 	.byte	0x04, 0x36
        /*0086*/ 	.short	(.L_549 - .L_548)
.L_548:
        /*0088*/ 	.word	0x00000008
.L_549:


//--------------------- .nv.info.add_at_b_for_scalar --------------------------
	.section	.nv.info.add_at_b_for_scalar,"",@"SHT_CUDA_INFO"
	.sectionflags	@""
	.align	4


	//----- nvinfo : EIATTR_CUDA_API_VERSION
	.align		4
        /*0000*/ 	.byte	0x04, 0x37
        /*0002*/ 	.short	(.L_551 - .L_550)
.L_550:
        /*0004*/ 	.word	0x00000082


	//----- nvinfo : EIATTR_KPARAM_INFO
	.align		4
.L_551:
        /*0008*/ 	.byte	0x04, 0x17
        /*000a*/ 	.short	(.L_553 - .L_552)
.L_552:
        /*000c*/ 	.word	0x00000000
        /*0010*/ 	.short	0x0004
        /*0012*/ 	.short	0x0020
        /*0014*/ 	.byte	0x00, 0xf0, 0x21, 0x00


	//----- nvinfo : EIATTR_KPARAM_INFO
	.align		4
.L_553:
        /*0018*/ 	.byte	0x04, 0x17
        /*001a*/ 	.short	(.L_555 - .L_554)
.L_554:
        /*001c*/ 	.word	0x00000000
        /*0020*/ 	.short	0x0003
        /*0022*/ 	.short	0x0018
        /*0024*/ 	.byte	0x00, 0xf0, 0x21, 0x00


	//----- nvinfo : EIATTR_KPARAM_INFO
	.align		4
.L_555:
        /*0028*/ 	.byte	0x04, 0x17
        /*002a*/ 	.short	(.L_557 - .L_556)
.L_556:
        /*002c*/ 	.word	0x00000000
        /*0030*/ 	.short	0x0002
        /*0032*/ 	.short	0x0010
        /*0034*/ 	.byte	0x00, 0xf5, 0x21, 0x00


	//----- nvinfo : EIATTR_KPARAM_INFO
	.align		4
.L_557:
        /*0038*/ 	.byte	0x04, 0x17
        /*003a*/ 	.short	(.L_559 - .L_558)
.L_558:
        /*003c*/ 	.word	0x00000000
        /*0040*/ 	.short	0x0001
        /*0042*/ 	.short	0x0008
        /*0044*/ 	.byte	0x00, 0xf0, 0x11, 0x00


	//----- nvinfo : EIATTR_KPARAM_INFO
	.align		4
.L_559:
        /*0048*/ 	.byte	0x04, 0x17
        /*004a*/ 	.short	(.L_561 - .L_560)
.L_560:
        /*004c*/ 	.word	0x00000000
        /*0050*/ 	.short	0x0000
        /*0052*/ 	.short	0x0000
        /*0054*/ 	.byte	0x00, 0xf5, 0x21, 0x00


	//----- nvinfo : EIATTR_SPARSE_MMA_MASK
	.align		4
.L_561:
        /*0058*/ 	.byte	0x03, 0x50
        /*005a*/ 	.short	0x0000


	//----- nvinfo : EIATTR_MAXREG_COUNT
	.align		4
        /*005c*/ 	.byte	0x03, 0x1b
        /*005e*/ 	.short	0x00ff


	//----- nvinfo : EIATTR_MERCURY_ISA_VERSION
	.align		4
        /*0060*/ 	.byte	0x03, 0x5f
        /*0062*/ 	.short	0x0101


	//----- nvinfo : EIATTR_VRC_CTA_INIT_COUNT
	.align		4
        /*0064*/ 	.byte	0x02, 0x4a
	.zero		1
	.zero		1


	//----- nvinfo : EIATTR_EXIT_INSTR_OFFSETS
	.align		4
        /*0068*/ 	.byte	0x04, 0x1c
        /*006a*/ 	.short	(.L_563 - .L_562)


	//   ....[0]....
.L_562:
        /*006c*/ 	.word	0x00000100


	//   ....[1]....
        /*0070*/ 	.word	0x00000230


	//----- nvinfo : EIATTR_CBANK_PARAM_SIZE
	.align		4
.L_563:
        /*0074*/ 	.byte	0x03, 0x19
        /*0076*/ 	.short	0x0028


	//----- nvinfo : EIATTR_PARAM_CBANK
	.align		4
        /*0078*/ 	.byte	0x04, 0x0a
        /*007a*/ 	.short	(.L_565 - .L_564)
	.align		4
.L_564:
        /*007c*/ 	.word	index@(.nv.constant0.add_at_b_for_scalar)
        /*0080*/ 	.short	0x0380
        /*0082*/ 	.short	0x0028


	//----- nvinfo : EIATTR_SW_WAR
	.align		4
.L_565:
        /*0084*/ 	.byte	0x04, 0x36
        /*0086*/ 	.short	(.L_567 - .L_566)
.L_566:
        /*0088*/ 	.word	0x00000008
.L_567:


//--------------------- .nv.info.add_a_b_for_scalar --------------------------
	.section	.nv.info.add_a_b_for_scalar,"",@"SHT_CUDA_INFO"
	.sectionflags	@""
	.align	4


	//----- nvinfo : EIATTR_CUDA_API_VERSION
	.align		4
        /*0000*/ 	.byte	0x04, 0x37
        /*0002*/ 	.short	(.L_569 - .L_568)
.L_568:
        /*0004*/ 	.word	0x00000082


	//----- nvinfo : EIATTR_KPARAM_INFO
	.align		4
.L_569:
        /*0008*/ 	.byte	0x04, 0x17
        /*000a*/ 	.short	(.L_571 - .L_570)
.L_570:
        /*000c*/ 	.word	0x00000000
        /*0010*/ 	.short	0x0004
        /*0012*/ 	.short	0x0020
        /*0014*/ 	.byte	0x00, 0xf0, 0x21, 0x00


	//----- nvinfo : EIATTR_KPARAM_INFO
	.align		4
.L_571:
        /*0018*/ 	.byte	0x04, 0x17
        /*001a*/ 	.short	(.L_573 - .L_572)
.L_572:
        /*001c*/ 	.word	0x00000000
        /*0020*/ 	.short	0x0003
        /*0022*/ 	.short	0x0018
        /*0024*/ 	.byte	0x00, 0xf0, 0x21, 0x00


	//----- nvinfo : EIATTR_KPARAM_INFO
	.align		4
.L_573:
        /*0028*/ 	.byte	0x04, 0x17
        /*002a*/ 	.short	(.L_575 - .L_574)
.L_574:
        /*002c*/ 	.word	0x00000000
        /*0030*/ 	.short	0x0002
        /*0032*/ 	.short	0x0010
        /*0034*/ 	.byte	0x00, 0xf5, 0x21, 0x00


	//----- nvinfo : EIATTR_KPARAM_INFO
	.align		4
.L_575:
        /*0038*/ 	.byte	0x04, 0x17
        /*003a*/ 	.short	(.L_577 - .L_576)
.L_576:
        /*003c*/ 	.word	0x00000000
        /*0040*/ 	.short	0x0001
        /*0042*/ 	.short	0x0008
        /*0044*/ 	.byte	0x00, 0xf0, 0x11, 0x00


	//----- nvinfo : EIATTR_KPARAM_INFO
	.align		4
.L_577:
        /*0048*/ 	.byte	0x04, 0x17
        /*004a*/ 	.short	(.L_579 - .L_578)
.L_578:
        /*004c*/ 	.word	0x00000000
        /*0050*/ 	.short	0x0000
        /*0052*/ 	.short	0x0000
        /*0054*/ 	.byte	0x00, 0xf5, 0x21, 0x00


	//----- nvinfo : EIATTR_SPARSE_MMA_MASK
	.align		4
.L_579:
        /*0058*/ 	.byte	0x03, 0x50
        /*005a*/ 	.short	0x0000


	//----- nvinfo : EIATTR_MAXREG_COUNT
	.align		4
        /*005c*/ 	.byte	0x03, 0x1b
        /*005e*/ 	.short	0x00ff


	//----- nvinfo : EIATTR_MERCURY_ISA_VERSION
	.align		4
        /*0060*/ 	.byte	0x03, 0x5f
        /*0062*/ 	.short	0x0101


	//----- nvinfo : EIATTR_VRC_CTA_INIT_COUNT
	.align		4
        /*0064*/ 	.byte	0x02, 0x4a
	.zero		1
	.zero		1


	//----- nvinfo : EIATTR_EXIT_INSTR_OFFSETS
	.align		4
        /*0068*/ 	.byte	0x04, 0x1c
        /*006a*/ 	.short	(.L_581 - .L_580)


	//   ....[0]....
.L_580:
        /*006c*/ 	.word	0x00000100


	//   ....[1]....
        /*0070*/ 	.word	0x00000230


	//----- nvinfo : EIATTR_CBANK_PARAM_SIZE
	.align		4
.L_581:
        /*0074*/ 	.byte	0x03, 0x19
        /*0076*/ 	.short	0x0028


	//----- nvinfo : EIATTR_PARAM_CBANK
	.align		4
        /*0078*/ 	.byte	0x04, 0x0a
        /*007a*/ 	.short	(.L_583 - .L_582)
	.align		4
.L_582:
        /*007c*/ 	.word	index@(.nv.constant0.add_a_b_for_scalar)
        /*0080*/ 	.short	0x0380
        /*0082*/ 	.short	0x0028


	//----- nvinfo : EIATTR_SW_WAR
	.align		4
.L_583:
        /*0084*/ 	.byte	0x04, 0x36
        /*0086*/ 	.short	(.L_585 - .L_584)
.L_584:
        /*0088*/ 	.word	0x00000008
.L_585:


//--------------------- .nv.info.div_at_bt_for_elems --------------------------
	.section	.nv.info.div_at_bt_for_elems,"",@"SHT_CUDA_INFO"
	.sectionflags	@""
	.align	4


	//----- nvinfo : EIATTR_CUDA_API_VERSION
	.align		4
        /*0000*/ 	.byte	0x04, 0x37
        /*0002*/ 	.short	(.L_587 - .L_586)
.L_586:
        /*0004*/ 	.word	0x00000082


	//----- nvinfo : EIATTR_KPARAM_INFO
	.align		4
.L_587:
        /*0008*/ 	.byte	0x04, 0x17
        /*000a*/ 	.short	(.L_589 - .L_588)
.L_588:
        /*000c*/ 	.word	0x00000000
        /*0010*/ 	.short	0x0004
        /*0012*/ 	.short	0x0020
        /*0014*/ 	.byte	0x00, 0xf0, 0x21, 0x00


	//----- nvinfo : EIATTR_KPARAM_INFO
	.align		4
.L_589:
        /*0018*/ 	.byte	0x04, 0x17
        /*001a*/ 	.short	(.L_591 - .L_590)
.L_590:
        /*001c*/ 	.word	0x00000000
        /*0020*/ 	.short	0x0003
        /*0022*/ 	.short	0x0018
        /*0024*/ 	.byte	0x00, 0xf0, 0x21, 0x00


	//----- nvinfo : EIATTR_KPARAM_INFO
	.align		4
.L_591:
        /*0028*/ 	.byte	0x04, 0x17
        /*002a*/ 	.short	(.L_593 - .L_592)
.L_592:
        /*002c*/ 	.word	0x00000000
        /*0030*/ 	.short	0x0002
        /*0032*/ 	.short	0x0010
        /*0034*/ 	.byte	0x00, 0xf5, 0x21, 0x00


	//----- nvinfo : EIATTR_KPARAM_INFO
	.align		4
.L_593:
        /*0038*/ 	.byte	0x04, 0x17
        /*003a*/ 	.short	(.L_595 - .L_594)
.L_594:
        /*003c*/ 	.word	0x00000000
        /*0040*/ 	.short	0x0001
        /*0042*/ 	.short	0x0008
        /*0044*/ 	.byte	0x00, 0xf5, 0x21, 0x00


	//----- nvinfo : EIATTR_KPARAM_INFO
	.align		4
.L_595:
        /*0048*/ 	.byte	0x04, 0x17
        /*004a*/ 	.short	(.L_597 - .L_596)
.L_596:
        /*004c*/ 	.word	0x00000000
        /*0050*/ 	.short	0x0000
        /*0052*/ 	.short	0x0000
        /*0054*/ 	.byte	0x00, 0xf5, 0x21, 0x00


	//----- nvinfo : EIATTR_SPARSE_MMA_MASK
	.align		4
.L_597:
        /*0058*/ 	.byte	0x03, 0x50
        /*005a*/ 	.short	0x0000


	//----- nvinfo : EIATTR_MAXREG_COUNT
	.align		4
        /*005c*/ 	.byte	0x03, 0x1b
        /*005e*/ 	.short	0x00ff


	//----- nvinfo : EIATTR_MERCURY_ISA_VERSION
	.align		4
        /*0060*/ 	.byte	0x03, 0x5f
        /*0062*/ 	.short	0x0101


	//----- nvinfo : EIATTR_VRC_CTA_INIT_COUNT
	.align		4
        /*0064*/ 	.byte	0x02, 0x4a
	.zero		1
	.zero		1


	//----- nvinfo : EIATTR_EXIT_INSTR_OFFSETS
	.align		4
        /*0068*/ 	.byte	0x04, 0x1c
        /*006a*/ 	.short	(.L_599 - .L_598)


	//   ....[0]....
.L_598:
        /*006c*/ 	.word	0x00000100


	//   ....[1]....
        /*0070*/ 	.word	0x00000340


	//----- nvinfo : EIATTR_CRS_STACK_SIZE
	.align		4
.L_599:
        /*0074*/ 	.byte	0x04, 0x1e
        /*0076*/ 	.short	(.L_601 - .L_600)
.L_600:
        /*0078*/ 	.word	0x00000000


	//----- nvinfo : EIATTR_CBANK_PARAM_SIZE
	.align		4
.L_601:
        /*007c*/ 	.byte	0x03, 0x19
        /*007e*/ 	.short	0x0028


	//----- nvinfo : EIATTR_PARAM_CBANK
	.align		4
        /*0080*/ 	.byte	0x04, 0x0a
        /*0082*/ 	.short	(.L_603 - .L_602)
	.align		4
.L_602:
        /*0084*/ 	.word	index@(.nv.constant0.div_at_bt_for_elems)
        /*0088*/ 	.short	0x0380
        /*008a*/ 	.short	0x0028


	//----- nvinfo : EIATTR_SW_WAR
	.align		4
.L_603:
        /*008c*/ 	.byte	0x04, 0x36
        /*008e*/ 	.short	(.L_605 - .L_604)
.L_604:
        /*0090*/ 	.word	0x00000008
.L_605:


//--------------------- .nv.info.div_a_bt_for_elems --------------------------
	.section	.nv.info.div_a_bt_for_elems,"",@"SHT_CUDA_INFO"
	.sectionflags	@""
	.align	4


	//----- nvinfo : EIATTR_CUDA_API_VERSION
	.align		4
        /*0000*/ 	.byte	0x04, 0x37
        /*0002*/ 	.short	(.L_607 - .L_606)
.L_606:
        /*0004*/ 	.word	0x00000082


	//----- nvinfo : EIATTR_KPARAM_INFO
	.align		4
.L_607:
        /*0008*/ 	.byte	0x04, 0x17
        /*000a*/ 	.short	(.L_609 - .L_608)
.L_608:
        /*000c*/ 	.word	0x00000000
        /*0010*/ 	.short	0x0004
        /*0012*/ 	.short	0x0020
        /*0014*/ 	.byte	0x00, 0xf0, 0x21, 0x00


	//----- nvinfo : EIATTR_KPARAM_INFO
	.align		4
.L_609:
        /*0018*/ 	.byte	0x04, 0x17
        /*001a*/ 	.short	(.L_611 - .L_610)
.L_610:
        /*001c*/ 	.word	0x00000000
        /*0020*/ 	.short	0x0003
        /*0022*/ 	.short	0x0018
        /*0024*/ 	.byte	0x00, 0xf0, 0x21, 0x00


	//----- nvinfo : EIATTR_KPARAM_INFO
	.align		4
.L_611:
        /*0028*/ 	.byte	0x04, 0x17
        /*002a*/ 	.short	(.L_613 - .L_612)
.L_612:
        /*002c*/ 	.word	0x00000000
        /*0030*/ 	.short	0x0002
        /*0032*/ 	.short	0x0010
        /*0034*/ 	.byte	0x00, 0xf5, 0x21, 0x00


	//----- nvinfo : EIATTR_KPARAM_INFO
	.align		4
.L_613:
        /*0038*/ 	.byte	0x04, 0x17
        /*003a*/ 	.short	(.L_615 - .L_614)
.L_614:
        /*003c*/ 	.word	0x00000000
        /*0040*/ 	.short	0x0001
        /*0042*/ 	.short	0x0008
        /*0044*/ 	.byte	0x00, 0xf5, 0x21, 0x00


	//----- nvinfo : EIATTR_KPARAM_INFO
	.align		4
.L_615:
        /*0048*/ 	.byte	0x04, 0x17
        /*004a*/ 	.short	(.L_617 - .L_616)
.L_616:
        /*004c*/ 	.word	0x00000000
        /*0050*/ 	.short	0x0000
        /*0052*/ 	.short	0x0000
        /*0054*/ 	.byte	0x00, 0xf5, 0x21, 0x00


	//----- nvinfo : EIATTR_SPARSE_MMA_MASK
	.align		4
.L_617:
        /*0058*/ 	.byte	0x03, 0x50
        /*005a*/ 	.short	0x0000


	//----- nvinfo : EIATTR_MAXREG_COUNT
	.align		4
        /*005c*/ 	.byte	0x03, 0x1b
        /*005e*/ 	.short	0x00ff


	//----- nvinfo : EIATTR_MERCURY_ISA_VERSION
	.align		4
        /*0060*/ 	.byte	0x03, 0x5f
        /*0062*/ 	.short	0x0101


	//----- nvinfo : EIATTR_VRC_CTA_INIT_COUNT
	.align		4
        /*0064*/ 	.byte	0x02, 0x4a
	.zero		1
	.zero		1


	//----- nvinfo : EIATTR_EXIT_INSTR_OFFSETS
	.align		4
        /*0068*/ 	.byte	0x04, 0x1c
        /*006a*/ 	.short	(.L_619 - .L_618)


	//   ....[0]....
.L_618:
        /*006c*/ 	.word	0x00000100


	//   ....[1]....
        /*0070*/ 	.word	0x00000330


	//----- nvinfo : EIATTR_CRS_STACK_SIZE
	.align		4
.L_619:
        /*0074*/ 	.byte	0x04, 0x1e
        /*0076*/ 	.short	(.L_621 - .L_620)
.L_620:
        /*0078*/ 	.word	0x00000000


	//----- nvinfo : EIATTR_CBANK_PARAM_SIZE
	.align		4
.L_621:
        /*007c*/ 	.byte	0x03, 0x19
        /*007e*/ 	.short	0x0028


	//----- nvinfo : EIATTR_PARAM_CBANK
	.align		4
        /*0080*/ 	.byte	0x04, 0x0a
        /*0082*/ 	.short	(.L_623 - .L_622)
	.align		4
.L_622:
        /*0084*/ 	.word	index@(.nv.constant0.div_a_bt_for_elems)
        /*0088*/ 	.short	0x0380
        /*008a*/ 	.short	0x0028


	//----- nvinfo : EIATTR_SW_WAR
	.align		4
.L_623:
        /*008c*/ 	.byte	0x04, 0x36
        /*008e*/ 	.short	(.L_625 - .L_624)
.L_624:
        /*0090*/ 	.word	0x00000008
.L_625:


//--------------------- .nv.info.div_at_b_for_elems --------------------------
	.section	.nv.info.div_at_b_for_elems,"",@"SHT_CUDA_INFO"
	.sectionflags	@""
	.align	4


	//----- nvinfo : EIATTR_CUDA_API_VERSION
	.align		4
        /*0000*/ 	.byte	0x04, 0x37
        /*0002*/ 	.short	(.L_627 - .L_626)
.L_626:
        /*0004*/ 	.word	0x00000082


	//----- nvinfo : EIATTR_KPARAM_INFO
	.align		4
.L_627:
        /*0008*/ 	.byte	0x04, 0x17
        /*000a*/ 	.short	(.L_629 - .L_628)
.L_628:
        /*000c*/ 	.word	0x00000000
        /*0010*/ 	.short	0x0004
        /*0012*/ 	.short	0x0020
        /*0014*/ 	.byte	0x00, 0xf0, 0x21, 0x00


	//----- nvinfo : EIATTR_KPARAM_INFO
	.align		4
.L_629:
        /*0018*/ 	.byte	0x04, 0x17
        /*001a*/ 	.short	(.L_631 - .L_630)
.L_630:
        /*001c*/ 	.word	0x00000000
        /*0020*/ 	.short	0x0003
        /*0022*/ 	.short	0x0018
        /*0024*/ 	.byte	0x00, 0xf0, 0x21, 0x00


	//----- nvinfo : EIATTR_KPARAM_INFO
	.align		4
.L_631:
        /*0028*/ 	.byte	0x04, 0x17
        /*002a*/ 	.short	(.L_633 - .L_632)
.L_632:
        /*002c*/ 	.word	0x00000000
        /*0030*/ 	.short	0x0002
        /*0032*/ 	.short	0x0010
        /*0034*/ 	.byte	0x00, 0xf5, 0x21, 0x00


	//----- nvinfo : EIATTR_KPARAM_INFO
	.align		4
.L_633:
        /*0038*/ 	.byte	0x04, 0x17
        /*003a*/ 	.short	(.L_635 - .L_634)
.L_634:
        /*003c*/ 	.word	0x00000000
        /*0040*/ 	.short	0x0001
        /*0042*/ 	.short	0x0008
        /*0044*/ 	.byte	0x00, 0xf5, 0x21, 0x00


	//----- nvinfo : EIATTR_KPARAM_INFO
	.align		4
.L_635:
        /*0048*/ 	.byte	0x04, 0x17
        /*004a*/ 	.short	(.L_637 - .L_636)
.L_636:
        /*004c*/ 	.word	0x00000000
        /*0050*/ 	.short	0x0000
        /*0052*/ 	.short	0x0000
        /*0054*/ 	.byte	0x00, 0xf5, 0x21, 0x00


	//----- nvinfo : EIATTR_SPARSE_MMA_MASK
	.align		4
.L_637:
        /*0058*/ 	.byte	0x03, 0x50
        /*005a*/ 	.short	0x0000


	//----- nvinfo : EIATTR_MAXREG_COUNT
	.align		4
        /*005c*/ 	.byte	0x03, 0x1b
        /*005e*/ 	.short	0x00ff


	//----- nvinfo : EIATTR_MERCURY_ISA_VERSION
	.align		4
        /*0060*/ 	.byte	0x03, 0x5f
        /*0062*/ 	.short	0x0101


	//----- nvinfo : EIATTR_VRC_CTA_INIT_COUNT
	.align		4
        /*0064*/ 	.byte	0x02, 0x4a
	.zero		1
	.zero		1


	//----- nvinfo : EIATTR_EXIT_INSTR_OFFSETS
	.align		4
        /*0068*/ 	.byte	0x04, 0x1c
        /*006a*/ 	.short	(.L_639 - .L_638)


	//   ....[0]....
.L_638:
        /*006c*/ 	.word	0x00000100


	//   ....[1]....
        /*0070*/ 	.word	0x00000330


	//----- nvinfo : EIATTR_CRS_STACK_SIZE
	.align		4
.L_639:
        /*0074*/ 	.byte	0x04, 0x1e
        /*0076*/ 	.short	(.L_641 - .L_640)
.L_640:
        /*0078*/ 	.word	0x00000000


	//----- nvinfo : EIATTR_CBANK_PARAM_SIZE
	.align		4
.L_641:
        /*007c*/ 	.byte	0x03, 0x19
        /*007e*/ 	.short	0x0028


	//----- nvinfo : EIATTR_PARAM_CBANK
	.align		4
        /*0080*/ 	.byte	0x04, 0x0a
        /*0082*/ 	.short	(.L_643 - .L_642)
	.align		4
.L_642:
        /*0084*/ 	.word	index@(.nv.constant0.div_at_b_for_elems)
        /*0088*/ 	.short	0x0380
        /*008a*/ 	.short	0x0028


	//----- nvinfo : EIATTR_SW_WAR
	.align		4
.L_643:
        /*008c*/ 	.byte	0x04, 0x36
        /*008e*/ 	.short	(.L_645 - .L_644)
.L_644:
        /*0090*/ 	.word	0x00000008
.L_645:


//--------------------- .nv.info.div_a_b_for_elems --------------------------
	.section	.nv.info.div_a_b_for_elems,"",@"SHT_CUDA_INFO"
	.sectionflags	@""
	.align	4


	//----- nvinfo : EIATTR_CUDA_API_VERSION
	.align		4
        /*0000*/ 	.byte	0x04, 0x37
        /*0002*/ 	.short	(.L_647 - .L_646)
.L_646:
        /*0004*/ 	.word	0x00000082


	//----- nvinfo : EIATTR_KPARAM_INFO
	.align		4
.L_647:
        /*0008*/ 	.byte	0x04, 0x17
        /*000a*/ 	.short	(.L_649 - .L_648)
.L_648:
        /*000c*/ 	.word	0x00000000
        /*0010*/ 	.short	0x0004
        /*0012*/ 	.short	0x0020
        /*0014*/ 	.byte	0x00, 0xf0, 0x21, 0x00


	//----- nvinfo : EIATTR_KPARAM_INFO
	.align		4
.L_649:
        /*0018*/ 	.byte	0x04, 0x17
        /*001a*/ 	.short	(.L_651 - .L_650)
.L_650:
        /*001c*/ 	.word	0x00000000
        /*0020*/ 	.short	0x0003
        /*0022*/ 	.short	0x0018
        /*0024*/ 	.byte	0x00, 0xf0, 0x21, 0x00


	//----- nvinfo : EIATTR_KPARAM_INFO
	.align		4
.L_651:
        /*0028*/ 	.byte	0x04, 0x17
        /*002a*/ 	.short	(.L_653 - .L_652)
.L_652:
        /*002c*/ 	.word	0x00000000
        /*0030*/ 	.short	0x0002
        /*0032*/ 	.short	0x0010
        /*0034*/ 	.byte	0x00, 0xf5, 0x21, 0x00


	//----- nvinfo : EIATTR_KPARAM_INFO
	.align		4
.L_653:
        /*0038*/ 	.byte	0x04, 0x17
        /*003a*/ 	.short	(.L_655 - .L_654)
.L_654:
        /*003c*/ 	.word	0x00000000
        /*0040*/ 	.short	0x0001
        /*0042*/ 	.short	0x0008
        /*0044*/ 	.byte	0x00, 0xf5, 0x21, 0x00


	//----- nvinfo : EIATTR_KPARAM_INFO
	.align		4
.L_655:
        /*0048*/ 	.byte	0x04, 0x17
        /*004a*/ 	.short	(.L_657 - .L_656)
.L_656:
        /*004c*/ 	.word	0x00000000
        /*0050*/ 	.short	0x0000
        /*0052*/ 	.short	0x0000
        /*0054*/ 	.byte	0x00, 0xf5, 0x21, 0x00


	//----- nvinfo : EIATTR_SPARSE_MMA_MASK
	.align		4
.L_657:
        /*0058*/ 	.byte	0x03, 0x50
        /*005a*/ 	.short	0x0000


	//----- nvinfo : EIATTR_MAXREG_COUNT
	.align		4
        /*005c*/ 	.byte	0x03, 0x1b
        /*005e*/ 	.short	0x00ff


	//----- nvinfo : EIATTR_MERCURY_ISA_VERSION
	.align		4
        /*0060*/ 	.byte	0x03, 0x5f
        /*0062*/ 	.short	0x0101


	//----- nvinfo : EIATTR_VRC_CTA_INIT_COUNT
	.align		4
        /*0064*/ 	.byte	0x02, 0x4a
	.zero		1
	.zero		1


	//----- nvinfo : EIATTR_EXIT_INSTR_OFFSETS
	.align		4
        /*0068*/ 	.byte	0x04, 0x1c
        /*006a*/ 	.short	(.L_659 - .L_658)


	//   ....[0]....
.L_658:
        /*006c*/ 	.word	0x00000100


	//   ....[1]....
        /*0070*/ 	.word	0x00000310


	//----- nvinfo : EIATTR_CRS_STACK_SIZE
	.align		4
.L_659:
        /*0074*/ 	.byte	0x04, 0x1e
        /*0076*/ 	.short	(.L_661 - .L_660)
.L_660:
        /*0078*/ 	.word	0x00000000


	//----- nvinfo : EIATTR_CBANK_PARAM_SIZE
	.align		4
.L_661:
        /*007c*/ 	.byte	0x03, 0x19
        /*007e*/ 	.short	0x0028


	//----- nvinfo : EIATTR_PARAM_CBANK
	.align		4
        /*0080*/ 	.byte	0x04, 0x0a
        /*0082*/ 	.short	(.L_663 - .L_662)
	.align		4
.L_662:
        /*0084*/ 	.word	index@(.nv.constant0.div_a_b_for_elems)
        /*0088*/ 	.short	0x0380
        /*008a*/ 	.short	0x0028


	//----- nvinfo : EIATTR_SW_WAR
	.align		4
.L_663:
        /*008c*/ 	.byte	0x04, 0x36
        /*008e*/ 	.short	(.L_665 - .L_664)
.L_664:
        /*0090*/ 	.word	0x00000008
.L_665:


//--------------------- .nv.info.mul_at_bt_for_elems --------------------------
	.section	.nv.info.mul_at_bt_for_elems,"",@"SHT_CUDA_INFO"
	.sectionflags	@""
	.align	4


	//----- nvinfo : EIATTR_CUDA_API_VERSION
	.align		4
        /*0000*/ 	.byte	0x04, 0x37
        /*0002*/ 	.short	(.L_667 - .L_666)
.L_666:
        /*0004*/ 	.word	0x00000082


	//----- nvinfo : EIATTR_KPARAM_INFO
	.align		4
.L_667:
        /*0008*/ 	.byte	0x04, 0x17
        /*000a*/ 	.short	(.L_669 - .L_668)
.L_668:
        /*000c*/ 	.word	0x00000000
        /*0010*/ 	.short	0x0004
        /*0012*/ 	.short	0x0020
        /*0014*/ 	.byte	0x00, 0xf0, 0x21, 0x00


	//----- nvinfo : EIATTR_KPARAM_INFO
	.align		4
.L_669:
        /*0018*/ 	.byte	0x04, 0x17
        /*001a*/ 	.short	(.L_671 - .L_670)
.L_670:
        /*001c*/ 	.word	0x00000000
        /*0020*/ 	.short	0x0003
        /*0022*/ 	.short	0x0018
        /*0024*/ 	.byte	0x00, 0xf0, 0x21, 0x00


	//----- nvinfo : EIATTR_KPARAM_INFO
	.align		4
.L_671:
        /*0028*/ 	.byte	0x04, 0x17
        /*002a*/ 	.short	(.L_673 - .L_672)
.L_672:
        /*002c*/ 	.word	0x00000000
        /*0030*/ 	.short	0x0002
        /*0032*/ 	.short	0x0010
        /*0034*/ 	.byte	0x00, 0xf5, 0x21, 0x00


	//----- nvinfo : EIATTR_KPARAM_INFO
	.align		4
.L_673:
        /*0038*/ 	.byte	0x04, 0x17
        /*003a*/ 	.short	(.L_675 - .L_674)
.L_674:
        /*003c*/ 	.word	0x00000000
        /*0040*/ 	.short	0x0001
        /*0042*/ 	.short	0x0008
        /*0044*/ 	.byte	0x00, 0xf5, 0x21, 0x00


	//----- nvinfo : EIATTR_KPARAM_INFO
	.align		4
.L_675:
        /*0048*/ 	.byte	0x04, 0x17
        /*004a*/ 	.short	(.L_677 - .L_676)
.L_676:
        /*004c*/ 	.word	0x00000000
        /*0050*/ 	.short	0x0000
        /*0052*/ 	.short	0x0000
        /*0054*/ 	.byte	0x00, 0xf5, 0x21, 0x00


	//----- nvinfo : EIATTR_SPARSE_MMA_MASK
	.align		4
.L_677:
        /*0058*/ 	.byte	0x03, 0x50
        /*005a*/ 	.short	0x0000


	//----- nvinfo : EIATTR_MAXREG_COUNT
	.align		4
        /*005c*/ 	.byte	0x03, 0x1b
        /*005e*/ 	.short	0x00ff


	//----- nvinfo : EIATTR_MERCURY_ISA_VERSION
	.align		4
        /*0060*/ 	.byte	0x03, 0x5f
        /*0062*/ 	.short	0x0101


	//----- nvinfo : EIATTR_VRC_CTA_INIT_COUNT
	.align		4
        /*0064*/ 	.byte	0x02, 0x4a
	.zero		1
	.zero		1


	//----- nvinfo : EIATTR_EXIT_INSTR_OFFSETS
	.align		4
        /*0068*/ 	.byte	0x04, 0x1c
        /*006a*/ 	.short	(.L_679 - .L_678)


	//   ....[0]....
.L_678:
        /*006c*/ 	.word	0x00000100


	//   ....[1]....
        /*0070*/ 	.word	0x00000270


	//----- nvinfo : EIATTR_CBANK_PARAM_SIZE
	.align		4
.L_679:
        /*0074*/ 	.byte	0x03, 0x19
        /*0076*/ 	.short	0x0028


	//----- nvinfo : EIATTR_PARAM_CBANK
	.align		4
        /*0078*/ 	.byte	0x04, 0x0a
        /*007a*/ 	.short	(.L_681 - .L_680)
	.align		4
.L_680:
        /*007c*/ 	.word	index@(.nv.constant0.mul_at_bt_for_elems)
        /*0080*/ 	.short	0x0380
        /*0082*/ 	.short	0x0028


	//----- nvinfo : EIATTR_SW_WAR
	.align		4
.L_681:
        /*0084*/ 	.byte	0x04, 0x36
        /*0086*/ 	.short	(.L_683 - .L_682)
.L_682:
        /*0088*/ 	.word	0x00000008
.L_683:


//--------------------- .nv.info.mul_a_bt_for_elems --------------------------
	.section	.nv.info.mul_a_bt_for_elems,"",@"SHT_CUDA_INFO"
	.sectionflags	@""
	.align	4


	//----- nvinfo : EIATTR_CUDA_API_VERSION
	.align		4
        /*0000*/ 	.byte	0x04, 0x37
        /*0002*/ 	.short	(.L_685 - .L_684)
.L_684:
        /*0004*/ 	.word	0x00000082


	//----- nvinfo : EIATTR_KPARAM_INFO
	.align		4
.L_685:
        /*0008*/ 	.byte	0x04, 0x17
        /*000a*/ 	.short	(.L_687 - .L_686)
.L_686:
        /*000c*/ 	.word	0x00000000
        /*0010*/ 	.short	0x0004
        /*0012*/ 	.short	0x0020
        /*0014*/ 	.byte	0x00, 0xf0, 0x21, 0x00


	//----- nvinfo : EIATTR_KPARAM_INFO
	.align		4
.L_687:
        /*0018*/ 	.byte	0x04, 0x17
        /*001a*/ 	.short	(.L_689 - .L_688)
.L_688:
        /*001c*/ 	.word	0x00000000
        /*0020*/ 	.short	0x0003
        /*0022*/ 	.short	0x0018
        /*0024*/ 	.byte	0x00, 0xf0, 0x21, 0x00


	//----- nvinfo : EIATTR_KPARAM_INFO
	.align		4
.L_689:
        /*0028*/ 	.byte	0x04, 0x17
        /*002a*/ 	.short	(.L_691 - .L_690)
.L_690:
        /*002c*/ 	.word	0x00000000
        /*0030*/ 	.short	0x0002
        /*0032*/ 	.short	0x0010
        /*0034*/ 	.byte	0x00, 0xf5, 0x21, 0x00


	//----- nvinfo : EIATTR_KPARAM_INFO
	.align		4
.L_691:
        /*0038*/ 	.byte	0x04, 0x17
        /*003a*/ 	.short	(.L_693 - .L_692)
.L_692:
        /*003c*/ 	.word	0x00000000
        /*0040*/ 	.short	0x0001
        /*0042*/ 	.short	0x0008
        /*0044*/ 	.byte	0x00, 0xf5, 0x21, 0x00


	//----- nvinfo : EIATTR_KPARAM_INFO
	.align		4
.L_693:
        /*0048*/ 	.byte	0x04, 0x17
        /*004a*/ 	.short	(.L_695 - .L_694)
.L_694:
        /*004c*/ 	.word	0x00000000
        /*0050*/ 	.short	0x0000
        /*0052*/ 	.short	0x0000
        /*0054*/ 	.byte	0x00, 0xf5, 0x21, 0x00


	//----- nvinfo : EIATTR_SPARSE_MMA_MASK
	.align		4
.L_695:
        /*0058*/ 	.byte	0x03, 0x50
        /*005a*/ 	.short	0x0000


	//----- nvinfo : EIATTR_MAXREG_COUNT
	.align		4
        /*005c*/ 	.byte	0x03, 0x1b
        /*005e*/ 	.short	0x00ff


	//----- nvinfo : EIATTR_MERCURY_ISA_VERSION
	.align		4
        /*0060*/ 	.byte	0x03, 0x5f
        /*0062*/ 	.short	0x0101


	//----- nvinfo : EIATTR_VRC_CTA_INIT_COUNT
	.align		4
        /*0064*/ 	.byte	0x02, 0x4a
	.zero		1
	.zero		1


	//----- nvinfo : EIATTR_EXIT_INSTR_OFFSETS
	.align		4
        /*0068*/ 	.byte	0x04, 0x1c
        /*006a*/ 	.short	(.L_697 - .L_696)


	//   ....[0]....
.L_696:
        /*006c*/ 	.word	0x00000100


	//   ....[1]....
        /*0070*/ 	.word	0x00000270


	//----- nvinfo : EIATTR_CBANK_PARAM_SIZE
	.align		4
.L_697:
        /*0074*/ 	.byte	0x03, 0x19
        /*0076*/ 	.short	0x0028


	//----- nvinfo : EIATTR_PARAM_CBANK
	.align		4
        /*0078*/ 	.byte	0x04, 0x0a
        /*007a*/ 	.short	(.L_699 - .L_698)
	.align		4
.L_698:
        /*007c*/ 	.word	index@(.nv.constant0.mul_a_bt_for_elems)
        /*0080*/ 	.short	0x0380
        /*0082*/ 	.short	0x0028


	//----- nvinfo : EIATTR_SW_WAR
	.align		4
.L_699:
        /*0084*/ 	.byte	0x04, 0x36
        /*0086*/ 	.short	(.L_701 - .L_700)
.L_700:
        /*0088*/ 	.word	0x00000008
.L_701:


//--------------------- .nv.info.mul_at_b_for_elems --------------------------
	.section	.nv.info.mul_at_b_for_elems,"",@"SHT_CUDA_INFO"
	.sectionflags	@""
	.align	4


	//----- nvinfo : EIATTR_CUDA_API_VERSION
	.align		4
        /*0000*/ 	.byte	0x04, 0x37
        /*0002*/ 	.short	(.L_703 - .L_702)
.L_702:
        /*0004*/ 	.word	0x00000082


	//----- nvinfo : EIATTR_KPARAM_INFO
	.align		4
.L_703:
        /*0008*/ 	.byte	0x04, 0x17
        /*000a*/ 	.short	(.L_705 - .L_704)
.L_704:
        /*000c*/ 	.word	0x00000000
        /*0010*/ 	.short	0x0004
        /*0012*/ 	.short	0x0020
        /*0014*/ 	.byte	0x00, 0xf0, 0x21, 0x00


	//----- nvinfo : EIATTR_KPARAM_INFO
	.align		4
.L_705:
        /*0018*/ 	.byte	0x04, 0x17
        /*001a*/ 	.short	(.L_707 - .L_706)
.L_706:
        /*001c*/ 	.word	0x00000000
        /*0020*/ 	.short	0x0003
        /*0022*/ 	.short	0x0018
        /*0024*/ 	.byte	0x00, 0xf0, 0x21, 0x00


	//----- nvinfo : EIATTR_KPARAM_INFO
	.align		4
.L_707:
        /*0028*/ 	.byte	0x04, 0x17
        /*002a*/ 	.short	(.L_709 - .L_708)
.L_708:
        /*002c*/ 	.word	0x00000000
        /*0030*/ 	.short	0x0002
        /*0032*/ 	.short	0x0010
        /*0034*/ 	.byte	0x00, 0xf5, 0x21, 0x00


	//----- nvinfo : EIATTR_KPARAM_INFO
	.align		4
.L_709:
        /*0038*/ 	.byte	0x04, 0x17
        /*003a*/ 	.short	(.L_711 - .L_710)
.L_710:
        /*003c*/ 	.word	0x00000000
        /*0040*/ 	.short	0x0001
        /*0042*/ 	.short	0x0008
        /*0044*/ 	.byte	0x00, 0xf5, 0x21, 0x00


	//----- nvinfo : EIATTR_KPARAM_INFO
	.align		4
.L_711:
        /*0048*/ 	.byte	0x04, 0x17
        /*004a*/ 	.short	(.L_713 - .L_712)
.L_712:
        /*004c*/ 	.word	0x00000000
        /*0050*/ 	.short	0x0000
        /*0052*/ 	.short	0x0000
        /*0054*/ 	.byte	0x00, 0xf5, 0x21, 0x00


	//----- nvinfo : EIATTR_SPARSE_MMA_MASK
	.align		4
.L_713:
        /*0058*/ 	.byte	0x03, 0x50
        /*005a*/ 	.short	0x0000


	//----- nvinfo : EIATTR_MAXREG_COUNT
	.align		4
        /*005c*/ 	.byte	0x03, 0x1b
        /*005e*/ 	.short	0x00ff


	//----- nvinfo : EIATTR_MERCURY_ISA_VERSION
	.align		4
        /*0060*/ 	.byte	0x03, 0x5f
        /*0062*/ 	.short	0x0101


	//----- nvinfo : EIATTR_VRC_CTA_INIT_COUNT
	.align		4
        /*0064*/ 	.byte	0x02, 0x4a
	.zero		1
	.zero		1


	//----- nvinfo : EIATTR_EXIT_INSTR_OFFSETS
	.align		4
        /*0068*/ 	.byte	0x04, 0x1c
        /*006a*/ 	.short	(.L_715 - .L_714)


	//   ....[0]....
.L_714:
        /*006c*/ 	.word	0x00000100


	//   ....[1]....
        /*0070*/ 	.word	0x00000270


	//----- nvinfo : EIATTR_CBANK_PARAM_SIZE
	.align		4
.L_715:
        /*0074*/ 	.byte	0x03, 0x19
        /*0076*/ 	.short	0x0028


	//----- nvinfo : EIATTR_PARAM_CBANK
	.align		4
        /*0078*/ 	.byte	0x04, 0x0a
        /*007a*/ 	.short	(.L_717 - .L_716)
	.align		4
.L_716:
        /*007c*/ 	.word	index@(.nv.constant0.mul_at_b_for_elems)
        /*0080*/ 	.short	0x0380
        /*0082*/ 	.short	0x0028


	//----- nvinfo : EIATTR_SW_WAR
	.align		4
.L_717:
        /*0084*/ 	.byte	0x04, 0x36
        /*0086*/ 	.short	(.L_719 - .L_718)
.L_718:
        /*0088*/ 	.word	0x00000008
.L_719:


//--------------------- .nv.info.mul_a_b_for_elems --------------------------
	.section	.nv.info.mul_a_b_for_elems,"",@"SHT_CUDA_INFO"
	.sectionflags	@""
	.align	4


	//----- nvinfo : EIATTR_CUDA_API_VERSION
	.align		4
        /*0000*/ 	.byte	0x04, 0x37
        /*0002*/ 	.short	(.L_721 - .L_720)
.L_720:
        /*0004*/ 	.word	0x00000082


	//----- nvinfo : EIATTR_KPARAM_INFO
	.align		4
.L_721:
        /*0008*/ 	.byte	0x04, 0x17
        /*000a*/ 	.short	(.L_723 - .L_722)
.L_722:
        /*000c*/ 	.word	0x00000000
        /*0010*/ 	.short	0x0004
        /*0012*/ 	.short	0x0020
        /*0014*/ 	.byte	0x00, 0xf0, 0x21, 0x00


	//----- nvinfo : EIATTR_KPARAM_INFO
	.align		4
.L_723:
        /*0018*/ 	.byte	0x04, 0x17
        /*001a*/ 	.short	(.L_725 - .L_724)
.L_724:
        /*001c*/ 	.word	0x00000000
        /*0020*/ 	.short	0x0003
        /*0022*/ 	.short	0x0018
        /*0024*/ 	.byte	0x00, 0xf0, 0x21, 0x00


	//----- nvinfo : EIATTR_KPARAM_INFO
	.align		4
.L_725:
        /*0028*/ 	.byte	0x04, 0x17
        /*002a*/ 	.short	(.L_727 - .L_726)
.L_726:
        /*002c*/ 	.word	0x00000000
        /*0030*/ 	.short	0x0002
        /*0032*/ 	.short	0x0010
        /*0034*/ 	.byte	0x00, 0xf5, 0x21, 0x00


	//----- nvinfo : EIATTR_KPARAM_INFO
	.align		4
.L_727:
        /*0038*/ 	.byte	0x04, 0x17
        /*003a*/ 	.short	(.L_729 - .L_728)
.L_728:
        /*003c*/ 	.word	0x00000000
        /*0040*/ 	.short	0x0001
        /*0042*/ 	.short	0x0008
        /*0044*/ 	.byte	0x00, 0xf5, 0x21, 0x00


	//----- nvinfo : EIATTR_KPARAM_INFO
	.align		4
.L_729:
        /*0048*/ 	.byte	0x04, 0x17
        /*004a*/ 	.short	(.L_731 - .L_730)
.L_730:
        /*004c*/ 	.word	0x00000000
        /*0050*/ 	.short	0x0000
        /*0052*/ 	.short	0x0000
        /*0054*/ 	.byte	0x00, 0xf5, 0x21, 0x00


	//----- nvinfo : EIATTR_SPARSE_MMA_MASK
	.align		4
.L_731:
        /*0058*/ 	.byte	0x03, 0x50
        /*005a*/ 	.short	0x0000


	//----- nvinfo : EIATTR_MAXREG_COUNT
	.align		4
        /*005c*/ 	.byte	0x03, 0x1b
        /*005e*/ 	.short	0x00ff


	//----- nvinfo : EIATTR_MERCURY_ISA_VERSION
	.align		4
        /*0060*/ 	.byte	0x03, 0x5f
        /*0062*/ 	.short	0x0101


	//----- nvinfo : EIATTR_VRC_CTA_INIT_COUNT
	.align		4
        /*0064*/ 	.byte	0x02, 0x4a
	.zero		1
	.zero		1


	//----- nvinfo : EIATTR_EXIT_INSTR_OFFSETS
	.align		4
        /*0068*/ 	.byte	0x04, 0x1c
        /*006a*/ 	.short	(.L_733 - .L_732)


	//   ....[0]....
.L_732:
        /*006c*/ 	.word	0x00000100


	//   ....[1]....
        /*0070*/ 	.word	0x00000250


	//----- nvinfo : EIATTR_CBANK_PARAM_SIZE
	.align		4
.L_733:
        /*0074*/ 	.byte	0x03, 0x19
        /*0076*/ 	.short	0x0028


	//----- nvinfo : EIATTR_PARAM_CBANK
	.align		4
        /*0078*/ 	.byte	0x04, 0x0a
        /*007a*/ 	.short	(.L_735 - .L_734)
	.align		4
.L_734:
        /*007c*/ 	.word	index@(.nv.constant0.mul_a_b_for_elems)
        /*0080*/ 	.short	0x0380
        /*0082*/ 	.short	0x0028


	//----- nvinfo : EIATTR_SW_WAR
	.align		4
.L_735:
        /*0084*/ 	.byte	0x04, 0x36
        /*0086*/ 	.short	(.L_737 - .L_736)
.L_736:
        /*0088*/ 	.word	0x00000008
.L_737:


//--------------------- .nv.info.mul_at_bt        --------------------------
	.section	.nv.info.mul_at_bt,"",@"SHT_CUDA_INFO"
	.sectionflags	@""
	.align	4


	//----- nvinfo : EIATTR_CUDA_API_VERSION
	.align		4
        /*0000*/ 	.byte	0x04, 0x37
        /*0002*/ 	.short	(.L_739 - .L_738)
.L_738:
        /*0004*/ 	.word	0x00000082


	//----- nvinfo : EIATTR_KPARAM_INFO
	.align		4
.L_739:
        /*0008*/ 	.byte	0x04, 0x17
        /*000a*/ 	.short	(.L_741 - .L_740)
.L_740:
        /*000c*/ 	.word	0x00000000
        /*0010*/ 	.short	0x0005
        /*0012*/ 	.short	0x0028
        /*0014*/ 	.byte	0x00, 0xf0, 0x21, 0x00


	//----- nvinfo : EIATTR_KPARAM_INFO
	.align		4
.L_741:
        /*0018*/ 	.byte	0x04, 0x17
        /*001a*/ 	.short	(.L_743 - .L_742)
.L_742:
        /*001c*/ 	.word	0x00000000
        /*0020*/ 	.short	0x0004
        /*0022*/ 	.short	0x0020
        /*0024*/ 	.byte	0x00, 0xf0, 0x21, 0x00


	//----- nvinfo : EIATTR_KPARAM_INFO
	.align		4
.L_743:
        /*0028*/ 	.byte	0x04, 0x17
        /*002a*/ 	.short	(.L_745 - .L_744)
.L_744:
        /*002c*/ 	.word	0x00000000
        /*0030*/ 	.short	0x0003
        /*0032*/ 	.short	0x0018
        /*0034*/ 	.byte	0x00, 0xf0, 0x21, 0x00


	//----- nvinfo : EIATTR_KPARAM_INFO
	.align		4
.L_745:
        /*0038*/ 	.byte	0x04, 0x17
        /*003a*/ 	.short	(.L_747 - .L_746)
.L_746:
        /*003c*/ 	.word	0x00000000
        /*0040*/ 	.short	0x0002
        /*0042*/ 	.short	0x0010
        /*0044*/ 	.byte	0x00, 0xf5, 0x21, 0x00


	//----- nvinfo : EIATTR_KPARAM_INFO
	.align		4
.L_747:
        /*0048*/ 	.byte	0x04, 0x17
        /*004a*/ 	.short	(.L_749 - .L_748)
.L_748:
        /*004c*/ 	.word	0x00000000
        /*0050*/ 	.short	0x0001
        /*0052*/ 	.short	0x0008
        /*0054*/ 	.byte	0x00, 0xf5, 0x21, 0x00


	//----- nvinfo : EIATTR_KPARAM_INFO
	.align		4
.L_749:
        /*0058*/ 	.byte	0x04, 0x17
        /*005a*/ 	.short	(.L_751 - .L_750)
.L_750:
        /*005c*/ 	.word	0x00000000
        /*0060*/ 	.short	0x0000
        /*0062*/ 	.short	0x0000
        /*0064*/ 	.byte	0x00, 0xf5, 0x21, 0x00


	//----- nvinfo : EIATTR_SPARSE_MMA_MASK
	.align		4
.L_751:
        /*0068*/ 	.byte	0x03, 0x50
        /*006a*/ 	.short	0x0000


	//----- nvinfo : EIATTR_MAXREG_COUNT
	.align		4
        /*006c*/ 	.byte	0x03, 0x1b
        /*006e*/ 	.short	0x00ff


	//----- nvinfo : EIATTR_NUM_BARRIERS
	.align		4
        /*0070*/ 	.byte	0x02, 0x4c
        /*0072*/ 	.byte	0x01
	.zero		1


	//----- nvinfo : EIATTR_MERCURY_ISA_VERSION
	.align		4
        /*0074*/ 	.byte	0x03, 0x5f
        /*0076*/ 	.short	0x0101


	//----- nvinfo : EIATTR_VRC_CTA_INIT_COUNT
	.align		4
        /*0078*/ 	.byte	0x02, 0x4a
	.zero		1
	.zero		1


	//----- nvinfo : EIATTR_EXIT_INSTR_OFFSETS
	.align		4
        /*007c*/ 	.byte	0x04, 0x1c
        /*007e*/ 	.short	(.L_753 - .L_752)


	//   ....[0]....
.L_752:
        /*0080*/ 	.word	0x00001860


	//   ....[1]....
        /*0084*/ 	.word	0x00001880


	//----- nvinfo : EIATTR_CBANK_PARAM_SIZE
	.align		4
.L_753:
        /*0088*/ 	.byte	0x03, 0x19
        /*008a*/ 	.short	0x0030


	//----- nvinfo : EIATTR_PARAM_CBANK
	.align		4
        /*008c*/ 	.byte	0x04, 0x0a
        /*008e*/ 	.short	(.L_755 - .L_754)
	.align		4
.L_754:
        /*0090*/ 	.word	index@(.nv.constant0.mul_at_bt)
        /*0094*/ 	.short	0x0380
        /*0096*/ 	.short	0x0030


	//----- nvinfo : EIATTR_SW_WAR
	.align		4
.L_755:
        /*0098*/ 	.byte	0x04, 0x36
        /*009a*/ 	.short	(.L_757 - .L_756)
.L_756:
        /*009c*/ 	.word	0x00000008
.L_757:


//--------------------- .nv.info.mul_a_bt         --------------------------
	.section	.nv.info.mul_a_bt,"",@"SHT_CUDA_INFO"
	.sectionflags	@""
	.align	4


	//----- nvinfo : EIATTR_CUDA_API_VERSION
	.align		4
        /*0000*/ 	.byte	0x04, 0x37
        /*0002*/ 	.short	(.L_759 - .L_758)
.L_758:
        /*0004*/ 	.word	0x00000082


	//----- nvinfo : EIATTR_KPARAM_INFO
	.align		4
.L_759:
        /*0008*/ 	.byte	0x04, 0x17
        /*000a*/ 	.short	(.L_761 - .L_760)
.L_760:
        /*000c*/ 	.word	0x00000000
        /*0010*/ 	.short	0x0005
        /*0012*/ 	.short	0x0028
        /*0014*/ 	.byte	0x00, 0xf0, 0x21, 0x00


	//----- nvinfo : EIATTR_KPARAM_INFO
	.align		4
.L_761:
        /*0018*/ 	.byte	0x04, 0x17
        /*001a*/ 	.short	(.L_763 - .L_762)
.L_762:
        /*001c*/ 	.word	0x00000000
        /*0020*/ 	.short	0x0004
        /*0022*/ 	.short	0x0020
        /*0024*/ 	.byte	0x00, 0xf0, 0x21, 0x00


	//----- nvinfo : EIATTR_KPARAM_INFO
	.align		4
.L_763:
        /*0028*/ 	.byte	0x04, 0x17
        /*002a*/ 	.short	(.L_765 - .L_764)
.L_764:
        /*002c*/ 	.word	0x00000000
        /*0030*/ 	.short	0x0003
        /*0032*/ 	.short	0x0018
        /*0034*/ 	.byte	0x00, 0xf0, 0x21, 0x00


	//----- nvinfo : EIATTR_KPARAM_INFO
	.align		4
.L_765:
        /*0038*/ 	.byte	0x04, 0x17
        /*003a*/ 	.short	(.L_767 - .L_766)
.L_766:
        /*003c*/ 	.word	0x00000000
        /*0040*/ 	.short	0x0002
        /*0042*/ 	.short	0x0010
        /*0044*/ 	.byte	0x00, 0xf5, 0x21, 0x00


	//----- nvinfo : EIATTR_KPARAM_INFO
	.align		4
.L_767:
        /*0048*/ 	.byte	0x04, 0x17
        /*004a*/ 	.short	(.L_769 - .L_768)
.L_768:
        /*004c*/ 	.word	0x00000000
        /*0050*/ 	.short	0x0001
        /*0052*/ 	.short	0x0008
        /*0054*/ 	.byte	0x00, 0xf5, 0x21, 0x00


	//----- nvinfo : EIATTR_KPARAM_INFO
	.align		4
.L_769:
        /*0058*/ 	.byte	0x04, 0x17
        /*005a*/ 	.short	(.L_771 - .L_770)
.L_770:
        /*005c*/ 	.word	0x00000000
        /*0060*/ 	.short	0x0000
        /*0062*/ 	.short	0x0000
        /*0064*/ 	.byte	0x00, 0xf5, 0x21, 0x00


	//----- nvinfo : EIATTR_SPARSE_MMA_MASK
	.align		4
.L_771:
        /*0068*/ 	.byte	0x03, 0x50
        /*006a*/ 	.short	0x0000


	//----- nvinfo : EIATTR_MAXREG_COUNT
	.align		4
        /*006c*/ 	.byte	0x03, 0x1b
        /*006e*/ 	.short	0x00ff


	//----- nvinfo : EIATTR_NUM_BARRIERS
	.align		4
        /*0070*/ 	.byte	0x02, 0x4c
        /*0072*/ 	.byte	0x01
	.zero		1


	//----- nvinfo : EIATTR_MERCURY_ISA_VERSION
	.align		4
        /*0074*/ 	.byte	0x03, 0x5f
        /*0076*/ 	.short	0x0101


	//----- nvinfo : EIATTR_VRC_CTA_INIT_COUNT
	.align		4
        /*0078*/ 	.byte	0x02, 0x4a
	.zero		1
	.zero		1


	//----- nvinfo : EIATTR_EXIT_INSTR_OFFSETS
	.align		4
        /*007c*/ 	.byte	0x04, 0x1c
        /*007e*/ 	.short	(.L_773 - .L_772)


	//   ....[0]....
.L_772:
        /*0080*/ 	.word	0x000019d0


	//   ....[1]....
        /*0084*/ 	.word	0x000019f0


	//----- nvinfo : EIATTR_CBANK_PARAM_SIZE
	.align		4
.L_773:
        /*0088*/ 	.byte	0x03, 0x19
        /*008a*/ 	.short	0x0030


	//----- nvinfo : EIATTR_PARAM_CBANK
	.align		4
        /*008c*/ 	.byte	0x04, 0x0a
        /*008e*/ 	.short	(.L_775 - .L_774)
	.align		4
.L_774:
        /*0090*/ 	.word	index@(.nv.constant0.mul_a_bt)
        /*0094*/ 	.short	0x0380
        /*0096*/ 	.short	0x0030


	//----- nvinfo : EIATTR_SW_WAR
	.align		4
.L_775:
        /*0098*/ 	.byte	0x04, 0x36
        /*009a*/ 	.short	(.L_777 - .L_776)
.L_776:
        /*009c*/ 	.word	0x00000008
.L_777:


//--------------------- .nv.info.mul_at_b         --------------------------
	.section	.nv.info.mul_at_b,"",@"SHT_CUDA_INFO"
	.sectionflags	@""
	.align	4


	//----- nvinfo : EIATTR_CUDA_API_VERSION
	.align		4
        /*0000*/ 	.byte	0x04, 0x37
        /*0002*/ 	.short	(.L_779 - .L_778)
.L_778:
        /*0004*/ 	.word	0x00000082


	//----- nvinfo : EIATTR_KPARAM_INFO
	.align		4
.L_779:
        /*0008*/ 	.byte	0x04, 0x17
        /*000a*/ 	.short	(.L_781 - .L_780)
.L_780:
        /*000c*/ 	.word	0x00000000
        /*0010*/ 	.short	0x0005
        /*0012*/ 	.short	0x0028
        /*0014*/ 	.byte	0x00, 0xf0, 0x21, 0x00


	//----- nvinfo : EIATTR_KPARAM_INFO
	.align		4
.L_781:
        /*0018*/ 	.byte	0x04, 0x17
        /*001a*/ 	.short	(.L_783 - .L_782)
.L_782:
        /*001c*/ 	.word	0x00000000
        /*0020*/ 	.short	0x0004
        /*0022*/ 	.short	0x0020
        /*0024*/ 	.byte	0x00, 0xf0, 0x21, 0x00


	//----- nvinfo : EIATTR_KPARAM_INFO
	.align		4
.L_783:
        /*0028*/ 	.byte	0x04, 0x17
        /*002a*/ 	.short	(.L_785 - .L_784)
.L_784:
        /*002c*/ 	.word	0x00000000
        /*0030*/ 	.short	0x0003
        /*0032*/ 	.short	0x0018
        /*0034*/ 	.byte	0x00, 0xf0, 0x21, 0x00


	//----- nvinfo : EIATTR_KPARAM_INFO
	.align		4
.L_785:
        /*0038*/ 	.byte	0x04, 0x17
        /*003a*/ 	.short	(.L_787 - .L_786)
.L_786:
        /*003c*/ 	.word	0x00000000
        /*0040*/ 	.short	0x0002
        /*0042*/ 	.short	0x0010
        /*0044*/ 	.byte	0x00, 0xf5, 0x21, 0x00


	//----- nvinfo : EIATTR_KPARAM_INFO
	.align		4
.L_787:
        /*0048*/ 	.byte	0x04, 0x17
        /*004a*/ 	.short	(.L_789 - .L_788)
.L_788:
        /*004c*/ 	.word	0x00000000
        /*0050*/ 	.short	0x0001
        /*0052*/ 	.short	0x0008
        /*0054*/ 	.byte	0x00, 0xf5, 0x21, 0x00


	//----- nvinfo : EIATTR_KPARAM_INFO
	.align		4
.L_789:
        /*0058*/ 	.byte	0x04, 0x17
        /*005a*/ 	.short	(.L_791 - .L_790)
.L_790:
        /*005c*/ 	.word	0x00000000
        /*0060*/ 	.short	0x0000
        /*0062*/ 	.short	0x0000
        /*0064*/ 	.byte	0x00, 0xf5, 0x21, 0x00


	//----- nvinfo : EIATTR_SPARSE_MMA_MASK
	.align		4
.L_791:
        /*0068*/ 	.byte	0x03, 0x50
        /*006a*/ 	.short	0x0000


	//----- nvinfo : EIATTR_MAXREG_COUNT
	.align		4
        /*006c*/ 	.byte	0x03, 0x1b
        /*006e*/ 	.short	0x00ff


	//----- nvinfo : EIATTR_NUM_BARRIERS
	.align		4
        /*0070*/ 	.byte	0x02, 0x4c
        /*0072*/ 	.byte	0x01
	.zero		1


	//----- nvinfo : EIATTR_MERCURY_ISA_VERSION
	.align		4
        /*0074*/ 	.byte	0x03, 0x5f
        /*0076*/ 	.short	0x0101


	//----- nvinfo : EIATTR_VRC_CTA_INIT_COUNT
	.align		4
        /*0078*/ 	.byte	0x02, 0x4a
	.zero		1
	.zero		1


	//----- nvinfo : EIATTR_EXIT_INSTR_OFFSETS
	.align		4
        /*007c*/ 	.byte	0x04, 0x1c
        /*007e*/ 	.short	(.L_793 - .L_792)


	//   ....[0]....
.L_792:
        /*0080*/ 	.word	0x00001740


	//   ....[1]....
        /*0084*/ 	.word	0x00001760


	//----- nvinfo : EIATTR_CBANK_PARAM_SIZE
	.align		4
.L_793:
        /*0088*/ 	.byte	0x03, 0x19
        /*008a*/ 	.short	0x0030


	//----- nvinfo : EIATTR_PARAM_CBANK
	.align		4
        /*008c*/ 	.byte	0x04, 0x0a
        /*008e*/ 	.short	(.L_795 - .L_794)
	.align		4
.L_794:
        /*0090*/ 	.word	index@(.nv.constant0.mul_at_b)
        /*0094*/ 	.short	0x0380
        /*0096*/ 	.short	0x0030


	//----- nvinfo : EIATTR_SW_WAR
	.align		4
.L_795:
        /*0098*/ 	.byte	0x04, 0x36
        /*009a*/ 	.short	(.L_797 - .L_796)
.L_796:
        /*009c*/ 	.word	0x00000008
.L_797:


//--------------------- .nv.info.mul_a_b          --------------------------
	.section	.nv.info.mul_a_b,"",@"SHT_CUDA_INFO"
	.sectionflags	@""
	.align	4


	//----- nvinfo : EIATTR_CUDA_API_VERSION
	.align		4
        /*0000*/ 	.byte	0x04, 0x37
        /*0002*/ 	.short	(.L_799 - .L_798)
.L_798:
        /*0004*/ 	.word	0x00000082


	//----- nvinfo : EIATTR_KPARAM_INFO
	.align		4
.L_799:
        /*0008*/ 	.byte	0x04, 0x17
        /*000a*/ 	.short	(.L_801 - .L_800)
.L_800:
        /*000c*/ 	.word	0x00000000
        /*0010*/ 	.short	0x0005
        /*0012*/ 	.short	0x0028
        /*0014*/ 	.byte	0x00, 0xf0, 0x21, 0x00


	//----- nvinfo : EIATTR_KPARAM_INFO
	.align		4
.L_801:
        /*0018*/ 	.byte	0x04, 0x17
        /*001a*/ 	.short	(.L_803 - .L_802)
.L_802:
        /*001c*/ 	.word	0x00000000
        /*0020*/ 	.short	0x0004
        /*0022*/ 	.short	0x0020
        /*0024*/ 	.byte	0x00, 0xf0, 0x21, 0x00


	//----- nvinfo : EIATTR_KPARAM_INFO
	.align		4
.L_803:
        /*0028*/ 	.byte	0x04, 0x17
        /*002a*/ 	.short	(.L_805 - .L_804)
.L_804:
        /*002c*/ 	.word	0x00000000
        /*0030*/ 	.short	0x0003
        /*0032*/ 	.short	0x0018
        /*0034*/ 	.byte	0x00, 0xf0, 0x21, 0x00


	//----- nvinfo : EIATTR_KPARAM_INFO
	.align		4
.L_805:
        /*0038*/ 	.byte	0x04, 0x17
        /*003a*/ 	.short	(.L_807 - .L_806)
.L_806:
        /*003c*/ 	.word	0x00000000
        /*0040*/ 	.short	0x0002
        /*0042*/ 	.short	0x0010
        /*0044*/ 	.byte	0x00, 0xf5, 0x21, 0x00


	//----- nvinfo : EIATTR_KPARAM_INFO
	.align		4
.L_807:
        /*0048*/ 	.byte	0x04, 0x17
        /*004a*/ 	.short	(.L_809 - .L_808)
.L_808:
        /*004c*/ 	.word	0x00000000
        /*0050*/ 	.short	0x0001
        /*0052*/ 	.short	0x0008
        /*0054*/ 	.byte	0x00, 0xf5, 0x21, 0x00


	//----- nvinfo : EIATTR_KPARAM_INFO
	.align		4
.L_809:
        /*0058*/ 	.byte	0x04, 0x17
        /*005a*/ 	.short	(.L_811 - .L_810)
.L_810:
        /*005c*/ 	.word	0x00000000
        /*0060*/ 	.short	0x0000
        /*0062*/ 	.short	0x0000
        /*0064*/ 	.byte	0x00, 0xf5, 0x21, 0x00


	//----- nvinfo : EIATTR_SPARSE_MMA_MASK
	.align		4
.L_811:
        /*0068*/ 	.byte	0x03, 0x50
        /*006a*/ 	.short	0x0000


	//----- nvinfo : EIATTR_MAXREG_COUNT
	.align		4
        /*006c*/ 	.byte	0x03, 0x1b
        /*006e*/ 	.short	0x00ff


	//----- nvinfo : EIATTR_NUM_BARRIERS
	.align		4
        /*0070*/ 	.byte	0x02, 0x4c
        /*0072*/ 	.byte	0x01
	.zero		1


	//----- nvinfo : EIATTR_MERCURY_ISA_VERSION
	.align		4
        /*0074*/ 	.byte	0x03, 0x5f
        /*0076*/ 	.short	0x0101


	//----- nvinfo : EIATTR_VRC_CTA_INIT_COUNT
	.align		4
        /*0078*/ 	.byte	0x02, 0x4a
	.zero		1
	.zero		1


	//----- nvinfo : EIATTR_EXIT_INSTR_OFFSETS
	.align		4
        /*007c*/ 	.byte	0x04, 0x1c
        /*007e*/ 	.short	(.L_813 - .L_812)


	//   ....[0]....
.L_812:
        /*0080*/ 	.word	0x000018f0


	//   ....[1]....
        /*0084*/ 	.word	0x00001910


	//----- nvinfo : EIATTR_CBANK_PARAM_SIZE
	.align		4
.L_813:
        /*0088*/ 	.byte	0x03, 0x19
        /*008a*/ 	.short	0x0030


	//----- nvinfo : EIATTR_PARAM_CBANK
	.align		4
        /*008c*/ 	.byte	0x04, 0x0a
        /*008e*/ 	.short	(.L_815 - .L_814)
	.align		4
.L_814:
        /*0090*/ 	.word	index@(.nv.constant0.mul_a_b)
        /*0094*/ 	.short	0x0380
        /*0096*/ 	.short	0x0030


	//----- nvinfo : EIATTR_SW_WAR
	.align		4
.L_815:
        /*0098*/ 	.byte	0x04, 0x36
        /*009a*/ 	.short	(.L_817 - .L_816)
.L_816:
        /*009c*/ 	.word	0x00000008
.L_817:


//--------------------- .nv.info.sub_at_bt        --------------------------
	.section	.nv.info.sub_at_bt,"",@"SHT_CUDA_INFO"
	.sectionflags	@""
	.align	4


	//----- nvinfo : EIATTR_CUDA_API_VERSION
	.align		4
        /*0000*/ 	.byte	0x04, 0x37
        /*0002*/ 	.short	(.L_819 - .L_818)
.L_818:
        /*0004*/ 	.word	0x00000082


	//----- nvinfo : EIATTR_KPARAM_INFO
	.align		4
.L_819:
        /*0008*/ 	.byte	0x04, 0x17
        /*000a*/ 	.short	(.L_821 - .L_820)
.L_820:
        /*000c*/ 	.word	0x00000000
        /*0010*/ 	.short	0x0004
        /*0012*/ 	.short	0x0020
        /*0014*/ 	.byte	0x00, 0xf0, 0x21, 0x00


	//----- nvinfo : EIATTR_KPARAM_INFO
	.align		4
.L_821:
        /*0018*/ 	.byte	0x04, 0x17
        /*001a*/ 	.short	(.L_823 - .L_822)
.L_822:
        /*001c*/ 	.word	0x00000000
        /*0020*/ 	.short	0x0003
        /*0022*/ 	.short	0x0018
        /*0024*/ 	.byte	0x00, 0xf0, 0x21, 0x00


	//----- nvinfo : EIATTR_KPARAM_INFO
	.align		4
.L_823:
        /*0028*/ 	.byte	0x04, 0x17
        /*002a*/ 	.short	(.L_825 - .L_824)
.L_824:
        /*002c*/ 	.word	0x00000000
        /*0030*/ 	.short	0x0002
        /*0032*/ 	.short	0x0010
        /*0034*/ 	.byte	0x00, 0xf5, 0x21, 0x00


	//----- nvinfo : EIATTR_KPARAM_INFO
	.align		4
.L_825:
        /*0038*/ 	.byte	0x04, 0x17
        /*003a*/ 	.short	(.L_827 - .L_826)
.L_826:
        /*003c*/ 	.word	0x00000000
        /*0040*/ 	.short	0x0001
        /*0042*/ 	.short	0x0008
        /*0044*/ 	.byte	0x00, 0xf5, 0x21, 0x00


	//----- nvinfo : EIATTR_KPARAM_INFO
	.align		4
.L_827:
        /*0048*/ 	.byte	0x04, 0x17
        /*004a*/ 	.short	(.L_829 - .L_828)
.L_828:
        /*004c*/ 	.word	0x00000000
        /*0050*/ 	.short	0x0000
        /*0052*/ 	.short	0x0000
        /*0054*/ 	.byte	0x00, 0xf5, 0x21, 0x00


	//----- nvinfo : EIATTR_SPARSE_MMA_MASK
	.align		4
.L_829:
        /*0058*/ 	.byte	0x03, 0x50
        /*005a*/ 	.short	0x0000


	//----- nvinfo : EIATTR_MAXREG_COUNT
	.align		4
        /*005c*/ 	.byte	0x03, 0x1b
        /*005e*/ 	.short	0x00ff


	//----- nvinfo : EIATTR_MERCURY_ISA_VERSION
	.align		4
        /*0060*/ 	.byte	0x03, 0x5f
        /*0062*/ 	.short	0x0101


	//----- nvinfo : EIATTR_VRC_CTA_INIT_COUNT
	.align		4
        /*0064*/ 	.byte	0x02, 0x4a
	.zero		1
	.zero		1


	//----- nvinfo : EIATTR_EXIT_INSTR_OFFSETS
	.align		4
        /*0068*/ 	.byte	0x04, 0x1c
        /*006a*/ 	.short	(.L_831 - .L_830)


	//   ....[0]....
.L_830:
        /*006c*/ 	.word	0x00000100


	//   ....[1]....
        /*0070*/ 	.word	0x00000270


	//----- nvinfo : EIATTR_CBANK_PARAM_SIZE
	.align		4
.L_831:
        /*0074*/ 	.byte	0x03, 0x19
        /*0076*/ 	.short	0x0028


	//----- nvinfo : EIATTR_PARAM_CBANK
	.align		4
        /*0078*/ 	.byte	0x04, 0x0a
        /*007a*/ 	.short	(.L_833 - .L_832)
	.align		4
.L_832:
        /*007c*/ 	.word	index@(.nv.constant0.sub_at_bt)
        /*0080*/ 	.short	0x0380
        /*0082*/ 	.short	0x0028


	//----- nvinfo : EIATTR_SW_WAR
	.align		4
.L_833:
        /*0084*/ 	.byte	0x04, 0x36
        /*0086*/ 	.short	(.L_835 - .L_834)
.L_834:
        /*0088*/ 	.word	0x00000008
.L_835:


//--------------------- .nv.info.sub_a_bt         --------------------------
	.section	.nv.info.sub_a_bt,"",@"SHT_CUDA_INFO"
	.sectionflags	@""
	.align	4


	//----- nvinfo : EIATTR_CUDA_API_VERSION
	.align		4
        /*0000*/ 	.byte	0x04, 0x37
        /*0002*/ 	.short	(.L_837 - .L_836)
.L_836:
        /*0004*/ 	.word	0x00000082


	//----- nvinfo : EIATTR_KPARAM_INFO
	.align		4
.L_837:
        /*0008*/ 	.byte	0x04, 0x17
        /*000a*/ 	.short	(.L_839 - .L_838)
.L_838:
        /*000c*/ 	.word	0x00000000
        /*0010*/ 	.short	0x0004
        /*0012*/ 	.short	0x0020
        /*0014*/ 	.byte	0x00, 0xf0, 0x21, 0x00


	//----- nvinfo : EIATTR_KPARAM_INFO
	.align		4
.L_839:
        /*0018*/ 	.byte	0x04, 0x17
        /*001a*/ 	.short	(.L_841 - .L_840)
.L_840:
        /*001c*/ 	.word	0x00000000
        /*0020*/ 	.short	0x0003
        /*0022*/ 	.short	0x0018
        /*0024*/ 	.byte	0x00, 0xf0, 0x21, 0x00


	//----- nvinfo : EIATTR_KPARAM_INFO
	.align		4
.L_841:
        /*0028*/ 	.byte	0x04, 0x17
        /*002a*/ 	.short	(.L_843 - .L_842)
.L_842:
        /*002c*/ 	.word	0x00000000
        /*0030*/ 	.short	0x0002
        /*0032*/ 	.short	0x0010
        /*0034*/ 	.byte	0x00, 0xf5, 0x21, 0x00


	//----- nvinfo : EIATTR_KPARAM_INFO
	.align		4
.L_843:
        /*0038*/ 	.byte	0x04, 0x17
        /*003a*/ 	.short	(.L_845 - .L_844)
.L_844:
        /*003c*/ 	.word	0x00000000
        /*0040*/ 	.short	0x0001
        /*0042*/ 	.short	0x0008
        /*0044*/ 	.byte	0x00, 0xf5, 0x21, 0x00


	//----- nvinfo : EIATTR_KPARAM_INFO
	.align		4
.L_845:
        /*0048*/ 	.byte	0x04, 0x17
        /*004a*/ 	.short	(.L_847 - .L_846)
.L_846:
        /*004c*/ 	.word	0x00000000
        /*0050*/ 	.short	0x0000
        /*0052*/ 	.short	0x0000
        /*0054*/ 	.byte	0x00, 0xf5, 0x21, 0x00


	//----- nvinfo : EIATTR_SPARSE_MMA_MASK
	.align		4
.L_847:
        /*0058*/ 	.byte	0x03, 0x50
        /*005a*/ 	.short	0x0000


	//----- nvinfo : EIATTR_MAXREG_COUNT
	.align		4
        /*005c*/ 	.byte	0x03, 0x1b
        /*005e*/ 	.short	0x00ff


	//----- nvinfo : EIATTR_MERCURY_ISA_VERSION
	.align		4
        /*0060*/ 	.byte	0x03, 0x5f
        /*0062*/ 	.short	0x0101


	//----- nvinfo : EIATTR_VRC_CTA_INIT_COUNT
	.align		4
        /*0064*/ 	.byte	0x02, 0x4a
	.zero		1
	.zero		1


	//----- nvinfo : EIATTR_EXIT_INSTR_OFFSETS
	.align		4
        /*0068*/ 	.byte	0x04, 0x1c
        /*006a*/ 	.short	(.L_849 - .L_848)


	//   ....[0]....
.L_848:
        /*006c*/ 	.word	0x00000100


	//   ....[1]....
        /*0070*/ 	.word	0x00000270


	//----- nvinfo : EIATTR_CBANK_PARAM_SIZE
	.align		4
.L_849:
        /*0074*/ 	.byte	0x03, 0x19
        /*0076*/ 	.short	0x0028


	//----- nvinfo : EIATTR_PARAM_CBANK
	.align		4
        /*0078*/ 	.byte	0x04, 0x0a
        /*007a*/ 	.short	(.L_851 - .L_850)
	.align		4
.L_850:
        /*007c*/ 	.word	index@(.nv.constant0.sub_a_bt)
        /*0080*/ 	.short	0x0380
        /*0082*/ 	.short	0x0028


	//----- nvinfo : EIATTR_SW_WAR
	.align		4
.L_851:
        /*0084*/ 	.byte	0x04, 0x36
        /*0086*/ 	.short	(.L_853 - .L_852)
.L_852:
        /*0088*/ 	.word	0x00000008
.L_853:


//--------------------- .nv.info.sub_at_b         --------------------------
	.section	.nv.info.sub_at_b,"",@"SHT_CUDA_INFO"
	.sectionflags	@""
	.align	4


	//----- nvinfo : EIATTR_CUDA_API_VERSION
	.align		4
        /*0000*/ 	.byte	0x04, 0x37
        /*0002*/ 	.short	(.L_855 - .L_854)
.L_854:
        /*0004*/ 	.word	0x00000082


	//----- nvinfo : EIATTR_KPARAM_INFO
	.align		4
.L_855:
        /*0008*/ 	.byte	0x04, 0x17
        /*000a*/ 	.short	(.L_857 - .L_856)
.L_856:
        /*000c*/ 	.word	0x00000000
        /*0010*/ 	.short	0x0004
        /*0012*/ 	.short	0x0020
        /*0014*/ 	.byte	0x00, 0xf0, 0x21, 0x00


	//----- nvinfo : EIATTR_KPARAM_INFO
	.align		4
.L_857:
        /*0018*/ 	.byte	0x04, 0x17
        /*001a*/ 	.short	(.L_859 - .L_858)
.L_858:
        /*001c*/ 	.word	0x00000000
        /*0020*/ 	.short	0x0003
        /*0022*/ 	.short	0x0018
        /*0024*/ 	.byte	0x00, 0xf0, 0x21, 0x00


	//----- nvinfo : EIATTR_KPARAM_INFO
	.align		4
.L_859:
        /*0028*/ 	.byte	0x04, 0x17
        /*002a*/ 	.short	(.L_861 - .L_860)
.L_860:
        /*002c*/ 	.word	0x00000000
        /*0030*/ 	.short	0x0002
        /*0032*/ 	.short	0x0010
        /*0034*/ 	.byte	0x00, 0xf5, 0x21, 0x00


	//----- nvinfo : EIATTR_KPARAM_INFO
	.align		4
.L_861:
        /*0038*/ 	.byte	0x04, 0x17
        /*003a*/ 	.short	(.L_863 - .L_862)
.L_862:
        /*003c*/ 	.word	0x00000000
        /*0040*/ 	.short	0x0001
        /*0042*/ 	.short	0x0008
        /*0044*/ 	.byte	0x00, 0xf5, 0x21, 0x00


	//----- nvinfo : EIATTR_KPARAM_INFO
	.align		4
.L_863:
        /*0048*/ 	.byte	0x04, 0x17
        /*004a*/ 	.short	(.L_865 - .L_864)
.L_864:
        /*004c*/ 	.word	0x00000000
        /*0050*/ 	.short	0x0000
        /*0052*/ 	.short	0x0000
        /*0054*/ 	.byte	0x00, 0xf5, 0x21, 0x00


	//----- nvinfo : EIATTR_SPARSE_MMA_MASK
	.align		4
.L_865:
        /*0058*/ 	.byte	0x03, 0x50
        /*005a*/ 	.short	0x0000


	//----- nvinfo : EIATTR_MAXREG_COUNT
	.align		4
        /*005c*/ 	.byte	0x03, 0x1b
        /*005e*/ 	.short	0x00ff


	//----- nvinfo : EIATTR_MERCURY_ISA_VERSION
	.align		4
        /*0060*/ 	.byte	0x03, 0x5f
        /*0062*/ 	.short	0x0101


	//----- nvinfo : EIATTR_VRC_CTA_INIT_COUNT
	.align		4
        /*0064*/ 	.byte	0x02, 0x4a
	.zero		1
	.zero		1


	//----- nvinfo : EIATTR_EXIT_INSTR_OFFSETS
	.align		4
        /*0068*/ 	.byte	0x04, 0x1c
        /*006a*/ 	.short	(.L_867 - .L_866)


	//   ....[0]....
.L_866:
        /*006c*/ 	.word	0x00000100


	//   ....[1]....
        /*0070*/ 	.word	0x00000270


	//----- nvinfo : EIATTR_CBANK_PARAM_SIZE
	.align		4
.L_867:
        /*0074*/ 	.byte	0x03, 0x19
        /*0076*/ 	.short	0x0028


	//----- nvinfo : EIATTR_PARAM_CBANK
	.align		4
        /*0078*/ 	.byte	0x04, 0x0a
        /*007a*/ 	.short	(.L_869 - .L_868)
	.align		4
.L_868:
        /*007c*/ 	.word	index@(.nv.constant0.sub_at_b)
        /*0080*/ 	.short	0x0380
        /*0082*/ 	.short	0x0028


	//----- nvinfo : EIATTR_SW_WAR
	.align		4
.L_869:
        /*0084*/ 	.byte	0x04, 0x36
        /*0086*/ 	.short	(.L_871 - .L_870)
.L_870:
        /*0088*/ 	.word	0x00000008
.L_871:


//--------------------- .nv.info.sub_a_b          --------------------------
	.section	.nv.info.sub_a_b,"",@"SHT_CUDA_INFO"
	.sectionflags	@""
	.align	4


	//----- nvinfo : EIATTR_CUDA_API_VERSION
	.align		4
        /*0000*/ 	.byte	0x04, 0x37
        /*0002*/ 	.short	(.L_873 - .L_872)
.L_872:
        /*0004*/ 	.word	0x00000082


	//----- nvinfo : EIATTR_KPARAM_INFO
	.align		4
.L_873:
        /*0008*/ 	.byte	0x04, 0x17
        /*000a*/ 	.short	(.L_875 - .L_874)
.L_874:
        /*000c*/ 	.word	0x00000000
        /*0010*/ 	.short	0x0004
        /*0012*/ 	.short	0x0020
        /*0014*/ 	.byte	0x00, 0xf0, 0x21, 0x00


	//----- nvinfo : EIATTR_KPARAM_INFO
	.align		4
.L_875:
        /*0018*/ 	.byte	0x04, 0x17
        /*001a*/ 	.short	(.L_877 - .L_876)
.L_876:
        /*001c*/ 	.word	0x00000000
        /*0020*/ 	.short	0x0003
        /*0022*/ 	.short	0x0018
        /*0024*/ 	.byte	0x00, 0xf0, 0x21, 0x00


	//----- nvinfo : EIATTR_KPARAM_INFO
	.align		4
.L_877:
        /*0028*/ 	.byte	0x04, 0x17
        /*002a*/ 	.short	(.L_879 - .L_878)
.L_878:
        /*002c*/ 	.word	0x00000000
        /*0030*/ 	.short	0x0002
        /*0032*/ 	.short	0x0010
        /*0034*/ 	.byte	0x00, 0xf5, 0x21, 0x00


	//----- nvinfo : EIATTR_KPARAM_INFO
	.align		4
.L_879:
        /*0038*/ 	.byte	0x04, 0x17
        /*003a*/ 	.short	(.L_881 - .L_880)
.L_880:
        /*003c*/ 	.word	0x00000000
        /*0040*/ 	.short	0x0001
        /*0042*/ 	.short	0x0008
        /*0044*/ 	.byte	0x00, 0xf5, 0x21, 0x00


	//----- nvinfo : EIATTR_KPARAM_INFO
	.align		4
.L_881:
        /*0048*/ 	.byte	0x04, 0x17
        /*004a*/ 	.short	(.L_883 - .L_882)
.L_882:
        /*004c*/ 	.word	0x00000000
        /*0050*/ 	.short	0x0000
        /*0052*/ 	.short	0x0000
        /*0054*/ 	.byte	0x00, 0xf5, 0x21, 0x00


	//----- nvinfo : EIATTR_SPARSE_MMA_MASK
	.align		4
.L_883:
        /*0058*/ 	.byte	0x03, 0x50
        /*005a*/ 	.short	0x0000


	//----- nvinfo : EIATTR_MAXREG_COUNT
	.align		4
        /*005c*/ 	.byte	0x03, 0x1b
        /*005e*/ 	.short	0x00ff


	//----- nvinfo : EIATTR_MERCURY_ISA_VERSION
	.align		4
        /*0060*/ 	.byte	0x03, 0x5f
        /*0062*/ 	.short	0x0101


	//----- nvinfo : EIATTR_VRC_CTA_INIT_COUNT
	.align		4
        /*0064*/ 	.byte	0x02, 0x4a
	.zero		1
	.zero		1


	//----- nvinfo : EIATTR_EXIT_INSTR_OFFSETS
	.align		4
        /*0068*/ 	.byte	0x04, 0x1c
        /*006a*/ 	.short	(.L_885 - .L_884)


	//   ....[0]....
.L_884:
        /*006c*/ 	.word	0x00000100


	//   ....[1]....
        /*0070*/ 	.word	0x00000250


	//----- nvinfo : EIATTR_CBANK_PARAM_SIZE
	.align		4
.L_885:
        /*0074*/ 	.byte	0x03, 0x19
        /*0076*/ 	.short	0x0028


	//----- nvinfo : EIATTR_PARAM_CBANK
	.align		4
        /*0078*/ 	.byte	0x04, 0x0a
        /*007a*/ 	.short	(.L_887 - .L_886)
	.align		4
.L_886:
        /*007c*/ 	.word	index@(.nv.constant0.sub_a_b)
        /*0080*/ 	.short	0x0380
        /*0082*/ 	.short	0x0028


	//----- nvinfo : EIATTR_SW_WAR
	.align		4
.L_887:
        /*0084*/ 	.byte	0x04, 0x36
        /*0086*/ 	.short	(.L_889 - .L_888)
.L_888:
        /*0088*/ 	.word	0x00000008
.L_889:


//--------------------- .nv.info.add_at_bt        --------------------------
	.section	.nv.info.add_at_bt,"",@"SHT_CUDA_INFO"
	.sectionflags	@""
	.align	4


	//----- nvinfo : EIATTR_CUDA_API_VERSION
	.align		4
        /*0000*/ 	.byte	0x04, 0x37
        /*0002*/ 	.short	(.L_891 - .L_890)
.L_890:
        /*0004*/ 	.word	0x00000082


	//----- nvinfo : EIATTR_KPARAM_INFO
	.align		4
.L_891:
        /*0008*/ 	.byte	0x04, 0x17
        /*000a*/ 	.short	(.L_893 - .L_892)
.L_892:
        /*000c*/ 	.word	0x00000000
        /*0010*/ 	.short	0x0004
        /*0012*/ 	.short	0x0020
        /*0014*/ 	.byte	0x00, 0xf0, 0x21, 0x00


	//----- nvinfo : EIATTR_KPARAM_INFO
	.align		4
.L_893:
        /*0018*/ 	.byte	0x04, 0x17
        /*001a*/ 	.short	(.L_895 - .L_894)
.L_894:
        /*001c*/ 	.word	0x00000000
        /*0020*/ 	.short	0x0003
        /*0022*/ 	.short	0x0018
        /*0024*/ 	.byte	0x00, 0xf0, 0x21, 0x00


	//----- nvinfo : EIATTR_KPARAM_INFO
	.align		4
.L_895:
        /*0028*/ 	.byte	0x04, 0x17
        /*002a*/ 	.short	(.L_897 - .L_896)
.L_896:
        /*002c*/ 	.word	0x00000000
        /*0030*/ 	.short	0x0002
        /*0032*/ 	.short	0x0010
        /*0034*/ 	.byte	0x00, 0xf5, 0x21, 0x00


	//----- nvinfo : EIATTR_KPARAM_INFO
	.align		4
.L_897:
        /*0038*/ 	.byte	0x04, 0x17
        /*003a*/ 	.short	(.L_899 - .L_898)
.L_898:
        /*003c*/ 	.word	0x00000000
        /*0040*/ 	.short	0x0001
        /*0042*/ 	.short	0x0008
        /*0044*/ 	.byte	0x00, 0xf5, 0x21, 0x00


	//----- nvinfo : EIATTR_KPARAM_INFO
	.align		4
.L_899:
        /*0048*/ 	.byte	0x04, 0x17
        /*004a*/ 	.short	(.L_901 - .L_900)
.L_900:
        /*004c*/ 	.word	0x00000000
        /*0050*/ 	.short	0x0000
        /*0052*/ 	.short	0x0000
        /*0054*/ 	.byte	0x00, 0xf5, 0x21, 0x00


	//----- nvinfo : EIATTR_SPARSE_MMA_MASK
	.align		4
.L_901:
        /*0058*/ 	.byte	0x03, 0x50
        /*005a*/ 	.short	0x0000


	//----- nvinfo : EIATTR_MAXREG_COUNT
	.align		4
        /*005c*/ 	.byte	0x03, 0x1b
        /*005e*/ 	.short	0x00ff


	//----- nvinfo : EIATTR_MERCURY_ISA_VERSION
	.align		4
        /*0060*/ 	.byte	0x03, 0x5f
        /*0062*/ 	.short	0x0101


	//----- nvinfo : EIATTR_VRC_CTA_INIT_COUNT
	.align		4
        /*0064*/ 	.byte	0x02, 0x4a
	.zero		1
	.zero		1


	//----- nvinfo : EIATTR_EXIT_INSTR_OFFSETS
	.align		4
        /*0068*/ 	.byte	0x04, 0x1c
        /*006a*/ 	.short	(.L_903 - .L_902)


	//   ....[0]....
.L_902:
        /*006c*/ 	.word	0x00000100


	//   ....[1]....
        /*0070*/ 	.word	0x00000270


	//----- nvinfo : EIATTR_CBANK_PARAM_SIZE
	.align		4
.L_903:
        /*0074*/ 	.byte	0x03, 0x19
        /*0076*/ 	.short	0x0028


	//----- nvinfo : EIATTR_PARAM_CBANK
	.align		4
        /*0078*/ 	.byte	0x04, 0x0a
        /*007a*/ 	.short	(.L_905 - .L_904)
	.align		4
.L_904:
        /*007c*/ 	.word	index@(.nv.constant0.add_at_bt)
        /*0080*/ 	.short	0x0380
        /*0082*/ 	.short	0x0028


	//----- nvinfo : EIATTR_SW_WAR
	.align		4
.L_905:
        /*0084*/ 	.byte	0x04, 0x36
        /*0086*/ 	.short	(.L_907 - .L_906)
.L_906:
        /*0088*/ 	.word	0x00000008
.L_907:


//--------------------- .nv.info.add_a_bt         --------------------------
	.section	.nv.info.add_a_bt,"",@"SHT_CUDA_INFO"
	.sectionflags	@""
	.align	4


	//----- nvinfo : EIATTR_CUDA_API_VERSION
	.align		4
        /*0000*/ 	.byte	0x04, 0x37
        /*0002*/ 	.short	(.L_909 - .L_908)
.L_908:
        /*0004*/ 	.word	0x00000082


	//----- nvinfo : EIATTR_KPARAM_INFO
	.align		4
.L_909:
        /*0008*/ 	.byte	0x04, 0x17
        /*000a*/ 	.short	(.L_911 - .L_910)
.L_910:
        /*000c*/ 	.word	0x00000000
        /*0010*/ 	.short	0x0004
        /*0012*/ 	.short	0x0020
        /*0014*/ 	.byte	0x00, 0xf0, 0x21, 0x00


	//----- nvinfo : EIATTR_KPARAM_INFO
	.align		4
.L_911:
        /*0018*/ 	.byte	0x04, 0x17
        /*001a*/ 	.short	(.L_913 - .L_912)
.L_912:
        /*001c*/ 	.word	0x00000000
        /*0020*/ 	.short	0x0003
        /*0022*/ 	.short	0x0018
        /*0024*/ 	.byte	0x00, 0xf0, 0x21, 0x00


	//----- nvinfo : EIATTR_KPARAM_INFO
	.align		4
.L_913:
        /*0028*/ 	.byte	0x04, 0x17
        /*002a*/ 	.short	(.L_915 - .L_914)
.L_914:
        /*002c*/ 	.word	0x00000000
        /*0030*/ 	.short	0x0002
        /*0032*/ 	.short	0x0010
        /*0034*/ 	.byte	0x00, 0xf5, 0x21, 0x00


	//----- nvinfo : EIATTR_KPARAM_INFO
	.align		4
.L_915:
        /*0038*/ 	.byte	0x04, 0x17
        /*003a*/ 	.short	(.L_917 - .L_916)
.L_916:
        /*003c*/ 	.word	0x00000000
        /*0040*/ 	.short	0x0001
        /*0042*/ 	.short	0x0008
        /*0044*/ 	.byte	0x00, 0xf5, 0x21, 0x00


	//----- nvinfo : EIATTR_KPARAM_INFO
	.align		4
.L_917:
        /*0048*/ 	.byte	0x04, 0x17
        /*004a*/ 	.short	(.L_919 - .L_918)
.L_918:
        /*004c*/ 	.word	0x00000000
        /*0050*/ 	.short	0x0000
        /*0052*/ 	.short	0x0000
        /*0054*/ 	.byte	0x00, 0xf5, 0x21, 0x00


	//----- nvinfo : EIATTR_SPARSE_MMA_MASK
	.align		4
.L_919:
        /*0058*/ 	.byte	0x03, 0x50
        /*005a*/ 	.short	0x0000


	//----- nvinfo : EIATTR_MAXREG_COUNT
	.align		4
        /*005c*/ 	.byte	0x03, 0x1b
        /*005e*/ 	.short	0x00ff


	//----- nvinfo : EIATTR_MERCURY_ISA_VERSION
	.align		4
        /*0060*/ 	.byte	0x03, 0x5f
        /*0062*/ 	.short	0x0101


	//----- nvinfo : EIATTR_VRC_CTA_INIT_COUNT
	.align		4
        /*0064*/ 	.byte	0x02, 0x4a
	.zero		1
	.zero		1


	//----- nvinfo : EIATTR_EXIT_INSTR_OFFSETS
	.align		4
        /*0068*/ 	.byte	0x04, 0x1c
        /*006a*/ 	.short	(.L_921 - .L_920)


	//   ....[0]....
.L_920:
        /*006c*/ 	.word	0x00000100


	//   ....[1]....
        /*0070*/ 	.word	0x00000270


	//----- nvinfo : EIATTR_CBANK_PARAM_SIZE
	.align		4
.L_921:
        /*0074*/ 	.byte	0x03, 0x19
        /*0076*/ 	.short	0x0028


	//----- nvinfo : EIATTR_PARAM_CBANK
	.align		4
        /*0078*/ 	.byte	0x04, 0x0a
        /*007a*/ 	.short	(.L_923 - .L_922)
	.align		4
.L_922:
        /*007c*/ 	.word	index@(.nv.constant0.add_a_bt)
        /*0080*/ 	.short	0x0380
        /*0082*/ 	.short	0x0028


	//----- nvinfo : EIATTR_SW_WAR
	.align		4
.L_923:
        /*0084*/ 	.byte	0x04, 0x36
        /*0086*/ 	.short	(.L_925 - .L_924)
.L_924:
        /*0088*/ 	.word	0x00000008
.L_925:


//--------------------- .nv.info.add_at_b         --------------------------
	.section	.nv.info.add_at_b,"",@"SHT_CUDA_INFO"
	.sectionflags	@""
	.align	4


	//----- nvinfo : EIATTR_CUDA_API_VERSION
	.align		4
        /*0000*/ 	.byte	0x04, 0x37
        /*0002*/ 	.short	(.L_927 - .L_926)
.L_926:
        /*0004*/ 	.word	0x00000082


	//----- nvinfo : EIATTR_KPARAM_INFO
	.align		4
.L_927:
        /*0008*/ 	.byte	0x04, 0x17
        /*000a*/ 	.short	(.L_929 - .L_928)
.L_928:
        /*000c*/ 	.word	0x00000000
        /*0010*/ 	.short	0x0004
        /*0012*/ 	.short	0x0020
        /*0014*/ 	.byte	0x00, 0xf0, 0x21, 0x00


	//----- nvinfo : EIATTR_KPARAM_INFO
	.align		4
.L_929:
        /*0018*/ 	.byte	0x04, 0x17
        /*001a*/ 	.short	(.L_931 - .L_930)
.L_930:
        /*001c*/ 	.word	0x00000000
        /*0020*/ 	.short	0x0003
        /*0022*/ 	.short	0x0018
        /*0024*/ 	.byte	0x00, 0xf0, 0x21, 0x00


	//----- nvinfo : EIATTR_KPARAM_INFO
	.align		4
.L_931:
        /*0028*/ 	.byte	0x04, 0x17
        /*002a*/ 	.short	(.L_933 - .L_932)
.L_932:
        /*002c*/ 	.word	0x00000000
        /*0030*/ 	.short	0x0002
        /*0032*/ 	.short	0x0010
        /*0034*/ 	.byte	0x00, 0xf5, 0x21, 0x00


	//----- nvinfo : EIATTR_KPARAM_INFO
	.align		4
.L_933:
        /*0038*/ 	.byte	0x04, 0x17
        /*003a*/ 	.short	(.L_935 - .L_934)
.L_934:
        /*003c*/ 	.word	0x00000000
        /*0040*/ 	.short	0x0001
        /*0042*/ 	.short	0x0008
        /*0044*/ 	.byte	0x00, 0xf5, 0x21, 0x00


	//----- nvinfo : EIATTR_KPARAM_INFO
	.align		4
.L_935:
        /*0048*/ 	.byte	0x04, 0x17
        /*004a*/ 	.short	(.L_937 - .L_936)
.L_936:
        /*004c*/ 	.word	0x00000000
        /*0050*/ 	.short	0x0000
        /*0052*/ 	.short	0x0000
        /*0054*/ 	.byte	0x00, 0xf5, 0x21, 0x00


	//----- nvinfo : EIATTR_SPARSE_MMA_MASK
	.align		4
.L_937:
        /*0058*/ 	.byte	0x03, 0x50
        /*005a*/ 	.short	0x0000


	//----- nvinfo : EIATTR_MAXREG_COUNT
	.align		4
        /*005c*/ 	.byte	0x03, 0x1b
        /*005e*/ 	.short	0x00ff


	//----- nvinfo : EIATTR_MERCURY_ISA_VERSION
	.align		4
        /*0060*/ 	.byte	0x03, 0x5f
        /*0062*/ 	.short	0x0101


	//----- nvinfo : EIATTR_VRC_CTA_INIT_COUNT
	.align		4
        /*0064*/ 	.byte	0x02, 0x4a
	.zero		1
	.zero		1


	//----- nvinfo : EIATTR_EXIT_INSTR_OFFSETS
	.align		4
        /*0068*/ 	.byte	0x04, 0x1c
        /*006a*/ 	.short	(.L_939 - .L_938)


	//   ....[0]....
.L_938:
        /*006c*/ 	.word	0x00000100


	//   ....[1]....
        /*0070*/ 	.word	0x00000270


	//----- nvinfo : EIATTR_CBANK_PARAM_SIZE
	.align		4
.L_939:
        /*0074*/ 	.byte	0x03, 0x19
        /*0076*/ 	.short	0x0028


	//----- nvinfo : EIATTR_PARAM_CBANK
	.align		4
        /*0078*/ 	.byte	0x04, 0x0a
        /*007a*/ 	.short	(.L_941 - .L_940)
	.align		4
.L_940:
        /*007c*/ 	.word	index@(.nv.constant0.add_at_b)
        /*0080*/ 	.short	0x0380
        /*0082*/ 	.short	0x0028


	//----- nvinfo : EIATTR_SW_WAR
	.align		4
.L_941:
        /*0084*/ 	.byte	0x04, 0x36
        /*0086*/ 	.short	(.L_943 - .L_942)
.L_942:
        /*0088*/ 	.word	0x00000008
.L_943:


//--------------------- .nv.info.add_a_b          --------------------------
	.section	.nv.info.add_a_b,"",@"SHT_CUDA_INFO"
	.sectionflags	@""
	.align	4


	//----- nvinfo : EIATTR_CUDA_API_VERSION
	.align		4
        /*0000*/ 	.byte	0x04, 0x37
        /*0002*/ 	.short	(.L_945 - .L_944)
.L_944:
        /*0004*/ 	.word	0x00000082


	//----- nvinfo : EIATTR_KPARAM_INFO
	.align		4
.L_945:
        /*0008*/ 	.byte	0x04, 0x17
        /*000a*/ 	.short	(.L_947 - .L_946)
.L_946:
        /*000c*/ 	.word	0x00000000
        /*0010*/ 	.short	0x0004
        /*0012*/ 	.short	0x0020
        /*0014*/ 	.byte	0x00, 0xf0, 0x21, 0x00


	//----- nvinfo : EIATTR_KPARAM_INFO
	.align		4
.L_947:
        /*0018*/ 	.byte	0x04, 0x17
        /*001a*/ 	.short	(.L_949 - .L_948)
.L_948:
        /*001c*/ 	.word	0x00000000
        /*0020*/ 	.short	0x0003
        /*0022*/ 	.short	0x0018
        /*0024*/ 	.byte	0x00, 0xf0, 0x21, 0x00


	//----- nvinfo : EIATTR_KPARAM_INFO
	.align		4
.L_949:
        /*0028*/ 	.byte	0x04, 0x17
        /*002a*/ 	.short	(.L_951 - .L_950)
.L_950:
        /*002c*/ 	.word	0x00000000
        /*0030*/ 	.short	0x0002
        /*0032*/ 	.short	0x0010
        /*0034*/ 	.byte	0x00, 0xf5, 0x21, 0x00


	//----- nvinfo : EIATTR_KPARAM_INFO
	.align		4
.L_951:
        /*0038*/ 	.byte	0x04, 0x17
        /*003a*/ 	.short	(.L_953 - .L_952)
.L_952:
        /*003c*/ 	.word	0x00000000
        /*0040*/ 	.short	0x0001
        /*0042*/ 	.short	0x0008
        /*0044*/ 	.byte	0x00, 0xf5, 0x21, 0x00


	//----- nvinfo : EIATTR_KPARAM_INFO
	.align		4
.L_953:
        /*0048*/ 	.byte	0x04, 0x17
        /*004a*/ 	.short	(.L_955 - .L_954)
.L_954:
        /*004c*/ 	.word	0x00000000
        /*0050*/ 	.short	0x0000
        /*0052*/ 	.short	0x0000
        /*0054*/ 	.byte	0x00, 0xf5, 0x21, 0x00


	//----- nvinfo : EIATTR_SPARSE_MMA_MASK
	.align		4
.L_955:
        /*0058*/ 	.byte	0x03, 0x50
        /*005a*/ 	.short	0x0000


	//----- nvinfo : EIATTR_MAXREG_COUNT
	.align		4
        /*005c*/ 	.byte	0x03, 0x1b
        /*005e*/ 	.short	0x00ff


	//----- nvinfo : EIATTR_MERCURY_ISA_VERSION
	.align		4
        /*0060*/ 	.byte	0x03, 0x5f
        /*0062*/ 	.short	0x0101


	//----- nvinfo : EIATTR_VRC_CTA_INIT_COUNT
	.align		4
        /*0064*/ 	.byte	0x02, 0x4a
	.zero		1
	.zero		1


	//----- nvinfo : EIATTR_EXIT_INSTR_OFFSETS
	.align		4
        /*0068*/ 	.byte	0x04, 0x1c
        /*006a*/ 	.short	(.L_957 - .L_956)


	//   ....[0]....
.L_956:
        /*006c*/ 	.word	0x00000100


	//   ....[1]....
        /*0070*/ 	.word	0x00000250


	//----- nvinfo : EIATTR_CBANK_PARAM_SIZE
	.align		4
.L_957:
        /*0074*/ 	.byte	0x03, 0x19
        /*0076*/ 	.short	0x0028


	//----- nvinfo : EIATTR_PARAM_CBANK
	.align		4
        /*0078*/ 	.byte	0x04, 0x0a
        /*007a*/ 	.short	(.L_959 - .L_958)
	.align		4
.L_958:
        /*007c*/ 	.word	index@(.nv.constant0.add_a_b)
        /*0080*/ 	.short	0x0380
        /*0082*/ 	.short	0x0028


	//----- nvinfo : EIATTR_SW_WAR
	.align		4
.L_959:
        /*0084*/ 	.byte	0x04, 0x36
        /*0086*/ 	.short	(.L_961 - .L_960)
.L_960:
        /*0088*/ 	.word	0x00000008
.L_961:


//--------------------- .nv.info.transpose_a      --------------------------
	.section	.nv.info.transpose_a,"",@"SHT_CUDA_INFO"
	.sectionflags	@""
	.align	4


	//----- nvinfo : EIATTR_CUDA_API_VERSION
	.align		4
        /*0000*/ 	.byte	0x04, 0x37
        /*0002*/ 	.short	(.L_963 - .L_962)
.L_962:
        /*0004*/ 	.word	0x00000082


	//----- nvinfo : EIATTR_KPARAM_INFO
	.align		4
.L_963:
        /*0008*/ 	.byte	0x04, 0x17
        /*000a*/ 	.short	(.L_965 - .L_964)
.L_964:
        /*000c*/ 	.word	0x00000000
        /*0010*/ 	.short	0x0003
        /*0012*/ 	.short	0x0018
        /*0014*/ 	.byte	0x00, 0xf0, 0x21, 0x00


	//----- nvinfo : EIATTR_KPARAM_INFO
	.align		4
.L_965:
        /*0018*/ 	.byte	0x04, 0x17
        /*001a*/ 	.short	(.L_967 - .L_966)
.L_966:
        /*001c*/ 	.word	0x00000000
        /*0020*/ 	.short	0x0002
        /*0022*/ 	.short	0x0010
        /*0024*/ 	.byte	0x00, 0xf0, 0x21, 0x00


	//----- nvinfo : EIATTR_KPARAM_INFO
	.align		4
.L_967:
        /*0028*/ 	.byte	0x04, 0x17
        /*002a*/ 	.short	(.L_969 - .L_968)
.L_968:
        /*002c*/ 	.word	0x00000000
        /*0030*/ 	.short	0x0001
        /*0032*/ 	.short	0x0008
        /*0034*/ 	.byte	0x00, 0xf5, 0x21, 0x00


	//----- nvinfo : EIATTR_KPARAM_INFO
	.align		4
.L_969:
        /*0038*/ 	.byte	0x04, 0x17
        /*003a*/ 	.short	(.L_971 - .L_970)
.L_970:
        /*003c*/ 	.word	0x00000000
        /*0040*/ 	.short	0x0000
        /*0042*/ 	.short	0x0000
        /*0044*/ 	.byte	0x00, 0xf5, 0x21, 0x00


	//----- nvinfo : EIATTR_SPARSE_MMA_MASK
	.align		4
.L_971:
        /*0048*/ 	.byte	0x03, 0x50
        /*004a*/ 	.short	0x0000


	//----- nvinfo : EIATTR_MAXREG_COUNT
	.align		4
        /*004c*/ 	.byte	0x03, 0x1b
        /*004e*/ 	.short	0x00ff


	//----- nvinfo : EIATTR_MERCURY_ISA_VERSION
	.align		4
        /*0050*/ 	.byte	0x03, 0x5f
        /*0052*/ 	.short	0x0101


	//----- nvinfo : EIATTR_VRC_CTA_INIT_COUNT
	.align		4
        /*0054*/ 	.byte	0x02, 0x4a
	.zero		1
	.zero		1


	//----- nvinfo : EIATTR_EXIT_INSTR_OFFSETS
	.align		4
        /*0058*/ 	.byte	0x04, 0x1c
        /*005a*/ 	.short	(.L_973 - .L_972)


	//   ....[0]....
.L_972:
        /*005c*/ 	.word	0x000000f0


	//   ....[1]....
        /*0060*/ 	.word	0x000001f0


	//----- nvinfo : EIATTR_CBANK_PARAM_SIZE
	.align		4
.L_973:
        /*0064*/ 	.byte	0x03, 0x19
        /*0066*/ 	.short	0x0020


	//----- nvinfo : EIATTR_PARAM_CBANK
	.align		4
        /*0068*/ 	.byte	0x04, 0x0a
        /*006a*/ 	.short	(.L_975 - .L_974)
	.align		4
.L_974:
        /*006c*/ 	.word	index@(.nv.constant0.transpose_a)
        /*0070*/ 	.short	0x0380
        /*0072*/ 	.short	0x0020


	//----- nvinfo : EIATTR_SW_WAR
	.align		4
.L_975:
        /*0074*/ 	.byte	0x04, 0x36
        /*0076*/ 	.short	(.L_977 - .L_976)
.L_976:
        /*0078*/ 	.word	0x00000008
.L_977:


//--------------------- .nv.callgraph             --------------------------
	.section	.nv.callgraph,"",@"SHT_CUDA_CALLGRAPH"
	.align	4
	.sectionentsize	8
	.align		4
        /*0000*/ 	.word	0x00000000
	.align		4
        /*0004*/ 	.word	0xffffffff
	.align		4
        /*0008*/ 	.word	0x00000000
	.align		4
        /*000c*/ 	.word	0xfffffffe
	.align		4
        /*0010*/ 	.word	0x00000000
	.align		4
        /*0014*/ 	.word	0xfffffffd
	.align		4
        /*0018*/ 	.word	0x00000000
	.align		4
        /*001c*/ 	.word	0xfffffffc


//--------------------- .text.softmax_at          --------------------------
	.section	.text.softmax_at,"ax",@progbits
	.align	128
        .global         softmax_at
        .type           softmax_at,@function
        .size           softmax_at,(.L_x_202 - softmax_at)
        .other          softmax_at,@"STO_CUDA_ENTRY STV_DEFAULT"
softmax_at:
.text.softmax_at:
[----:B------:R-:W-:Y:S01]  /*0000*/  LDC R1, c[0x0][0x37c] ;  /* 0x0000df00ff017b82 */ /* 0x000fe20000000800 */
[----:B------:R-:W0:Y:S01]  /*0010*/  LDCU.64 UR8, c[0x0][0x390] ;  /* 0x00007200ff0877ac */ /* 0x000e220008000a00 */
[----:B------:R-:W1:Y:S01]  /*0020*/  S2R R4, SR_CTAID.Y ;  /* 0x0000000000047919 */ /* 0x000e620000002600 */
[----:B------:R-:W-:Y:S01]  /*0030*/  MOV R3, RZ ;  /* 0x000000ff00037202 */ /* 0x000fe20000000f00 */
[----:B------:R-:W-:Y:S01]  /*0040*/  HFMA2 R13, -RZ, RZ, 0, 0 ;  /* 0x00000000ff0d7431 */ /* 0x000fe200000001ff */
[----:B------:R-:W2:Y:S01]  /*0050*/  LDCU UR4, c[0x0][0x360] ;  /* 0x00006c00ff0477ac */ /* 0x000ea20008000800 */
[----:B------:R-:W1:Y:S01]  /*0060*/  S2R R11, SR_TID.Y ;  /* 0x00000000000b7919 */ /* 0x000e620000002200 */
[----:B------:R-:W1:Y:S01]  /*0070*/  LDCU UR5, c[0x0][0x364] ;  /* 0x00006c80ff0577ac */ /* 0x000e620008000800 */
[----:B------:R-:W2:Y:S01]  /*0080*/  S2R R7, SR_CTAID.X ;  /* 0x0000000000077919 */ /* 0x000ea20000002500 */
[----:B------:R-:W3:Y:S01]  /*0090*/  LDCU.64 UR10, c[0x0][0x358] ;  /* 0x00006b00ff0a77ac */ /* 0x000ee20008000a00 */
[----:B------:R-:W2:Y:S01]  /*00a0*/  S2R R2, SR_TID.X ;  /* 0x0000000000027919 */ /* 0x000ea20000002100 */
[----:B0-----:R-:W-:-:S04]  /*00b0*/  UISETP.NE.U32.AND UP0, UPT, UR8, URZ, UPT ;  /* 0x000000ff0800728c */ /* 0x001fc8000bf05070 */
[----:B------:R-:W-:Y:S01]  /*00c0*/  UISETP.NE.AND.EX UP0, UPT, UR9, URZ, UPT, UP0 ;  /* 0x000000ff0900728c */ /* 0x000fe2000bf05300 */
[----:B-1----:R-:W-:Y:S02]  /*00d0*/  IMAD R4, R4, UR5, R11 ;  /* 0x0000000504047c24 */ /* 0x002fe4000f8e020b */
[----:B--2---:R-:W-:-:S06]  /*00e0*/  IMAD.WIDE.U32 R6, R7, UR4, R2 ;  /* 0x0000000407067c25 */ /* 0x004fcc000f8e0002 */
[----:B---3--:R-:W-:Y:S05]  /*00f0*/  BRA.U !UP0, `(.L_x_0) ;  /* 0x0000001108c07547 */ /* 0x008fea000b800000 */
[----:B------:R-:W0:Y:S01]  /*0100*/  S2UR UR5, SR_CgaCtaId ;  /* 0x00000000000579c3 */ /* 0x000e220000008800 */
[----:B------:R-:W-:Y:S01]  /*0110*/  UISETP.GE.U32.AND UP0, UPT, UR8, 0x21, UPT ;  /* 0x000000210800788c */ /* 0x000fe2000bf06070 */
[----:B------:R-:W-:Y:S01]  /*0120*/  MOV R13, RZ ;  /* 0x000000ff000d7202 */ /* 0x000fe20000000f00 */
[----:B------:R-:W-:Y:S01]  /*0130*/  UMOV UR4, 0x400 ;  /* 0x0000040000047882 */ /* 0x000fe20000000000 */
[----:B------:R-:W-:Y:S02]  /*0140*/  UIADD3 UR6, UP2, UPT, UR8, -0x1, URZ ;  /* 0xffffffff08067890 */ /* 0x000fe4000ff5e0ff */
[----:B------:R-:W-:Y:S02]  /*0150*/  UISETP.GE.U32.AND.EX UP0, UPT, UR9, URZ, UPT, UP0 ;  /* 0x000000ff0900728c */ /* 0x000fe4000bf06100 */
[----:B------:R-:W-:Y:S02]  /*0160*/  ULOP3.LUT UP1, URZ, UR6, 0x20, URZ, 0xc0, !UPT ;  /* 0x0000002006ff7892 */ /* 0x000fe4000f82c0ff */
[----:B0-----:R-:W-:-:S03]  /*0170*/  ULEA UR4, UR5, UR4, 0x18 ;  /* 0x0000000405047291 */ /* 0x001fc6000f8ec0ff */
[----:B------:R-:W-:-:S03]  /*0180*/  UMOV UR5, URZ ;  /* 0x000000ff00057c82 */ /* 0x000fc60008000000 */
[----:B------:R-:W-:Y:S01]  /*0190*/  LEA R11, R11, UR4, 0x2 ;  /* 0x000000040b0b7c11 */ /* 0x000fe2000f8e10ff */
[----:B------:R-:W-:-:S03]  /*01a0*/  UMOV UR4, URZ ;  /* 0x000000ff00047c82 */ /* 0x000fc60008000000 */
[----:B------:R-:W-:Y:S01]  /*01b0*/  LEA R0, R2, R11, 0x7 ;  /* 0x0000000b02007211 */ /* 0x000fe200078e38ff */
[----:B------:R-:W-:Y:S06]  /*01c0*/  BRA.U !UP0, `(.L_x_1) ;  /* 0x0000000d08107547 */ /* 0x000fec000b800000 */
[----:B------:R-:W0:Y:S01]  /*01d0*/  LDCU.64 UR4, c[0x0][0x380] ;  /* 0x00007000ff0477ac */ /* 0x000e220008000a00 */
[----:B------:R-:W-:-:S04]  /*01e0*/  IMAD.WIDE.U32 R8, R4, UR8, R2 ;  /* 0x0000000804087c25 */ /* 0x000fc8000f8e0002 */
[----:B------:R-:W-:Y:S01]  /*01f0*/  HFMA2 R13, -RZ, RZ, 0, 0 ;  /* 0x00000000ff0d7431 */ /* 0x000fe200000001ff */
[----:B------:R-:W1:Y:S01]  /*0200*/  LDCU.64 UR12, c[0x0][0x398] ;  /* 0x00007300ff0c77ac */ /* 0x000e620008000a00 */
[----:B------:R-:W-:Y:S01]  /*0210*/  IMAD R9, R4, UR9, R9 ;  /* 0x0000000904097c24 */ /* 0x000fe2000f8e0209 */
[----:B------:R-:W-:Y:S01]  /*0220*/  UIADD3.X UR7, UPT, UPT, UR9, -0x1, URZ, UP2, !UPT ;  /* 0xffffffff09077890 */ /* 0x000fe200097fe4ff */
[----:B------:R-:W2:Y:S03]  /*0230*/  LDCU.64 UR8, c[0x0][0x390] ;  /* 0x00007200ff0877ac */ /* 0x000ea60008000a00 */
[----:B------:R-:W-:Y:S01]  /*0240*/  USHF.R.U64 UR6, UR6, 0x5, UR7 ;  /* 0x0000000506067899 */ /* 0x000fe20008001207 */
[----:B0-----:R-:W-:-:S03]  /*0250*/  LEA R14, P1, R8, UR4, 0x2 ;  /* 0x00000004080e7c11 */ /* 0x001fc6000f8210ff */
[----:B------:R-:W-:Y:S01]  /*0260*/  UIADD3 UR6, UP0, UPT, UR6, 0x1, URZ ;  /* 0x0000000106067890 */ /* 0x000fe2000ff1e0ff */
[----:B------:R-:W-:Y:S01]  /*0270*/  UMOV UR4, URZ ;  /* 0x000000ff00047c82 */ /* 0x000fe20008000000 */
[----:B-1----:R-:W-:Y:S02]  /*0280*/  ISETP.GE.U32.AND P0, PT, R4, UR12, PT ;  /* 0x0000000c04007c0c */ /* 0x002fe4000bf06070 */
[----:B------:R-:W-:Y:S01]  /*0290*/  ULEA.HI.X UR7, UR7, URZ, URZ, 0x1b, UP0 ;  /* 0x000000ff07077291 */ /* 0x000fe200080fdcff */
[----:B------:R-:W-:Y:S01]  /*02a0*/  IADD3 R14, P2, PT, R14, 0x80, RZ ;  /* 0x000000800e0e7810 */ /* 0x000fe20007f5e0ff */
[----:B------:R-:W-:Y:S01]  /*02b0*/  ULOP3.LUT UR6, UR6, 0xfffffffe, URZ, 0xc0, !UPT ;  /* 0xfffffffe06067892 */ /* 0x000fe2000f8ec0ff */
[----:B------:R-:W-:Y:S01]  /*02c0*/  LEA.HI.X R9, R8, UR5, R9, 0x2, P1 ;  /* 0x0000000508097c11 */ /* 0x000fe200088f1409 */
[----:B------:R-:W-:Y:S01]  /*02d0*/  ULOP3.LUT UR7, UR7, 0xfffffff, URZ, 0xc0, !UPT ;  /* 0x0fffffff07077892 */ /* 0x000fe2000f8ec0ff */
[----:B------:R-:W-:Y:S01]  /*02e0*/  ISETP.GE.U32.AND.EX P0, PT, RZ, UR13, PT, P0 ;  /* 0x0000000dff007c0c */ /* 0x000fe2000bf06100 */
[----:B------:R-:W-:Y:S01]  /*02f0*/  UMOV UR5, URZ ;  /* 0x000000ff00057c82 */ /* 0x000fe20008000000 */
[----:B--2---:R-:W-:-:S11]  /*0300*/  IADD3.X R9, PT, PT, RZ, R9, RZ, P2, !PT ;  /* 0x00000009ff097210 */ /* 0x004fd600017fe4ff */
.L_x_2:
[----:B------:R-:W-:Y:S02]  /*0310*/  IADD3 R12, P2, PT, R2, UR4, RZ ;  /* 0x00000004020c7c10 */ /* 0x000fe4000ff5e0ff */
[----:B------:R-:W-:Y:S02]  /*0320*/  MOV R8, R14 ;  /* 0x0000000e00087202 */ /* 0x000fe40000000f00 */
[----:B------:R-:W-:Y:S02]  /*0330*/  ISETP.GE.U32.AND P1, PT, R12, UR8, PT ;  /* 0x000000080c007c0c */ /* 0x000fe4000bf26070 */
[----:B------:R-:W-:-:S04]  /*0340*/  IADD3.X R10, PT, PT, RZ, UR5, RZ, P2, !PT ;  /* 0x00000005ff0a7c10 */ /* 0x000fc800097fe4ff */
[----:B------:R-:W-:-:S13]  /*0350*/  ISETP.GE.U32.OR.EX P1, PT, R10, UR9, P0, P1 ;  /* 0x000000090a007c0c */ /* 0x000fda0008726510 */
[----:B------:R-:W2:Y:S01]  /*0360*/  @!P1 LDG.E R14, desc[UR10][R8.64+-0x80] ;  /* 0xffff800a080e9981 */ /* 0x000ea2000c1e1900 */
[----:B------:R-:W-:Y:S02]  /*0370*/  @!P1 MOV R15, 0x3bbb989d ;  /* 0x3bbb989d000f9802 */ /* 0x000fe40000000f00 */
[----:B------:R-:W-:Y:S02]  /*0380*/  @!P1 MOV R16, 0x437c0000 ;  /* 0x437c000000109802 */ /* 0x000fe40000000f00 */
[----:B------:R-:W-:Y:S02]  /*0390*/  MOV R25, RZ ;  /* 0x000000ff00197202 */ /* 0x000fe40000000f00 */
[----:B------:R-:W-:-:S04]  /*03a0*/  IADD3 R12, P2, PT, R12, 0x20, RZ ;  /* 0x000000200c0c7810 */ /* 0x000fc80007f5e0ff */
[----:B------:R-:W-:Y:S01]  /*03b0*/  IADD3.X R10, PT, PT, RZ, R10, RZ, P2, !PT ;  /* 0x0000000aff0a7210 */ /* 0x000fe200017fe4ff */
[----:B--2---:R-:W-:-:S04]  /*03c0*/  @!P1 FFMA.SAT R15, R14, R15, 0.5 ;  /* 0x3f0000000e0f9423 */ /* 0x004fc8000000200f */
[----:B------:R-:W-:-:S04]  /*03d0*/  @!P1 FFMA.RM R15, R15, R16, 12582913 ;  /* 0x4b4000010f0f9423 */ /* 0x000fc80000004010 */
[C---:B------:R-:W-:Y:S01]  /*03e0*/  @!P1 FADD R17, R15.reuse, -12583039 ;  /* 0xcb40007f0f119421 */ /* 0x040fe20000000000 */
[----:B------:R-:W-:-:S03]  /*03f0*/  @!P1 SHF.L.U32 R15, R15, 0x17, RZ ;  /* 0x000000170f0f9819 */ /* 0x000fc600000006ff */
[----:B------:R-:W-:-:S04]  /*0400*/  @!P1 FFMA R17, R14, 1.4426950216293334961, -R17 ;  /* 0x3fb8aa3b0e119823 */ /* 0x000fc80000000811 */
[----:B------:R-:W-:-:S04]  /*0410*/  @!P1 FFMA R17, R14, 1.925963033500011079e-08, R17 ;  /* 0x32a570600e119823 */ /* 0x000fc80000000011 */
[----:B------:R-:W0:Y:S02]  /*0420*/  @!P1 MUFU.EX2 R14, R17 ;  /* 0x00000011000e9308 */ /* 0x000e240000000800 */
[----:B0-----:R-:W-:Y:S01]  /*0430*/  @!P1 FMUL R25, R15, R14 ;  /* 0x0000000e0f199220 */ /* 0x001fe20000400000 */
[----:B------:R-:W-:-:S04]  /*0440*/  ISETP.GE.U32.AND P1, PT, R12, UR8, PT ;  /* 0x000000080c007c0c */ /* 0x000fc8000bf26070 */
[----:B------:R-:W-:Y:S01]  /*0450*/  STS [R0], R25 ;  /* 0x0000001900007388 */ /* 0x000fe20000000800 */
[----:B------:R-:W-:Y:S01]  /*0460*/  BAR.SYNC.DEFER_BLOCKING 0x0 ;  /* 0x0000000000007b1d */ /* 0x000fe20000010000 */
[----:B------:R-:W-:-:S05]  /*0470*/  ISETP.GE.U32.OR.EX P1, PT, R10, UR9, P0, P1 ;  /* 0x000000090a007c0c */ /* 0x000fca0008726510 */
[----:B------:R-:W0:Y:S04]  /*0480*/  LDS R20, [R11] ;  /* 0x000000000b147984 */ /* 0x000e280000000800 */
[----:B------:R-:W1:Y:S04]  /*0490*/  LDS R21, [R11+0x80] ;  /* 0x000080000b157984 */ /* 0x000e680000000800 */
[----:B------:R-:W2:Y:S04]  /*04a0*/  LDS R22, [R11+0x100] ;  /* 0x000100000b167984 */ /* 0x000ea80000000800 */
[----:B------:R-:W3:Y:S04]  /*04b0*/  LDS R23, [R11+0x180] ;  /* 0x000180000b177984 */ /* 0x000ee80000000800 */
[----:B------:R-:W4:Y:S04]  /*04c0*/  LDS R19, [R11+0x200] ;  /* 0x000200000b137984 */ /* 0x000f280000000800 */
[----:B------:R-:W5:Y:S04]  /*04d0*/  LDS R18, [R11+0x280] ;  /* 0x000280000b127984 */ /* 0x000f680000000800 */
[----:B------:R-:W5:Y:S04]  /*04e0*/  LDS R14, [R11+0x300] ;  /* 0x000300000b0e7984 */ /* 0x000f680000000800 */
[----:B------:R-:W5:Y:S04]  /*04f0*/  LDS R15, [R11+0x380] ;  /* 0x000380000b0f7984 */ /* 0x000f680000000800 */
[----:B------:R-:W5:Y:S04]  /*0500*/  LDS R16, [R11+0x400] ;  /* 0x000400000b107984 */ /* 0x000f680000000800 */
[----:B------:R-:W5:Y:S01]  /*0510*/  LDS R17, [R11+0x480] ;  /* 0x000480000b117984 */ /* 0x000f620000000800 */
[----:B0-----:R-:W-:-:S03]  /*0520*/  FADD R20, R20, R13 ;  /* 0x0000000d14147221 */ /* 0x001fc60000000000 */
[----:B------:R-:W-:Y:S01]  /*0530*/  LDS R25, [R11+0x800] ;  /* 0x000800000b197984 */ /* 0x000fe20000000800 */
[----:B-1----:R-:W-:-:S03]  /*0540*/  FADD R21, R20, R21 ;  /* 0x0000001514157221 */ /* 0x002fc60000000000 */
[----:B------:R-:W0:Y:S01]  /*0550*/  LDS R13, [R11+0x500] ;  /* 0x000500000b0d7984 */ /* 0x000e220000000800 */
[----:B--2---:R-:W-:-:S03]  /*0560*/  FADD R22, R21, R22 ;  /* 0x0000001615167221 */ /* 0x004fc60000000000 */
[----:B------:R-:W1:Y:S01]  /*0570*/  LDS R20, [R11+0x580] ;  /* 0x000580000b147984 */ /* 0x000e620000000800 */
[----:B---3--:R-:W-:-:S03]  /*0580*/  FADD R24, R22, R23 ;  /* 0x0000001716187221 */ /* 0x008fc60000000000 */
[----:B------:R-:W2:Y:S01]  /*0590*/  LDS R21, [R11+0x600] ;  /* 0x000600000b157984 */ /* 0x000ea20000000800 */
[----:B----4-:R-:W-:-:S03]  /*05a0*/  FADD R23, R24, R19 ;  /* 0x0000001318177221 */ /* 0x010fc60000000000 */
[----:B------:R-:W3:Y:S01]  /*05b0*/  LDS R22, [R11+0x680] ;  /* 0x000680000b167984 */ /* 0x000ee20000000800 */
[----:B-----5:R-:W-:-:S03]  /*05c0*/  FADD R23, R23, R18 ;  /* 0x0000001217177221 */ /* 0x020fc60000000000 */
[----:B------:R-:W4:Y:S01]  /*05d0*/  LDS R19, [R11+0x700] ;  /* 0x000700000b137984 */ /* 0x000f220000000800 */
[----:B------:R-:W-:-:S03]  /*05e0*/  FADD R14, R23, R14 ;  /* 0x0000000e170e7221 */ /* 0x000fc60000000000 */
[----:B------:R-:W5:Y:S01]  /*05f0*/  LDS R18, [R11+0x780] ;  /* 0x000780000b127984 */ /* 0x000f620000000800 */
[----:B------:R-:W-:-:S03]  /*0600*/  FADD R15, R14, R15 ;  /* 0x0000000f0e0f7221 */ /* 0x000fc60000000000 */
[----:B------:R-:W5:Y:S01]  /*0610*/  LDS R29, [R11+0x880] ;  /* 0x000880000b1d7984 */ /* 0x000f620000000800 */
[----:B------:R-:W-:-:S03]  /*0620*/  FADD R16, R15, R16 ;  /* 0x000000100f107221 */ /* 0x000fc60000000000 */
[----:B------:R-:W5:Y:S01]  /*0630*/  LDS R24, [R11+0x900] ;  /* 0x000900000b187984 */ /* 0x000f620000000800 */
[----:B------:R-:W-:-:S03]  /*0640*/  FADD R16, R16, R17 ;  /* 0x0000001110107221 */ /* 0x000fc60000000000 */
[----:B------:R-:W5:Y:S04]  /*0650*/  LDS R23, [R11+0x980] ;  /* 0x000980000b177984 */ /* 0x000f680000000800 */
[----:B------:R-:W-:Y:S01]  /*0660*/  LDS R17, [R11+0xc80] ;  /* 0x000c80000b117984 */ /* 0x000fe20000000800 */
[----:B0-----:R-:W-:-:S03]  /*0670*/  FADD R13, R16, R13 ;  /* 0x0000000d100d7221 */ /* 0x001fc60000000000 */
[----:B------:R-:W-:Y:S01]  /*0680*/  LDS R12, [R11+0xd00] ;  /* 0x000d00000b0c7984 */ /* 0x000fe20000000800 */
[----:B-1----:R-:W-:-:S03]  /*0690*/  FADD R20, R13, R20 ;  /* 0x000000140d147221 */ /* 0x002fc60000000000 */
[----:B------:R-:W-:Y:S01]  /*06a0*/  LDS R10, [R11+0xd80] ;  /* 0x000d80000b0a7984 */ /* 0x000fe20000000800 */
[----:B--2---:R-:W-:-:S03]  /*06b0*/  FADD R21, R20, R21 ;  /* 0x0000001514157221 */ /* 0x004fc60000000000 */
[----:B------:R-:W-:Y:S01]  /*06c0*/  LDS R16, [R11+0xe00] ;  /* 0x000e00000b107984 */ /* 0x000fe20000000800 */
[----:B---3--:R-:W-:-:S03]  /*06d0*/  FADD R22, R21, R22 ;  /* 0x0000001615167221 */ /* 0x008fc60000000000 */
[----:B------:R-:W-:Y:S01]  /*06e0*/  LDS R20, [R11+0xb80] ;  /* 0x000b80000b147984 */ /* 0x000fe20000000800 */
[----:B----4-:R-:W-:-:S03]  /*06f0*/  FADD R19, R22, R19 ;  /* 0x0000001316137221 */ /* 0x010fc60000000000 */
[----:B------:R-:W-:Y:S01]  /*0700*/  LDS R21, [R11+0xa80] ;  /* 0x000a80000b157984 */ /* 0x000fe20000000800 */
[----:B-----5:R-:W-:-:S03]  /*0710*/  FADD R28, R19, R18 ;  /* 0x00000012131c7221 */ /* 0x020fc60000000000 */
[----:B------:R-:W0:Y:S04]  /*0720*/  LDS R22, [R11+0xa00] ;  /* 0x000a00000b167984 */ /* 0x000e280000000800 */
[----:B------:R-:W1:Y:S04]  /*0730*/  LDS R19, [R11+0xb00] ;  /* 0x000b00000b137984 */ /* 0x000e680000000800 */
[----:B------:R-:W2:Y:S04]  /*0740*/  LDS R18, [R11+0xc00] ;  /* 0x000c00000b127984 */ /* 0x000ea80000000800 */
[----:B------:R-:W3:Y:S04]  /*0750*/  LDS R15, [R11+0xe80] ;  /* 0x000e80000b0f7984 */ /* 0x000ee80000000800 */
[----:B------:R-:W4:Y:S04]  /*0760*/  LDS R14, [R11+0xf00] ;  /* 0x000f00000b0e7984 */ /* 0x000f280000000800 */
[----:B------:R-:W5:Y:S01]  /*0770*/  LDS R13, [R11+0xf80] ;  /* 0x000f80000b0d7984 */ /* 0x000f620000000800 */
[----:B------:R-:W-:Y:S06]  /*0780*/  BAR.SYNC.DEFER_BLOCKING 0x0 ;  /* 0x0000000000007b1d */ /* 0x000fec0000010000 */
[----:B------:R-:W5:Y:S01]  /*0790*/  @!P1 LDG.E R26, desc[UR10][R8.64] ;  /* 0x0000000a081a9981 */ /* 0x000f62000c1e1900 */
[----:B------:R-:W-:Y:S01]  /*07a0*/  FADD R28, R28, R25 ;  /* 0x000000191c1c7221 */ /* 0x000fe20000000000 */
[----:B------:R-:W-:Y:S01]  /*07b0*/  @!P1 MOV R27, 0x3bbb989d ;  /* 0x3bbb989d001b9802 */ /* 0x000fe20000000f00 */
[----:B------:R-:W-:-:S02]  /*07c0*/  UIADD3 UR6, UP0, UPT, UR6, -0x2, URZ ;  /* 0xfffffffe06067890 */ /* 0x000fc4000ff1e0ff */
[----:B------:R-:W-:Y:S01]  /*07d0*/  FADD R29, R28, R29 ;  /* 0x0000001d1c1d7221 */ /* 0x000fe20000000000 */
[----:B------:R-:W-:Y:S01]  /*07e0*/  @!P1 MOV R28, 0x437c0000 ;  /* 0x437c0000001c9802 */ /* 0x000fe20000000f00 */
[----:B------:R-:W-:Y:S02]  /*07f0*/  UIADD3.X UR7, UPT, UPT, UR7, -0x1, URZ, UP0, !UPT ;  /* 0xffffffff07077890 */ /* 0x000fe400087fe4ff */
[----:B------:R-:W-:Y:S01]  /*0800*/  FADD R24, R29, R24 ;  /* 0x000000181d187221 */ /* 0x000fe20000000000 */
[----:B------:R-:W-:Y:S02]  /*0810*/  UISETP.NE.U32.AND UP0, UPT, UR6, URZ, UPT ;  /* 0x000000ff0600728c */ /* 0x000fe4000bf05070 */
[----:B------:R-:W-:Y:S01]  /*0820*/  UIADD3 UR4, UP2, UPT, UR4, 0x40, URZ ;  /* 0x0000004004047890 */ /* 0x000fe2000ff5e0ff */
[----:B------:R-:W-:Y:S01]  /*0830*/  FADD R23, R24, R23 ;  /* 0x0000001718177221 */ /* 0x000fe20000000000 */
[----:B------:R-:W-:Y:S02]  /*0840*/  UISETP.NE.AND.EX UP0, UPT, UR7, URZ, UPT, UP0 ;  /* 0x000000ff0700728c */ /* 0x000fe4000bf05300 */
[----:B------:R-:W-:Y:S01]  /*0850*/  UIADD3.X UR5, UPT, UPT, URZ, UR5, URZ, UP2, !UPT ;  /* 0x00000005ff057290 */ /* 0x000fe200097fe4ff */
[----:B0-----:R-:W-:-:S04]  /*0860*/  FADD R22, R23, R22 ;  /* 0x0000001617167221 */ /* 0x001fc80000000000 */
[----:B------:R-:W-:-:S04]  /*0870*/  FADD R22, R22, R21 ;  /* 0x0000001516167221 */ /* 0x000fc80000000000 */
[----:B-1----:R-:W-:-:S04]  /*0880*/  FADD R19, R22, R19 ;  /* 0x0000001316137221 */ /* 0x002fc80000000000 */
[----:B------:R-:W-:-:S04]  /*0890*/  FADD R23, R19, R20 ;  /* 0x0000001413177221 */ /* 0x000fc80000000000 */
[----:B--2---:R-:W-:-:S04]  /*08a0*/  FADD R20, R23, R18 ;  /* 0x0000001217147221 */ /* 0x004fc80000000000 */
[----:B------:R-:W-:-:S04]  /*08b0*/  FADD R23, R20, R17 ;  /* 0x0000001114177221 */ /* 0x000fc80000000000 */
[----:B------:R-:W-:-:S04]  /*08c0*/  FADD R23, R23, R12 ;  /* 0x0000000c17177221 */ /* 0x000fc80000000000 */
[----:B------:R-:W-:-:S04]  /*08d0*/  FADD R23, R23, R10 ;  /* 0x0000000a17177221 */ /* 0x000fc80000000000 */
[----:B------:R-:W-:-:S04]  /*08e0*/  FADD R20, R23, R16 ;  /* 0x0000001017147221 */ /* 0x000fc80000000000 */
[----:B---3--:R-:W-:-:S04]  /*08f0*/  FADD R23, R20, R15 ;  /* 0x0000000f14177221 */ /* 0x008fc80000000000 */
[----:B----4-:R-:W-:-:S04]  /*0900*/  FADD R20, R23, R14 ;  /* 0x0000000e17147221 */ /* 0x010fc80000000000 */
[----:B-----5:R-:W-:Y:S01]  /*0910*/  FADD R20, R20, R13 ;  /* 0x0000000d14147221 */ /* 0x020fe20000000000 */
[----:B------:R-:W-:-:S04]  /*0920*/  @!P1 FFMA.SAT R27, R26, R27, 0.5 ;  /* 0x3f0000001a1b9423 */ /* 0x000fc8000000201b */
[----:B------:R-:W-:-:S04]  /*0930*/  @!P1 FFMA.RM R27, R27, R28, 12582913 ;  /* 0x4b4000011b1b9423 */ /* 0x000fc8000000401c */
[----:B------:R-:W-:-:S04]  /*0940*/  @!P1 FADD R25, R27, -12583039 ;  /* 0xcb40007f1b199421 */ /* 0x000fc80000000000 */
[----:B------:R-:W-:-:S04]  /*0950*/  @!P1 FFMA R25, R26, 1.4426950216293334961, -R25 ;  /* 0x3fb8aa3b1a199823 */ /* 0x000fc80000000819 */
[----:B------:R-:W-:Y:S01]  /*0960*/  @!P1 FFMA R25, R26, 1.925963033500011079e-08, R25 ;  /* 0x32a570601a199823 */ /* 0x000fe20000000019 */
[----:B------:R-:W-:Y:S02]  /*0970*/  @!P1 SHF.L.U32 R26, R27, 0x17, RZ ;  /* 0x000000171b1a9819 */ /* 0x000fe400000006ff */
[----:B------:R-:W-:-:S03]  /*0980*/  MOV R27, RZ ;  /* 0x000000ff001b7202 */ /* 0x000fc60000000f00 */
[----:B------:R-:W0:Y:S02]  /*0990*/  @!P1 MUFU.EX2 R25, R25 ;  /* 0x0000001900199308 */ /* 0x000e240000000800 */
[----:B0-----:R-:W-:-:S05]  /*09a0*/  @!P1 FMUL R27, R26, R25 ;  /* 0x000000191a1b9220 */ /* 0x001fca0000400000 */
[----:B------:R-:W-:Y:S01]  /*09b0*/  STS [R0], R27 ;  /* 0x0000001b00007388 */ /* 0x000fe20000000800 */
[----:B------:R-:W-:Y:S06]  /*09c0*/  BAR.SYNC.DEFER_BLOCKING 0x0 ;  /* 0x0000000000007b1d */ /* 0x000fec0000010000 */
        /* <DEDUP_REMOVED lines=11> */
[----:B------:R-:W0:Y:S01]  /*0a80*/  LDS R20, [R11+0x500] ;  /* 0x000500000b147984 */ /* 0x000e220000000800 */
[----:B-1----:R-:W-:-:S03]  /*0a90*/  FADD R21, R22, R19 ;  /* 0x0000001316157221 */ /* 0x002fc60000000000 */
[----:B------:R-:W1:Y:S01]  /*0aa0*/  LDS R19, [R11+0x580] ;  /* 0x000580000b137984 */ /* 0x000e620000000800 */
[----:B--2---:R-:W-:-:S03]  /*0ab0*/  FADD R22, R21, R18 ;  /* 0x0000001215167221 */ /* 0x004fc60000000000 */
[----:B------:R-:W2:Y:S01]  /*0ac0*/  LDS R18, [R11+0x600] ;  /* 0x000600000b127984 */ /* 0x000ea20000000800 */
[----:B---3--:R-:W-:-:S03]  /*0ad0*/  FADD R21, R22, R17 ;  /* 0x0000001116157221 */ /* 0x008fc60000000000 */
[----:B------:R-:W3:Y:S01]  /*0ae0*/  LDS R17, [R11+0x680] ;  /* 0x000680000b117984 */ /* 0x000ee20000000800 */
[----:B----4-:R-:W-:-:S03]  /*0af0*/  FADD R21, R21, R12 ;  /* 0x0000000c15157221 */ /* 0x010fc60000000000 */
[----:B------:R-:W4:Y:S01]  /*0b00*/  LDS R12, [R11+0x700] ;  /* 0x000700000b0c7984 */ /* 0x000f220000000800 */
[----:B-----5:R-:W-:-:S03]  /*0b10*/  FADD R21, R21, R10 ;  /* 0x0000000a15157221 */ /* 0x020fc60000000000 */
[----:B------:R-:W5:Y:S01]  /*0b20*/  LDS R10, [R11+0x780] ;  /* 0x000780000b0a7984 */ /* 0x000f620000000800 */
[----:B------:R-:W-:-:S03]  /*0b30*/  FADD R22, R21, R16 ;  /* 0x0000001015167221 */ /* 0x000fc60000000000 */
[----:B------:R-:W5:Y:S01]  /*0b40*/  LDS R16, [R11+0x800] ;  /* 0x000800000b107984 */ /* 0x000f620000000800 */
[----:B------:R-:W-:-:S03]  /*0b50*/  FADD R21, R22, R15 ;  /* 0x0000000f16157221 */ /* 0x000fc60000000000 */
[----:B------:R-:W5:Y:S01]  /*0b60*/  LDS R15, [R11+0x880] ;  /* 0x000880000b0f7984 */ /* 0x000f620000000800 */
[----:B------:R-:W-:-:S03]  /*0b70*/  FADD R22, R21, R14 ;  /* 0x0000000e15167221 */ /* 0x000fc60000000000 */
[----:B------:R-:W5:Y:S01]  /*0b80*/  LDS R14, [R11+0x900] ;  /* 0x000900000b0e7984 */ /* 0x000f620000000800 */
[----:B------:R-:W-:-:S03]  /*0b90*/  FADD R21, R22, R13 ;  /* 0x0000000d16157221 */ /* 0x000fc60000000000 */
        /* <DEDUP_REMOVED lines=25> */
[----:B--2---:R-:W-:-:S04]  /*0d30*/  FADD R18, R21, R18 ;  /* 0x0000001215127221 */ /* 0x004fc80000000000 */
[----:B---3--:R-:W-:-:S04]  /*0d40*/  FADD R17, R18, R17 ;  /* 0x0000001112117221 */ /* 0x008fc80000000000 */
[----:B----4-:R-:W-:-:S04]  /*0d50*/  FADD R17, R17, R12 ;  /* 0x0000000c11117221 */ /* 0x010fc80000000000 */
[----:B-----5:R-:W-:-:S04]  /*0d60*/  FADD R17, R17, R10 ;  /* 0x0000000a11117221 */ /* 0x020fc80000000000 */
[----:B------:R-:W-:-:S04]  /*0d70*/  FADD R16, R17, R16 ;  /* 0x0000001011107221 */ /* 0x000fc80000000000 */
[----:B------:R-:W-:-:S04]  /*0d80*/  FADD R15, R16, R15 ;  /* 0x0000000f100f7221 */ /* 0x000fc80000000000 */
[----:B------:R-:W-:-:S04]  /*0d90*/  FADD R14, R15, R14 ;  /* 0x0000000e0f0e7221 */ /* 0x000fc80000000000 */
[----:B------:R-:W-:Y:S01]  /*0da0*/  FADD R13, R14, R13 ;  /* 0x0000000d0e0d7221 */ /* 0x000fe20000000000 */
[----:B------:R-:W-:Y:S01]  /*0db0*/  BAR.SYNC.DEFER_BLOCKING 0x0 ;  /* 0x0000000000007b1d */ /* 0x000fe20000010000 */
[----:B------:R-:W-:Y:S02]  /*0dc0*/  IADD3 R14, P1, PT, R8, 0x100, RZ ;  /* 0x00000100080e7810 */ /* 0x000fe40007f3e0ff */
[----:B0-----:R-:W-:Y:S02]  /*0dd0*/  FADD R20, R13, R20 ;  /* 0x000000140d147221 */ /* 0x001fe40000000000 */
[----:B------:R-:W-:Y:S02]  /*0de0*/  IADD3.X R9, PT, PT, RZ, R9, RZ, P1, !PT ;  /* 0x00000009ff097210 */ /* 0x000fe40000ffe4ff */
[----:B-1----:R-:W-:Y:S01]  /*0df0*/  FADD R13, R20, R19 ;  /* 0x00000013140d7221 */ /* 0x002fe20000000000 */
[----:B------:R-:W-:Y:S06]  /*0e00*/  BRA.U UP0, `(.L_x_2) ;  /* 0xfffffff500407547 */ /* 0x000fec000b83ffff */
.L_x_1:
[----:B------:R-:W-:Y:S05]  /*0e10*/  BRA.U UP1, `(.L_x_0) ;  /* 0x0000000501787547 */ /* 0x000fea000b800000 */
[----:B------:R-:W0:Y:S01]  /*0e20*/  LDCU.64 UR6, c[0x0][0x398] ;  /* 0x00007300ff0677ac */ /* 0x000e220008000a00 */
[----:B------:R-:W-:Y:S01]  /*0e30*/  IADD3 R2, P1, PT, R2, UR4, RZ ;  /* 0x0000000402027c10 */ /* 0x000fe2000ff3e0ff */
[----:B------:R-:W-:Y:S01]  /*0e40*/  BSSY.RECONVERGENT B0, `(.L_x_3) ;  /* 0x0000018000007945 */ /* 0x000fe20003800200 */
[----:B------:R-:W-:Y:S02]  /*0e50*/  HFMA2 R19, -RZ, RZ, 0, 0 ;  /* 0x00000000ff137431 */ /* 0x000fe400000001ff */
[----:B------:R-:W-:Y:S02]  /*0e60*/  ISETP.GE.U32.AND P0, PT, R2, UR8, PT ;  /* 0x0000000802007c0c */ /* 0x000fe4000bf06070 */
[----:B------:R-:W-:-:S04]  /*0e70*/  IADD3.X R3, PT, PT, RZ, UR5, RZ, P1, !PT ;  /* 0x00000005ff037c10 */ /* 0x000fc80008ffe4ff */
[----:B------:R-:W-:Y:S02]  /*0e80*/  ISETP.GE.U32.AND.EX P0, PT, R3, UR9, PT, P0 ;  /* 0x0000000903007c0c */ /* 0x000fe4000bf06100 */
[----:B0-----:R-:W-:-:S04]  /*0e90*/  ISETP.GE.U32.AND P1, PT, R4, UR6, PT ;  /* 0x0000000604007c0c */ /* 0x001fc8000bf26070 */
[----:B------:R-:W-:-:S13]  /*0ea0*/  ISETP.GE.U32.OR.EX P0, PT, RZ, UR7, P0, P1 ;  /* 0x00000007ff007c0c */ /* 0x000fda0008706510 */
[----:B------:R-:W-:Y:S05]  /*0eb0*/  @P0 BRA `(.L_x_4) ;  /* 0x0000000000400947 */ /* 0x000fea0003800000 */
[----:B------:R-:W0:Y:S01]  /*0ec0*/  LDCU.64 UR4, c[0x0][0x380] ;  /* 0x00007000ff0477ac */ /* 0x000e220008000a00 */
[----:B------:R-:W-:-:S04]  /*0ed0*/  IMAD.WIDE.U32 R2, R4, UR8, R2 ;  /* 0x0000000804027c25 */ /* 0x000fc8000f8e0002 */
[----:B------:R-:W-:Y:S01]  /*0ee0*/  IMAD R3, R4, UR9, R3 ;  /* 0x0000000904037c24 */ /* 0x000fe2000f8e0203 */
[----:B0-----:R-:W-:-:S04]  /*0ef0*/  LEA R8, P0, R2, UR4, 0x2 ;  /* 0x0000000402087c11 */ /* 0x001fc8000f8010ff */
[----:B------:R-:W-:-:S05]  /*0f00*/  LEA.HI.X R9, R2, UR5, R3, 0x2, P0 ;  /* 0x0000000502097c11 */ /* 0x000fca00080f1403 */
[----:B------:R-:W2:Y:S01]  /*0f10*/  LDG.E R8, desc[UR10][R8.64] ;  /* 0x0000000a08087981 */ /* 0x000ea2000c1e1900 */
[----:B------:R-:W-:Y:S02]  /*0f20*/  MOV R3, 0x3bbb989d ;  /* 0x3bbb989d00037802 */ /* 0x000fe40000000f00 */
[----:B------:R-:W-:-:S03]  /*0f30*/  MOV R15, 0x437c0000 ;  /* 0x437c0000000f7802 */ /* 0x000fc60000000f00 */
[----:B--2---:R-:W-:-:S04]  /*0f40*/  FFMA.SAT R2, R8, R3, 0.5 ;  /* 0x3f00000008027423 */ /* 0x004fc80000002003 */
[----:B------:R-:W-:-:S04]  /*0f50*/  FFMA.RM R2, R2, R15, 12582913 ;  /* 0x4b40000102027423 */ /* 0x000fc8000000400f */
[C---:B------:R-:W-:Y:S01]  /*0f60*/  FADD R3, R2.reuse, -12583039 ;  /* 0xcb40007f02037421 */ /* 0x040fe20000000000 */
[----:B------:R-:W-:-:S03]  /*0f70*/  SHF.L.U32 R2, R2, 0x17, RZ ;  /* 0x0000001702027819 */ /* 0x000fc600000006ff */
[----:B------:R-:W-:-:S04]  /*0f80*/  FFMA R3, R8, 1.4426950216293334961, -R3 ;  /* 0x3fb8aa3b08037823 */ /* 0x000fc80000000803 */
[----:B------:R-:W-:-:S06]  /*0f90*/  FFMA R3, R8, 1.925963033500011079e-08, R3 ;  /* 0x32a5706008037823 */ /* 0x000fcc0000000003 */
[----:B------:R-:W0:Y:S02]  /*0fa0*/  MUFU.EX2 R3, R3 ;  /* 0x0000000300037308 */ /* 0x000e240000000800 */
[----:B0-----:R-:W-:-:S07]  /*0fb0*/  FMUL R19, R2, R3 ;  /* 0x0000000302137220 */ /* 0x001fce0000400000 */
.L_x_4:
[----:B------:R-:W-:Y:S05]  /*0fc0*/  BSYNC.RECONVERGENT B0 ;  /* 0x0000000000007941 */ /* 0x000fea0003800200 */
.L_x_3:
        /* <DEDUP_REMOVED lines=15> */
[----:B------:R-:W-:Y:S01]  /*10c0*/  LDS R13, [R11+0x700] ;  /* 0x000700000b0d7984 */ /* 0x000fe20000000800 */
[----:B--2---:R-:W-:-:S03]  /*10d0*/  FADD R15, R15, R10 ;  /* 0x0000000a0f0f7221 */ /* 0x004fc60000000000 */
[----:B------:R-:W1:Y:S01]  /*10e0*/  LDS R8, [R11+0x580] ;  /* 0x000580000b087984 */ /* 0x000e620000000800 */
[----:B---3--:R-:W-:-:S03]  /*10f0*/  FADD R15, R15, R12 ;  /* 0x0000000c0f0f7221 */ /* 0x008fc60000000000 */
[----:B------:R-:W2:Y:S01]  /*1100*/  LDS R10, [R11+0x600] ;  /* 0x000600000b0a7984 */ /* 0x000ea20000000800 */
[----:B----4-:R-:W-:-:S03]  /*1110*/  FADD R14, R15, R14 ;  /* 0x0000000e0f0e7221 */ /* 0x010fc60000000000 */
[----:B------:R-:W3:Y:S01]  /*1120*/  LDS R12, [R11+0x680] ;  /* 0x000680000b0c7984 */ /* 0x000ee20000000800 */
[----:B-----5:R-:W-:-:S03]  /*1130*/  FADD R17, R14, R17 ;  /* 0x000000110e117221 */ /* 0x020fc60000000000 */
[----:B------:R-:W-:Y:S01]  /*1140*/  LDS R15, [R11+0x800] ;  /* 0x000800000b0f7984 */ /* 0x000fe20000000800 */
[----:B------:R-:W-:-:S03]  /*1150*/  FADD R16, R17, R16 ;  /* 0x0000001011107221 */ /* 0x000fc60000000000 */
[----:B------:R-:W4:Y:S01]  /*1160*/  LDS R14, [R11+0x780] ;  /* 0x000780000b0e7984 */ /* 0x000f220000000800 */
[----:B------:R-:W-:-:S03]  /*1170*/  FADD R17, R16, R9 ;  /* 0x0000000910117221 */ /* 0x000fc60000000000 */
[----:B------:R-:W-:Y:S01]  /*1180*/  LDS R19, [R11+0xe00] ;  /* 0x000e00000b137984 */ /* 0x000fe20000000800 */
[----:B------:R-:W-:-:S03]  /*1190*/  FADD R17, R17, R2 ;  /* 0x0000000211117221 */ /* 0x000fc60000000000 */
[----:B------:R-:W5:Y:S01]  /*11a0*/  LDS R9, [R11+0x880] ;  /* 0x000880000b097984 */ /* 0x000f620000000800 */
[----:B------:R-:W-:-:S03]  /*11b0*/  FADD R16, R17, R0 ;  /* 0x0000000011107221 */ /* 0x000fc60000000000 */
        /* <DEDUP_REMOVED lines=10> */
[----:B------:R-:W-:-:S03]  /*1260*/  FADD R17, R16, R13 ;  /* 0x0000000d10117221 */ /* 0x000fc60000000000 */
[----:B------:R-:W3:Y:S01]  /*1270*/  LDS R12, [R11+0xb80] ;  /* 0x000b80000b0c7984 */ /* 0x000ee20000000800 */
[----:B----4-:R-:W-:-:S03]  /*1280*/  FADD R16, R17, R14 ;  /* 0x0000000e11107221 */ /* 0x010fc60000000000 */
[----:B------:R-:W4:Y:S01]  /*1290*/  LDS R13, [R11+0xc00] ;  /* 0x000c00000b0d7984 */ /* 0x000f220000000800 */
[----:B------:R-:W-:-:S03]  /*12a0*/  FADD R16, R16, R15 ;  /* 0x0000000f10107221 */ /* 0x000fc60000000000 */
[----:B------:R-:W4:Y:S01]  /*12b0*/  LDS R14, [R11+0xc80] ;  /* 0x000c80000b0e7984 */ /* 0x000f220000000800 */
[----:B-----5:R-:W-:-:S03]  /*12c0*/  FADD R9, R16, R9 ;  /* 0x0000000910097221 */ /* 0x020fc60000000000 */
[----:B------:R-:W5:Y:S01]  /*12d0*/  LDS R15, [R11+0xd00] ;  /* 0x000d00000b0f7984 */ /* 0x000f620000000800 */
[----:B------:R-:W-:-:S03]  /*12e0*/  FADD R9, R9, R2 ;  /* 0x0000000209097221 */ /* 0x000fc60000000000 */
[----:B------:R-:W5:Y:S01]  /*12f0*/  LDS R17, [R11+0xd80] ;  /* 0x000d80000b117984 */ /* 0x000f620000000800 */
[----:B------:R-:W-:-:S03]  /*1300*/  FADD R0, R9, R0 ;  /* 0x0000000009007221 */ /* 0x000fc60000000000 */
[----:B------:R-:W5:Y:S01]  /*1310*/  LDS R9, [R11+0xe80] ;  /* 0x000e80000b097984 */ /* 0x000f620000000800 */
[----:B0-----:R-:W-:-:S03]  /*1320*/  FADD R3, R0, R3 ;  /* 0x0000000300037221 */ /* 0x001fc60000000000 */
[----:B------:R-:W0:Y:S01]  /*1330*/  LDS R0, [R11+0xf00] ;  /* 0x000f00000b007984 */ /* 0x000e220000000800 */
[----:B-1----:R-:W-:-:S04]  /*1340*/  FADD R3, R3, R8 ;  /* 0x0000000803037221 */ /* 0x002fc80000000000 */
[----:B--2---:R-:W-:-:S04]  /*1350*/  FADD R3, R3, R10 ;  /* 0x0000000a03037221 */ /* 0x004fc80000000000 */
[----:B---3--:R-:W-:-:S04]  /*1360*/  FADD R12, R3, R12 ;  /* 0x0000000c030c7221 */ /* 0x008fc80000000000 */
[----:B----4-:R-:W-:-:S04]  /*1370*/  FADD R13, R12, R13 ;  /* 0x0000000d0c0d7221 */ /* 0x010fc80000000000 */
[----:B------:R-:W-:-:S04]  /*1380*/  FADD R14, R13, R14 ;  /* 0x0000000e0d0e7221 */ /* 0x000fc80000000000 */
[----:B-----5:R-:W-:-:S04]  /*1390*/  FADD R14, R14, R15 ;  /* 0x0000000f0e0e7221 */ /* 0x020fc80000000000 */
[----:B------:R-:W-:-:S04]  /*13a0*/  FADD R14, R14, R17 ;  /* 0x000000110e0e7221 */ /* 0x000fc80000000000 */
[----:B------:R-:W-:-:S04]  /*13b0*/  FADD R14, R14, R19 ;  /* 0x000000130e0e7221 */ /* 0x000fc80000000000 */
[----:B------:R-:W-:-:S04]  /*13c0*/  FADD R9, R14, R9 ;  /* 0x000000090e097221 */ /* 0x000fc80000000000 */
[----:B0-----:R-:W-:-:S04]  /*13d0*/  FADD R0, R9, R0 ;  /* 0x0000000009007221 */ /* 0x001fc80000000000 */
[----:B------:R-:W-:Y:S01]  /*13e0*/  FADD R13, R0, R21 ;  /* 0x00000015000d7221 */ /* 0x000fe20000000000 */
[----:B------:R-:W-:Y:S06]  /*13f0*/  BAR.SYNC.DEFER_BLOCKING 0x0 ;  /* 0x0000000000007b1d */ /* 0x000fec0000010000 */
.L_x_0:
[----:B------:R-:W0:Y:S01]  /*1400*/  LDCU.64 UR4, c[0x0][0x398] ;  /* 0x00007300ff0477ac */ /* 0x000e220008000a00 */
[----:B------:R-:W-:Y:S02]  /*1410*/  ISETP.GE.U32.AND P0, PT, R6, UR8, PT ;  /* 0x0000000806007c0c */ /* 0x000fe4000bf06070 */
[----:B0-----:R-:W-:-:S04]  /*1420*/  ISETP.GE.U32.AND P1, PT, R4, UR4, PT ;  /* 0x0000000404007c0c */ /* 0x001fc8000bf26070 */
[----:B------:R-:W-:-:S04]  /*1430*/  ISETP.GE.U32.AND.EX P1, PT, RZ, UR5, PT, P1 ;  /* 0x00000005ff007c0c */ /* 0x000fc8000bf26110 */
[----:B------:R-:W-:-:S13]  /*1440*/  ISETP.GE.U32.OR.EX P0, PT, R7, UR9, P1, P0 ;  /* 0x0000000907007c0c */ /* 0x000fda0008f06500 */
[----:B------:R-:W-:Y:S05]  /*1450*/  @P0 EXIT ;  /* 0x000000000000094d */ /* 0x000fea0003800000 */
[----:B------:R-:W0:Y:S01]  /*1460*/  LDCU.64 UR4, c[0x0][0x380] ;  /* 0x00007000ff0477ac */ /* 0x000e220008000a00 */
[----:B------:R-:W-:-:S04]  /*1470*/  IMAD.WIDE.U32 R2, R4, UR8, R6 ;  /* 0x0000000804027c25 */ /* 0x000fc8000f8e0006 */
[----:B------:R-:W-:Y:S01]  /*1480*/  IMAD R3, R4, UR9, R3 ;  /* 0x0000000904037c24 */ /* 0x000fe2000f8e0203 */
[----:B0-----:R-:W-:-:S04]  /*1490*/  LEA R8, P0, R2, UR4, 0x2 ;  /* 0x0000000402087c11 */ /* 0x001fc8000f8010ff */
[----:B------:R-:W-:-:S05]  /*14a0*/  LEA.HI.X R9, R2, UR5, R3, 0x2, P0 ;  /* 0x0000000502097c11 */ /* 0x000fca00080f1403 */
[----:B------:R0:W2:Y:S01]  /*14b0*/  LDG.E R8, desc[UR10][R8.64] ;  /* 0x0000000a08087981 */ /* 0x0000a2000c1e1900 */
[----:B------:R-:W-:Y:S01]  /*14c0*/  HFMA2 R11, -RZ, RZ, 3.7421875, 0 ;  /* 0x437c0000ff0b7431 */ /* 0x000fe200000001ff */
[----:B------:R-:W-:Y:S01]  /*14d0*/  MOV R3, 0x3bbb989d ;  /* 0x3bbb989d00037802 */ /* 0x000fe20000000f00 */
[----:B------:R-:W0:Y:S01]  /*14e0*/  MUFU.RCP R2, R13 ;  /* 0x0000000d00027308 */ /* 0x000e220000001000 */
[----:B------:R-:W-:Y:S01]  /*14f0*/  BSSY.RECONVERGENT B0, `(.L_x_5) ;  /* 0x0000014000007945 */ /* 0x000fe20003800200 */
[----:B0-----:R-:W-:-:S04]  /*1500*/  FFMA R9, R2, -R13, 1 ;  /* 0x3f80000002097423 */ /* 0x001fc8000000080d */
[----:B------:R-:W-:Y:S01]  /*1510*/  FFMA R9, R2, R9, R2 ;  /* 0x0000000902097223 */ /* 0x000fe20000000002 */
[----:B--2---:R-:W-:-:S04]  /*1520*/  FFMA.SAT R0, R8, R3, 0.5 ;  /* 0x3f00000008007423 */ /* 0x004fc80000002003 */
[----:B------:R-:W-:-:S04]  /*1530*/  FFMA.RM R0, R0, R11, 12582913 ;  /* 0x4b40000100007423 */ /* 0x000fc8000000400b */
[C---:B------:R-:W-:Y:S01]  /*1540*/  FADD R3, R0.reuse, -12583039 ;  /* 0xcb40007f00037421 */ /* 0x040fe20000000000 */
[----:B------:R-:W-:-:S03]  /*1550*/  SHF.L.U32 R0, R0, 0x17, RZ ;  /* 0x0000001700007819 */ /* 0x000fc600000006ff */
[----:B------:R-:W-:-:S04]  /*1560*/  FFMA R3, R8, 1.4426950216293334961, -R3 ;  /* 0x3fb8aa3b08037823 */ /* 0x000fc80000000803 */
[----:B------:R-:W-:-:S06]  /*1570*/  FFMA R3, R8, 1.925963033500011079e-08, R3 ;  /* 0x32a5706008037823 */ /* 0x000fcc0000000003 */
[----:B------:R-:W0:Y:S02]  /*1580*/  MUFU.EX2 R3, R3 ;  /* 0x0000000300037308 */ /* 0x000e240000000800 */
[----:B0-----:R-:W-:-:S06]  /*1590*/  FMUL R0, R0, R3 ;  /* 0x0000000300007220 */ /* 0x001fcc0000400000 */
[----:B------:R-:W0:Y:S01]  /*15a0*/  FCHK P0, R0, R13 ;  /* 0x0000000d00007302 */ /* 0x000e220000000000 */
[----:B------:R-:W-:-:S04]  /*15b0*/  FFMA R2, R0, R9, RZ ;  /* 0x0000000900027223 */ /* 0x000fc800000000ff */
[----:B------:R-:W-:-:S04]  /*15c0*/  FFMA R8, R2, -R13, R0 ;  /* 0x8000000d02087223 */ /* 0x000fc80000000000 */
[----:B------:R-:W-:Y:S01]  /*15d0*/  FFMA R9, R9, R8, R2 ;  /* 0x0000000809097223 */ /* 0x000fe20000000002 */
[----:B0-----:R-:W-:Y:S06]  /*15e0*/  @!P0 BRA `(.L_x_6) ;  /* 0x0000000000108947 */ /* 0x001fec0003800000 */
[----:B------:R-:W-:Y:S02]  /*15f0*/  MOV R3, R13 ;  /* 0x0000000d00037202 */ /* 0x000fe40000000f00 */
[----:B------:R-:W-:-:S07]  /*1600*/  MOV R2, 0x1620 ;  /* 0x0000162000027802 */ /* 0x000fce0000000f00 */
[----:B------:R-:W-:Y:S05]  /*1610*/  CALL.REL.NOINC `($__internal_0_$__cuda_sm3x_div_rn_noftz_f32_slowpath) ;  /* 0x0000000000347944 */ /* 0x000fea0003c00000 */
[----:B------:R-:W-:-:S07]  /*1620*/  MOV R9, R0 ;  /* 0x0000000000097202 */ /* 0x000fce0000000f00 */
.L_x_6:
[----:B------:R-:W-:Y:S05]  /*1630*/  BSYNC.RECONVERGENT B0 ;  /* 0x0000000000007941 */ /* 0x000fea0003800200 */
.L_x_5:
[----:B------:R-:W0:Y:S01]  /*1640*/  LDCU.64 UR6, c[0x0][0x398] ;  /* 0x00007300ff0677ac */ /* 0x000e220008000a00 */
[----:B------:R-:W-:Y:S01]  /*1650*/  HFMA2 R5, -RZ, RZ, 0, 0 ;  /* 0x00000000ff057431 */ /* 0x000fe200000001ff */
[----:B------:R-:W1:Y:S01]  /*1660*/  LDCU.64 UR4, c[0x0][0x388] ;  /* 0x00007100ff0477ac */ /* 0x000e620008000a00 */
[----:B0-----:R-:W-:Y:S02]  /*1670*/  IMAD R3, R7, UR6, RZ ;  /* 0x0000000607037c24 */ /* 0x001fe4000f8e02ff */
[----:B------:R-:W-:-:S04]  /*1680*/  IMAD.WIDE.U32 R4, R6, UR6, R4 ;  /* 0x0000000606047c25 */ /* 0x000fc8000f8e0004 */
[----:B------:R-:W-:Y:S01]  /*1690*/  IMAD R3, R6, UR7, R3 ;  /* 0x0000000706037c24 */ /* 0x000fe2000f8e0203 */
[----:B-1----:R-:W-:-:S04]  /*16a0*/  LEA R2, P0, R4, UR4, 0x2 ;  /* 0x0000000404027c11 */ /* 0x002fc8000f8010ff */
[----:B------:R-:W-:-:S04]  /*16b0*/  IADD3 R3, PT, PT, R5, R3, RZ ;  /* 0x0000000305037210 */ /* 0x000fc80007ffe0ff */
[----:B------:R-:W-:-:S05]  /*16c0*/  LEA.HI.X R3, R4, UR5, R3, 0x2, P0 ;  /* 0x0000000504037c11 */ /* 0x000fca00080f1403 */
[----:B------:R-:W-:Y:S01]  /*16d0*/  STG.E desc[UR10][R2.64], R9 ;  /* 0x0000000902007986 */ /* 0x000fe2000c10190a */
[----:B------:R-:W-:Y:S05]  /*16e0*/  EXIT ;  /* 0x000000000000794d */ /* 0x000fea0003800000 */
        .weak           $__internal_0_$__cuda_sm3x_div_rn_noftz_f32_slowpath
        .type           $__internal_0_$__cuda_sm3x_div_rn_noftz_f32_slowpath,@function
        .size           $__internal_0_$__cuda_sm3x_div_rn_noftz_f32_slowpath,(.L_x_202 - $__internal_0_$__cuda_sm3x_div_rn_noftz_f32_slowpath)
$__internal_0_$__cuda_sm3x_div_rn_noftz_f32_slowpath:
[----:B------:R-:W-:Y:S01]  /*16f0*/  SHF.R.U32.HI R9, RZ, 0x17, R3 ;  /* 0x00000017ff097819 */ /* 0x000fe20000011603 */
[----:B------:R-:W-:Y:S01]  /*1700*/  BSSY.RECONVERGENT B1, `(.L_x_7) ;  /* 0x0000063000017945 */ /* 0x000fe20003800200 */
[----:B------:R-:W-:Y:S02]  /*1710*/  SHF.R.U32.HI R8, RZ, 0x17, R0 ;  /* 0x00000017ff087819 */ /* 0x000fe40000011600 */
[----:B------:R-:W-:Y:S02]  /*1720*/  LOP3.LUT R14, R9, 0xff, RZ, 0xc0, !PT ;  /* 0x000000ff090e7812 */ /* 0x000fe400078ec0ff */
[----:B------:R-:W-:Y:S02]  /*1730*/  LOP3.LUT R9, R8, 0xff, RZ, 0xc0, !PT ;  /* 0x000000ff08097812 */ /* 0x000fe400078ec0ff */
[----:B------:R-:W-:Y:S02]  /*1740*/  IADD3 R12, PT, PT, R14, -0x1, RZ ;  /* 0xffffffff0e0c7810 */ /* 0x000fe40007ffe0ff */
[----:B------:R-:W-:-:S02]  /*1750*/  IADD3 R11, PT, PT, R9, -0x1, RZ ;  /* 0xffffffff090b7810 */ /* 0x000fc40007ffe0ff */
[----:B------:R-:W-:Y:S02]  /*1760*/  ISETP.GT.U32.AND P0, PT, R12, 0xfd, PT ;  /* 0x000000fd0c00780c */ /* 0x000fe40003f04070 */
[----:B------:R-:W-:Y:S02]  /*1770*/  MOV R10, R0 ;  /* 0x00000000000a7202 */ /* 0x000fe40000000f00 */
[----:B------:R-:W-:-:S13]  /*1780*/  ISETP.GT.U32.OR P0, PT, R11, 0xfd, P0 ;  /* 0x000000fd0b00780c */ /* 0x000fda0000704470 */
[----:B------:R-:W-:Y:S01]  /*1790*/  @!P0 MOV R8, RZ ;  /* 0x000000ff00088202 */ /* 0x000fe20000000f00 */
[----:B------:R-:W-:Y:S06]  /*17a0*/  @!P0 BRA `(.L_x_8) ;  /* 0x00000000005c8947 */ /* 0x000fec0003800000 */
[----:B------:R-:W-:Y:S02]  /*17b0*/  FSETP.GTU.FTZ.AND P1, PT, |R3|, +INF , PT ;  /* 0x7f8000000300780b */ /* 0x000fe40003f3c200 */
[----:B------:R-:W-:-:S04]  /*17c0*/  FSETP.GTU.FTZ.AND P0, PT, |R0|, +INF , PT ;  /* 0x7f8000000000780b */ /* 0x000fc80003f1c200 */
[----:B------:R-:W-:-:S13]  /*17d0*/  PLOP3.LUT P0, PT, P0, P1, PT, 0xf8, 0x8f ;  /* 0x00000000008f781c */ /* 0x000fda0000703f70 */
[----:B------:R-:W-:Y:S05]  /*17e0*/  @P0 BRA `(.L_x_9) ;  /* 0x00000004004c0947 */ /* 0x000fea0003800000 */
[----:B------:R-:W-:-:S13]  /*17f0*/  LOP3.LUT P0, RZ, R3, 0x7fffffff, R10, 0xc8, !PT ;  /* 0x7fffffff03ff7812 */ /* 0x000fda000780c80a */
[----:B------:R-:W-:Y:S05]  /*1800*/  @!P0 BRA `(.L_x_10) ;  /* 0x00000004003c8947 */ /* 0x000fea0003800000 */
[C---:B------:R-:W-:Y:S02]  /*1810*/  FSETP.NEU.FTZ.AND P2, PT, |R0|.reuse, +INF , PT ;  /* 0x7f8000000000780b */ /* 0x040fe40003f5d200 */
[----:B------:R-:W-:Y:S02]  /*1820*/  FSETP.NEU.FTZ.AND P1, PT, |R3|, +INF , PT ;  /* 0x7f8000000300780b */ /* 0x000fe40003f3d200 */
[----:B------:R-:W-:-:S11]  /*1830*/  FSETP.NEU.FTZ.AND P0, PT, |R0|, +INF , PT ;  /* 0x7f8000000000780b */ /* 0x000fd60003f1d200 */
[----:B------:R-:W-:Y:S05]  /*1840*/  @!P1 BRA !P2, `(.L_x_10) ;  /* 0x00000004002c9947 */ /* 0x000fea0005000000 */
[----:B------:R-:W-:-:S04]  /*1850*/  LOP3.LUT P2, RZ, R10, 0x7fffffff, RZ, 0xc0, !PT ;  /* 0x7fffffff0aff7812 */ /* 0x000fc8000784c0ff */
[----:B------:R-:W-:-:S13]  /*1860*/  PLOP3.LUT P1, PT, P1, P2, PT, 0x2f, 0xf2 ;  /* 0x0000000000f2781c */ /* 0x000fda0000f24577 */
[----:B------:R-:W-:Y:S05]  /*1870*/  @P1 BRA `(.L_x_11) ;  /* 0x0000000400181947 */ /* 0x000fea0003800000 */
[----:B------:R-:W-:-:S04]  /*1880*/  LOP3.LUT P1, RZ, R3, 0x7fffffff, RZ, 0xc0, !PT ;  /* 0x7fffffff03ff7812 */ /* 0x000fc8000782c0ff */
[----:B------:R-:W-:-:S13]  /*1890*/  PLOP3.LUT P0, PT, P0, P1, PT, 0x2f, 0xf2 ;  /* 0x0000000000f2781c */ /* 0x000fda0000702577 */
[----:B------:R-:W-:Y:S05]  /*18a0*/  @P0 BRA `(.L_x_12) ;  /* 0x0000000400000947 */ /* 0x000fea0003800000 */
[----:B------:R-:W-:Y:S02]  /*18b0*/  ISETP.GE.AND P0, PT, R11, RZ, PT ;  /* 0x000000ff0b00720c */ /* 0x000fe40003f06270 */
[----:B------:R-:W-:-:S11]  /*18c0*/  ISETP.GE.AND P1, PT, R12, RZ, PT ;  /* 0x000000ff0c00720c */ /* 0x000fd60003f26270 */
[----:B------:R-:W-:Y:S01]  /*18d0*/  @P0 MOV R8, RZ ;  /* 0x000000ff00080202 */ /* 0x000fe20000000f00 */
[----:B------:R-:W-:Y:S01]  /*18e0*/  @!P0 FFMA R10, R0, 1.84467440737095516160e+19, RZ ;  /* 0x5f800000000a8823 */ /* 0x000fe200000000ff */
[----:B------:R-:W-:Y:S01]  /*18f0*/  @!P0 MOV R8, 0xffffffc0 ;  /* 0xffffffc000088802 */ /* 0x000fe20000000f00 */
[----:B------:R-:W-:-:S03]  /*1900*/  @!P1 FFMA R3, R3, 1.84467440737095516160e+19, RZ ;  /* 0x5f80000003039823 */ /* 0x000fc600000000ff */
[----:B------:R-:W-:-:S07]  /*1910*/  @!P1 IADD3 R8, PT, PT, R8, 0x40, RZ ;  /* 0x0000004008089810 */ /* 0x000fce0007ffe0ff */
.L_x_8:
[----:B------:R-:W-:Y:S01]  /*1920*/  LEA R0, R14, 0xc0800000, 0x17 ;  /* 0xc08000000e007811 */ /* 0x000fe200078eb8ff */
[----:B------:R-:W-:Y:S01]  /*1930*/  BSSY.RECONVERGENT B2, `(.L_x_13) ;  /* 0x0000036000027945 */ /* 0x000fe20003800200 */
[----:B------:R-:W-:Y:S02]  /*1940*/  IADD3 R9, PT, PT, R9, -0x7f, RZ ;  /* 0xffffff8109097810 */ /* 0x000fe40007ffe0ff */
[----:B------:R-:W-:-:S03]  /*1950*/  IADD3 R3, PT, PT, -R0, R3, RZ ;  /* 0x0000000300037210 */ /* 0x000fc60007ffe1ff */
[----:B------:R-:W-:Y:S01]  /*1960*/  IMAD R0, R9, -0x800000, R10 ;  /* 0xff80000009007824 */ /* 0x000fe200078e020a */
[----:B------:R-:W0:Y:S01]  /*1970*/  MUFU.RCP R11, R3 ;  /* 0x00000003000b7308 */ /* 0x000e220000001000 */
[----:B------:R-:W-:Y:S01]  /*1980*/  FADD.FTZ R13, -R3, -RZ ;  /* 0x800000ff030d7221 */ /* 0x000fe20000010100 */
[----:B------:R-:W-:-:S04]  /*1990*/  IADD3 R9, PT, PT, R9, 0x7f, -R14 ;  /* 0x0000007f09097810 */ /* 0x000fc80007ffe80e */
[----:B------:R-:W-:Y:S01]  /*19a0*/  IADD3 R9, PT, PT, R9, R8, RZ ;  /* 0x0000000809097210 */ /* 0x000fe20007ffe0ff */
[----:B0-----:R-:W-:-:S04]  /*19b0*/  FFMA R12, R11, R13, 1 ;  /* 0x3f8000000b0c7423 */ /* 0x001fc8000000000d */
[----:B------:R-:W-:-:S04]  /*19c0*/  FFMA R15, R11, R12, R11 ;  /* 0x0000000c0b0f7223 */ /* 0x000fc8000000000b */
[----:B------:R-:W-:-:S04]  /*19d0*/  FFMA R10, R0, R15, RZ ;  /* 0x0000000f000a7223 */ /* 0x000fc800000000ff */
[----:B------:R-:W-:-:S04]  /*19e0*/  FFMA R11, R13, R10, R0 ;  /* 0x0000000a0d0b7223 */ /* 0x000fc80000000000 */
[----:B------:R-:W-:-:S04]  /*19f0*/  FFMA R10, R15, R11, R10 ;  /* 0x0000000b0f0a7223 */ /* 0x000fc8000000000a */
[----:B------:R-:W-:-:S04]  /*1a00*/  FFMA R13, R13, R10, R0 ;  /* 0x0000000a0d0d7223 */ /* 0x000fc80000000000 */
[----:B------:R-:W-:-:S05]  /*1a10*/  FFMA R0, R15, R13, R10 ;  /* 0x0000000d0f007223 */ /* 0x000fca000000000a */
[----:B------:R-:W-:-:S04]  /*1a20*/  SHF.R.U32.HI R3, RZ, 0x17, R0 ;  /* 0x00000017ff037819 */ /* 0x000fc80000011600 */
[----:B------:R-:W-:-:S04]  /*1a30*/  LOP3.LUT R3, R3, 0xff, RZ, 0xc0, !PT ;  /* 0x000000ff03037812 */ /* 0x000fc800078ec0ff */
[----:B------:R-:W-:-:S04]  /*1a40*/  IADD3 R11, PT, PT, R3, R9, RZ ;  /* 0x00000009030b7210 */ /* 0x000fc80007ffe0ff */
[----:B------:R-:W-:-:S04]  /*1a50*/  IADD3 R3, PT, PT, R11, -0x1, RZ ;  /* 0xffffffff0b037810 */ /* 0x000fc80007ffe0ff */
[----:B------:R-:W-:-:S13]  /*1a60*/  ISETP.GE.U32.AND P0, PT, R3, 0xfe, PT ;  /* 0x000000fe0300780c */ /* 0x000fda0003f06070 */
[----:B------:R-:W-:Y:S05]  /*1a70*/  @!P0 BRA `(.L_x_14) ;  /* 0x0000000000808947 */ /* 0x000fea0003800000 */
[----:B------:R-:W-:-:S13]  /*1a80*/  ISETP.GT.AND P0, PT, R11, 0xfe, PT ;  /* 0x000000fe0b00780c */ /* 0x000fda0003f04270 */
[----:B------:R-:W-:Y:S05]  /*1a90*/  @P0 BRA `(.L_x_15) ;  /* 0x00000000006c0947 */ /* 0x000fea0003800000 */
[----:B------:R-:W-:-:S13]  /*1aa0*/  ISETP.GE.AND P0, PT, R11, 0x1, PT ;  /* 0x000000010b00780c */ /* 0x000fda0003f06270 */
[----:B------:R-:W-:Y:S05]  /*1ab0*/  @P0 BRA `(.L_x_16) ;  /* 0x0000000000740947 */ /* 0x000fea0003800000 */
[----:B------:R-:W-:Y:S02]  /*1ac0*/  ISETP.GE.AND P0, PT, R11, -0x18, PT ;  /* 0xffffffe80b00780c */ /* 0x000fe40003f06270 */
[----:B------:R-:W-:-:S11]  /*1ad0*/  LOP3.LUT R0, R0, 0x80000000, RZ, 0xc0, !PT ;  /* 0x8000000000007812 */ /* 0x000fd600078ec0ff */
[----:B------:R-:W-:Y:S05]  /*1ae0*/  @!P0 BRA `(.L_x_16) ;  /* 0x0000000000688947 */ /* 0x000fea0003800000 */
[CCC-:B------:R-:W-:Y:S01]  /*1af0*/  FFMA.RZ R3, R15.reuse, R13.reuse, R10.reuse ;  /* 0x0000000d0f037223 */ /* 0x1c0fe2000000c00a */
[-CC-:B------:R-:W-:Y:S01]  /*1b00*/  FFMA.RM R8, R15, R13.reuse, R10.reuse ;  /* 0x0000000d0f087223 */ /* 0x180fe2000000400a */
[C---:B------:R-:W-:Y:S02]  /*1b10*/  ISETP.NE.AND P2, PT, R11.reuse, RZ, PT ;  /* 0x000000ff0b00720c */ /* 0x040fe40003f45270 */
[----:B------:R-:W-:Y:S02]  /*1b20*/  ISETP.NE.AND P1, PT, R11, RZ, PT ;  /* 0x000000ff0b00720c */ /* 0x000fe40003f25270 */
[----:B------:R-:W-:Y:S01]  /*1b30*/  LOP3.LUT R9, R3, 0x7fffff, RZ, 0xc0, !PT ;  /* 0x007fffff03097812 */ /* 0x000fe200078ec0ff */
[----:B------:R-:W-:Y:S01]  /*1b40*/  FFMA.RP R3, R15, R13, R10 ;  /* 0x0000000d0f037223 */ /* 0x000fe2000000800a */
[----:B------:R-:W-:Y:S02]  /*1b50*/  IADD3 R10, PT, PT, R11, 0x20, RZ ;  /* 0x000000200b0a7810 */ /* 0x000fe40007ffe0ff */
[----:B------:R-:W-:-:S02]  /*1b60*/  LOP3.LUT R9, R9, 0x800000, RZ, 0xfc, !PT ;  /* 0x0080000009097812 */ /* 0x000fc400078efcff */
[----:B------:R-:W-:Y:S02]  /*1b70*/  IADD3 R11, PT, PT, -R11, RZ, RZ ;  /* 0x000000ff0b0b7210 */ /* 0x000fe40007ffe1ff */
[----:B------:R-:W-:Y:S02]  /*1b80*/  SHF.L.U32 R10, R9, R10, RZ ;  /* 0x0000000a090a7219 */ /* 0x000fe400000006ff */
[----:B------:R-:W-:Y:S02]  /*1b90*/  FSETP.NEU.FTZ.AND P0, PT, R3, R8, PT ;  /* 0x000000080300720b */ /* 0x000fe40003f1d000 */
[----:B------:R-:W-:Y:S02]  /*1ba0*/  SEL R8, R11, RZ, P2 ;  /* 0x000000ff0b087207 */ /* 0x000fe40001000000 */
[----:B------:R-:W-:Y:S02]  /*1bb0*/  ISETP.NE.AND P1, PT, R10, RZ, P1 ;  /* 0x000000ff0a00720c */ /* 0x000fe40000f25270 */
[----:B------:R-:W-:-:S02]  /*1bc0*/  SHF.R.U32.HI R8, RZ, R8, R9 ;  /* 0x00000008ff087219 */ /* 0x000fc40000011609 */
[----:B------:R-:W-:Y:S02]  /*1bd0*/  PLOP3.LUT P0, PT, P0, P1, PT, 0xf8, 0x8f ;  /* 0x00000000008f781c */ /* 0x000fe40000703f70 */
[----:B------:R-:W-:Y:S02]  /*1be0*/  SHF.R.U32.HI R10, RZ, 0x1, R8 ;  /* 0x00000001ff0a7819 */ /* 0x000fe40000011608 */
[----:B------:R-:W-:-:S04]  /*1bf0*/  SEL R3, RZ, 0x1, !P0 ;  /* 0x00000001ff037807 */ /* 0x000fc80004000000 */
[----:B------:R-:W-:-:S04]  /*1c00*/  LOP3.LUT R3, R3, 0x1, R10, 0xf8, !PT ;  /* 0x0000000103037812 */ /* 0x000fc800078ef80a */
[----:B------:R-:W-:-:S04]  /*1c10*/  LOP3.LUT R3, R3, R8, RZ, 0xc0, !PT ;  /* 0x0000000803037212 */ /* 0x000fc800078ec0ff */
[----:B------:R-:W-:-:S04]  /*1c20*/  IADD3 R3, PT, PT, R10, R3, RZ ;  /* 0x000000030a037210 */ /* 0x000fc80007ffe0ff */
[----:B------:R-:W-:Y:S01]  /*1c30*/  LOP3.LUT R0, R3, R0, RZ, 0xfc, !PT ;  /* 0x0000000003007212 */ /* 0x000fe200078efcff */
[----:B------:R-:W-:Y:S06]  /*1c40*/  BRA `(.L_x_16) ;  /* 0x0000000000107947 */ /* 0x000fec0003800000 */
.L_x_15:
[----:B------:R-:W-:-:S04]  /*1c50*/  LOP3.LUT R0, R0, 0x80000000, RZ, 0xc0, !PT ;  /* 0x8000000000007812 */ /* 0x000fc800078ec0ff */
[----:B------:R-:W-:Y:S01]  /*1c60*/  LOP3.LUT R0, R0, 0x7f800000, RZ, 0xfc, !PT ;  /* 0x7f80000000007812 */ /* 0x000fe200078efcff */
[----:B------:R-:W-:Y:S06]  /*1c70*/  BRA `(.L_x_16) ;  /* 0x0000000000047947 */ /* 0x000fec0003800000 */
.L_x_14:
[----:B------:R-:W-:-:S07]  /*1c80*/  LEA R0, R9, R0, 0x17 ;  /* 0x0000000009007211 */ /* 0x000fce00078eb8ff */
.L_x_16:
[----:B------:R-:W-:Y:S05]  /*1c90*/  BSYNC.RECONVERGENT B2 ;  /* 0x0000000000027941 */ /* 0x000fea0003800200 */
.L_x_13:
[----:B------:R-:W-:Y:S05]  /*1ca0*/  BRA `(.L_x_17) ;  /* 0x0000000000207947 */ /* 0x000fea0003800000 */
.L_x_12:
[----:B------:R-:W-:-:S04]  /*1cb0*/  LOP3.LUT R0, R3, 0x80000000, R10, 0x48, !PT ;  /* 0x8000000003007812 */ /* 0x000fc800078e480a */
[----:B------:R-:W-:Y:S01]  /*1cc0*/  LOP3.LUT R0, R0, 0x7f800000, RZ, 0xfc, !PT ;  /* 0x7f80000000007812 */ /* 0x000fe200078efcff */
[----:B------:R-:W-:Y:S06]  /*1cd0*/  BRA `(.L_x_17) ;  /* 0x0000000000147947 */ /* 0x000fec0003800000 */
.L_x_11:
[----:B------:R-:W-:Y:S01]  /*1ce0*/  LOP3.LUT R0, R3, 0x80000000, R10, 0x48, !PT ;  /* 0x8000000003007812 */ /* 0x000fe200078e480a */
[----:B------:R-:W-:Y:S06]  /*1cf0*/  BRA `(.L_x_17) ;  /* 0x00000000000c7947 */ /* 0x000fec0003800000 */
.L_x_10:
[----:B------:R-:W0:Y:S01]  /*1d00*/  MUFU.RSQ R0, -QNAN ;  /* 0xffc0000000007908 */ /* 0x000e220000001400 */
[----:B------:R-:W-:Y:S05]  /*1d10*/  BRA `(.L_x_17) ;  /* 0x0000000000047947 */ /* 0x000fea0003800000 */
.L_x_9:
[----:B------:R-:W-:-:S07]  /*1d20*/  FADD.FTZ R0, R0, R3 ;  /* 0x0000000300007221 */ /* 0x000fce0000010000 */
.L_x_17:
[----:B------:R-:W-:Y:S05]  /*1d30*/  BSYNC.RECONVERGENT B1 ;  /* 0x0000000000017941 */ /* 0x000fea0003800200 */
.L_x_7:
[----:B------:R-:W-:-:S04]  /*1d40*/  HFMA2 R3, -RZ, RZ, 0, 0 ;  /* 0x00000000ff037431 */ /* 0x000fc800000001ff */
[----:B0-----:R-:W-:Y:S05]  /*1d50*/  RET.REL.NODEC R2 `(softmax_at) ;  /* 0xffffffe002a87950 */ /* 0x001fea0003c3ffff */
.L_x_18:
[----:B------:R-:W-:-:S00]  /*1d60*/  BRA `(.L_x_18) ;  /* 0xfffffffc00fc7947 */ /* 0x000fc0000383ffff */
[----:B------:R-:W-:-:S00]  /*1d70*/  NOP ;  /* 0x0000000000007918 */ /* 0x000fc00000000000 */
        /* <DEDUP_REMOVED lines=8> */
.L_x_202:


//--------------------- .text.softmax_a           --------------------------
	.section	.text.softmax_a,"ax",@progbits
	.align	128
        .global         softmax_a
        .type           softmax_a,@function
        .size           softmax_a,(.L_x_203 - softmax_a)
        .other          softmax_a,@"STO_CUDA_ENTRY STV_DEFAULT"
softmax_a:
.text.softmax_a:
[----:B------:R-:W-:Y:S01]  /*0000*/  LDC R1, c[0x0][0x37c] ;  /* 0x0000df00ff017b82 */ /* 0x000fe20000000800 */
[----:B------:R-:W0:Y:S01]  /*0010*/  S2R R4, SR_CTAID.Y ;  /* 0x0000000000047919 */ /* 0x000e220000002600 */
[----:B------:R-:W1:Y:S01]  /*0020*/  LDCU.64 UR6, c[0x0][0x390] ;  /* 0x00007200ff0677ac */ /* 0x000e620008000a00 */
[----:B------:R-:W-:Y:S02]  /*0030*/  HFMA2 R3, -RZ, RZ, 0, 0 ;  /* 0x00000000ff037431 */ /* 0x000fe400000001ff */
[----:B------:R-:W-:Y:S01]  /*0040*/  IMAD.MOV.U32 R15, RZ, RZ, RZ ;  /* 0x000000ffff0f7224 */ /* 0x000fe200078e00ff */
[----:B------:R-:W0:Y:S01]  /*0050*/  S2R R11, SR_TID.Y ;  /* 0x00000000000b7919 */ /* 0x000e220000002200 */
[----:B------:R-:W2:Y:S01]  /*0060*/  LDCU UR4, c[0x0][0x360] ;  /* 0x00006c00ff0477ac */ /* 0x000ea20008000800 */
[----:B------:R-:W2:Y:S01]  /*0070*/  S2R R7, SR_CTAID.X ;  /* 0x0000000000077919 */ /* 0x000ea20000002500 */
[----:B------:R-:W0:Y:S01]  /*0080*/  LDCU UR5, c[0x0][0x364] ;  /* 0x00006c80ff0577ac */ /* 0x000e220008000800 */
[----:B------:R-:W2:Y:S01]  /*0090*/  S2R R2, SR_TID.X ;  /* 0x0000000000027919 */ /* 0x000ea20000002100 */
[----:B------:R-:W3:Y:S01]  /*00a0*/  LDCU.64 UR14, c[0x0][0x398] ;  /* 0x00007300ff0e77ac */ /* 0x000ee20008000a00 */
[----:B------:R-:W4:Y:S01]  /*00b0*/  LDCU.64 UR12, c[0x0][0x358] ;  /* 0x00006b00ff0c77ac */ /* 0x000f220008000a00 */
[----:B-1----:R-:W-:-:S04]  /*00c0*/  UISETP.NE.U32.AND UP0, UPT, UR6, URZ, UPT ;  /* 0x000000ff0600728c */ /* 0x002fc8000bf05070 */
[----:B------:R-:W-:Y:S01]  /*00d0*/  UISETP.NE.AND.EX UP0, UPT, UR7, URZ, UPT, UP0 ;  /* 0x000000ff0700728c */ /* 0x000fe2000bf05300 */
[----:B0-----:R-:W-:-:S05]  /*00e0*/  IMAD R4, R4, UR5, R11 ;  /* 0x0000000504047c24 */ /* 0x001fca000f8e020b */
[----:B---3--:R-:W-:Y:S01]  /*00f0*/  ISETP.GE.U32.AND P0, PT, R4, UR14, PT ;  /* 0x0000000e04007c0c */ /* 0x008fe2000bf06070 */
[----:B--2---:R-:W-:-:S03]  /*0100*/  IMAD.WIDE.U32 R6, R7, UR4, R2 ;  /* 0x0000000407067c25 */ /* 0x004fc6000f8e0002 */
[----:B------:R-:W-:Y:S01]  /*0110*/  ISETP.GE.U32.AND.EX P0, PT, RZ, UR15, PT, P0 ;  /* 0x0000000fff007c0c */ /* 0x000fe2000bf06100 */
[----:B----4-:R-:W-:-:S12]  /*0120*/  BRA.U !UP0, `(.L_x_19) ;  /* 0x0000000508bc7547 */ /* 0x010fd8000b800000 */
[----:B------:R-:W0:Y:S01]  /*0130*/  LDC.64 R8, c[0x0][0x398] ;  /* 0x0000e600ff087b82 */ /* 0x000e220000000a00 */
[----:B------:R-:W1:Y:S01]  /*0140*/  LDCU.64 UR6, c[0x0][0x380] ;  /* 0x00007000ff0677ac */ /* 0x000e620008000a00 */
[----:B------:R-:W-:Y:S01]  /*0150*/  MOV R5, RZ ;  /* 0x000000ff00057202 */ /* 0x000fe20000000f00 */
[----:B------:R-:W-:Y:S01]  /*0160*/  UMOV UR4, 0x400 ;  /* 0x0000040000047882 */ /* 0x000fe20000000000 */
[----:B------:R-:W2:Y:S04]  /*0170*/  LDCU.128 UR8, c[0x0][0x390] ;  /* 0x00007200ff0877ac */ /* 0x000ea80008000c00 */
[----:B------:R-:W3:Y:S01]  /*0180*/  S2UR UR5, SR_CgaCtaId ;  /* 0x00000000000579c3 */ /* 0x000ee20000008800 */
[----:B0-----:R-:W-:-:S04]  /*0190*/  IMAD.WIDE.U32 R12, R2, R8, R4 ;  /* 0x00000008020c7225 */ /* 0x001fc800078e0004 */
[----:B------:R-:W-:Y:S01]  /*01a0*/  IMAD R15, R2, R9, R13 ;  /* 0x00000009020f7224 */ /* 0x000fe200078e020d */
[----:B-1----:R-:W-:Y:S01]  /*01b0*/  LEA R10, P1, R12, UR6, 0x2 ;  /* 0x000000060c0a7c11 */ /* 0x002fe2000f8210ff */
[----:B---3--:R-:W-:-:S03]  /*01c0*/  ULEA UR4, UR5, UR4, 0x18 ;  /* 0x0000000405047291 */ /* 0x008fc6000f8ec0ff */
[----:B------:R-:W-:-:S03]  /*01d0*/  UMOV UR5, URZ ;  /* 0x000000ff00057c82 */ /* 0x000fc60008000000 */
[----:B------:R-:W-:Y:S01]  /*01e0*/  LEA R13, R11, UR4, 0x2 ;  /* 0x000000040b0d7c11 */ /* 0x000fe2000f8e10ff */
[----:B------:R-:W-:Y:S01]  /*01f0*/  UMOV UR4, URZ ;  /* 0x000000ff00047c82 */ /* 0x000fe20008000000 */
[----:B------:R-:W-:Y:S01]  /*0200*/  LEA.HI.X R11, R12, UR7, R15, 0x2, P1 ;  /* 0x000000070c0b7c11 */ /* 0x000fe200088f140f */
[----:B------:R-:W-:Y:S01]  /*0210*/  IMAD.MOV.U32 R15, RZ, RZ, RZ ;  /* 0x000000ffff0f7224 */ /* 0x000fe200078e00ff */
[----:B------:R-:W-:Y:S02]  /*0220*/  SHF.L.U64.HI R12, R8, 0x7, R9 ;  /* 0x00000007080c7819 */ /* 0x000fe40000010209 */
[----:B--2---:R-:W-:-:S07]  /*0230*/  LEA R0, R2, R13, 0x7 ;  /* 0x0000000d02007211 */ /* 0x004fce00078e38ff */
.L_x_20:
[----:B------:R-:W-:Y:S01]  /*0240*/  IADD3 R9, P1, PT, R2, UR4, RZ ;  /* 0x0000000402097c10 */ /* 0x000fe2000ff3e0ff */
[----:B------:R-:W-:Y:S01]  /*0250*/  UMOV UR6, UR8 ;  /* 0x0000000800067c82 */ /* 0x000fe20008000000 */
[----:B------:R-:W-:Y:S02]  /*0260*/  UMOV UR7, UR9 ;  /* 0x0000000900077c82 */ /* 0x000fe40008000000 */
[----:B------:R-:W-:Y:S01]  /*0270*/  ISETP.GE.U32.AND P2, PT, R9, UR6, PT ;  /* 0x0000000609007c0c */ /* 0x000fe2000bf46070 */
[----:B------:R-:W-:Y:S01]  /*0280*/  IMAD.X R9, RZ, RZ, UR5, P1 ;  /* 0x00000005ff097e24 */ /* 0x000fe200088e06ff */
[----:B------:R-:W-:-:S04]  /*0290*/  ISETP.GE.U32.AND P1, PT, R4, UR10, PT ;  /* 0x0000000a04007c0c */ /* 0x000fc8000bf26070 */
[----:B------:R-:W-:-:S04]  /*02a0*/  ISETP.GE.U32.AND.EX P2, PT, R9, UR7, PT, P2 ;  /* 0x0000000709007c0c */ /* 0x000fc8000bf46120 */
[----:B------:R-:W-:-:S13]  /*02b0*/  ISETP.GE.U32.OR.EX P1, PT, RZ, UR11, P2, P1 ;  /* 0x0000000bff007c0c */ /* 0x000fda0009726510 */
[----:B------:R-:W2:Y:S01]  /*02c0*/  @!P1 LDG.E R9, desc[UR12][R10.64] ;  /* 0x0000000c0a099981 */ /* 0x000ea2000c1e1900 */
[----:B------:R-:W-:Y:S01]  /*02d0*/  @!P1 MOV R14, 0x3bbb989d ;  /* 0x3bbb989d000e9802 */ /* 0x000fe20000000f00 */
[----:B------:R-:W-:Y:S02]  /*02e0*/  @!P1 IMAD.MOV.U32 R17, RZ, RZ, 0x437c0000 ;  /* 0x437c0000ff119424 */ /* 0x000fe400078e00ff */
[----:B------:R-:W-:Y:S01]  /*02f0*/  HFMA2 R21, -RZ, RZ, 0, 0 ;  /* 0x00000000ff157431 */ /* 0x000fe200000001ff */
[----:B------:R-:W-:-:S04]  /*0300*/  UIADD3 UR4, UP0, UPT, UR4, 0x20, URZ ;  /* 0x0000002004047890 */ /* 0x000fc8000ff1e0ff */
[----:B------:R-:W-:Y:S02]  /*0310*/  UIADD3.X UR5, UPT, UPT, URZ, UR5, URZ, UP0, !UPT ;  /* 0x00000005ff057290 */ /* 0x000fe400087fe4ff */
[----:B------:R-:W-:-:S04]  /*0320*/  UISETP.GE.U32.AND UP0, UPT, UR4, UR6, UPT ;  /* 0x000000060400728c */ /* 0x000fc8000bf06070 */
[----:B------:R-:W-:Y:S01]  /*0330*/  UISETP.GE.U32.AND.EX UP0, UPT, UR5, UR7, UPT, UP0 ;  /* 0x000000070500728c */ /* 0x000fe2000bf06100 */
[----:B--2---:R-:W-:-:S04]  /*0340*/  @!P1 FFMA.SAT R14, R9, R14, 0.5 ;  /* 0x3f000000090e9423 */ /* 0x004fc8000000200e */
[----:B------:R-:W-:-:S04]  /*0350*/  @!P1 FFMA.RM R14, R14, R17, 12582913 ;  /* 0x4b4000010e0e9423 */ /* 0x000fc80000004011 */
[C---:B------:R-:W-:Y:S01]  /*0360*/  @!P1 FADD R16, R14.reuse, -12583039 ;  /* 0xcb40007f0e109421 */ /* 0x040fe20000000000 */
[----:B------:R-:W-:-:S03]  /*0370*/  @!P1 IMAD.SHL.U32 R14, R14, 0x800000, RZ ;  /* 0x008000000e0e9824 */ /* 0x000fc600078e00ff */
[----:B------:R-:W-:-:S04]  /*0380*/  @!P1 FFMA R16, R9, 1.4426950216293334961, -R16 ;  /* 0x3fb8aa3b09109823 */ /* 0x000fc80000000810 */
[----:B------:R-:W-:-:S04]  /*0390*/  @!P1 FFMA R16, R9, 1.925963033500011079e-08, R16 ;  /* 0x32a5706009109823 */ /* 0x000fc80000000010 */
[----:B------:R-:W0:Y:S02]  /*03a0*/  @!P1 MUFU.EX2 R9, R16 ;  /* 0x0000001000099308 */ /* 0x000e240000000800 */
[----:B0-----:R-:W-:Y:S01]  /*03b0*/  @!P1 FMUL R21, R14, R9 ;  /* 0x000000090e159220 */ /* 0x001fe20000400000 */
[----:B------:R-:W-:-:S04]  /*03c0*/  LEA R10, P1, R8, R10, 0x7 ;  /* 0x0000000a080a7211 */ /* 0x000fc800078238ff */
[----:B------:R-:W-:Y:S01]  /*03d0*/  STS [R0], R21 ;  /* 0x0000001500007388 */ /* 0x000fe20000000800 */
[----:B------:R-:W-:Y:S01]  /*03e0*/  IADD3.X R11, PT, PT, R11, R12, RZ, P1, !PT ;  /* 0x0000000c0b0b7210 */ /* 0x000fe20000ffe4ff */
        /* <DEDUP_REMOVED lines=35> */
[----:B------:R-:W-:-:S03]  /*0620*/  FADD R24, R23, R16 ;  /* 0x0000001017187221 */ /* 0x000fc60000000000 */
        /* <DEDUP_REMOVED lines=19> */
[----:B------:R-:W-:-:S04]  /*0760*/  FADD R16, R23, R16 ;  /* 0x0000001017107221 */ /* 0x000fc80000000000 */
[----:B--2---:R-:W-:-:S04]  /*0770*/  FADD R16, R16, R15 ;  /* 0x0000000f10107221 */ /* 0x004fc80000000000 */
[----:B---3--:R-:W-:-:S04]  /*0780*/  FADD R9, R16, R9 ;  /* 0x0000000910097221 */ /* 0x008fc80000000000 */
[----:B----4-:R-:W-:-:S04]  /*0790*/  FADD R14, R9, R14 ;  /* 0x0000000e090e7221 */ /* 0x010fc80000000000 */
[----:B-----5:R-:W-:-:S04]  /*07a0*/  FADD R17, R14, R17 ;  /* 0x000000110e117221 */ /* 0x020fc80000000000 */
[----:B------:R-:W-:-:S04]  /*07b0*/  FADD R18, R17, R18 ;  /* 0x0000001211127221 */ /* 0x000fc80000000000 */
[----:B------:R-:W-:-:S04]  /*07c0*/  FADD R19, R18, R19 ;  /* 0x0000001312137221 */ /* 0x000fc80000000000 */
[----:B------:R-:W-:-:S04]  /*07d0*/  FADD R20, R19, R20 ;  /* 0x0000001413147221 */ /* 0x000fc80000000000 */
[----:B0-----:R-:W-:-:S04]  /*07e0*/  FADD R21, R20, R21 ;  /* 0x0000001514157221 */ /* 0x001fc80000000000 */
[----:B-1----:R-:W-:Y:S01]  /*07f0*/  FADD R15, R21, R22 ;  /* 0x00000016150f7221 */ /* 0x002fe20000000000 */
[----:B------:R-:W-:Y:S06]  /*0800*/  BAR.SYNC.DEFER_BLOCKING 0x0 ;  /* 0x0000000000007b1d */ /* 0x000fec0000010000 */
[----:B------:R-:W-:Y:S05]  /*0810*/  BRA.U !UP0, `(.L_x_20) ;  /* 0xfffffff908887547 */ /* 0x000fea000b83ffff */
.L_x_19:
[----:B------:R-:W-:-:S04]  /*0820*/  ISETP.GE.U32.AND P1, PT, R6, UR6, PT ;  /* 0x0000000606007c0c */ /* 0x000fc8000bf26070 */
[----:B------:R-:W-:-:S13]  /*0830*/  ISETP.GE.U32.OR.EX P0, PT, R7, UR7, P0, P1 ;  /* 0x0000000707007c0c */ /* 0x000fda0008706510 */
[----:B------:R-:W-:Y:S05]  /*0840*/  @P0 EXIT ;  /* 0x000000000000094d */ /* 0x000fea0003800000 */
[----:B------:R-:W0:Y:S01]  /*0850*/  LDCU.64 UR4, c[0x0][0x380] ;  /* 0x00007000ff0477ac */ /* 0x000e220008000a00 */
[----:B------:R-:W-:Y:S02]  /*0860*/  IMAD R3, R7, UR14, RZ ;  /* 0x0000000e07037c24 */ /* 0x000fe4000f8e02ff */
[----:B------:R-:W-:Y:S02]  /*0870*/  IMAD.MOV.U32 R5, RZ, RZ, RZ ;  /* 0x000000ffff057224 */ /* 0x000fe400078e00ff */
[C---:B------:R-:W-:Y:S02]  /*0880*/  IMAD R3, R6.reuse, UR15, R3 ;  /* 0x0000000f06037c24 */ /* 0x040fe4000f8e0203 */
[----:B------:R-:W-:-:S04]  /*0890*/  IMAD.WIDE.U32 R4, R6, UR14, R4 ;  /* 0x0000000e06047c25 */ /* 0x000fc8000f8e0004 */
[----:B------:R-:W-:Y:S01]  /*08a0*/  IMAD.SHL.U32 R2, R4, 0x4, RZ ;  /* 0x0000000404027824 */ /* 0x000fe200078e00ff */
[----:B------:R-:W-:-:S04]  /*08b0*/  IADD3 R3, PT, PT, R5, R3, RZ ;  /* 0x0000000305037210 */ /* 0x000fc80007ffe0ff */
[----:B------:R-:W-:Y:S02]  /*08c0*/  SHF.L.U64.HI R4, R4, 0x2, R3 ;  /* 0x0000000204047819 */ /* 0x000fe40000010203 */
[----:B0-----:R-:W-:-:S04]  /*08d0*/  IADD3 R6, P0, PT, R2, UR4, RZ ;  /* 0x0000000402067c10 */ /* 0x001fc8000ff1e0ff */
[----:B------:R-:W-:-:S05]  /*08e0*/  IADD3.X R7, PT, PT, R4, UR5, RZ, P0, !PT ;  /* 0x0000000504077c10 */ /* 0x000fca00087fe4ff */
[----:B------:R-:W2:Y:S01]  /*08f0*/  LDG.E R6, desc[UR12][R6.64] ;  /* 0x0000000c06067981 */ /* 0x000ea2000c1e1900 */
[----:B------:R-:W-:Y:S01]  /*0900*/  MOV R3, 0x3bbb989d ;  /* 0x3bbb989d00037802 */ /* 0x000fe20000000f00 */
[----:B------:R-:W-:Y:S01]  /*0910*/  IMAD.MOV.U32 R5, RZ, RZ, 0x437c0000 ;  /* 0x437c0000ff057424 */ /* 0x000fe200078e00ff */
[----:B------:R-:W0:Y:S01]  /*0920*/  MUFU.RCP R8, R15 ;  /* 0x0000000f00087308 */ /* 0x000e220000001000 */
[----:B------:R-:W-:Y:S02]  /*0930*/  BSSY.RECONVERGENT B0, `(.L_x_21) ;  /* 0x0000014000007945 */ /* 0x000fe40003800200 */
[----:B--2---:R-:W-:-:S04]  /*0940*/  FFMA.SAT R0, R6, R3, 0.5 ;  /* 0x3f00000006007423 */ /* 0x004fc80000002003 */
[----:B------:R-:W-:Y:S01]  /*0950*/  FFMA.RM R0, R0, R5, 12582913 ;  /* 0x4b40000100007423 */ /* 0x000fe20000004005 */
[----:B0-----:R-:W-:-:S03]  /*0960*/  FFMA R5, R8, -R15, 1 ;  /* 0x3f80000008057423 */ /* 0x001fc6000000080f */
[C---:B------:R-:W-:Y:S01]  /*0970*/  FADD R3, R0.reuse, -12583039 ;  /* 0xcb40007f00037421 */ /* 0x040fe20000000000 */
[----:B------:R-:W-:Y:S01]  /*0980*/  SHF.L.U32 R0, R0, 0x17, RZ ;  /* 0x0000001700007819 */ /* 0x000fe200000006ff */
[----:B------:R-:W-:Y:S02]  /*0990*/  FFMA R5, R8, R5, R8 ;  /* 0x0000000508057223 */ /* 0x000fe40000000008 */
        /* <DEDUP_REMOVED lines=9> */
[----:B------:R-:W-:Y:S01]  /*0a30*/  IMAD.MOV.U32 R3, RZ, RZ, R15 ;  /* 0x000000ffff037224 */ /* 0x000fe200078e000f */
[----:B------:R-:W-:-:S07]  /*0a40*/  MOV R6, 0xa60 ;  /* 0x00000a6000067802 */ /* 0x000fce0000000f00 */
[----:B------:R-:W-:Y:S05]  /*0a50*/  CALL.REL.NOINC `($__internal_1_$__cuda_sm3x_div_rn_noftz_f32_slowpath) ;  /* 0x00000000001c7944 */ /* 0x000fea0003c00000 */
[----:B------:R-:W-:-:S07]  /*0a60*/  MOV R5, R0 ;  /* 0x0000000000057202 */ /* 0x000fce0000000f00 */
.L_x_22:
[----:B------:R-:W-:Y:S05]  /*0a70*/  BSYNC.RECONVERGENT B0 ;  /* 0x0000000000007941 */ /* 0x000fea0003800200 */
.L_x_21:
[----:B------:R-:W0:Y:S02]  /*0a80*/  LDCU.64 UR4, c[0x0][0x388] ;  /* 0x00007100ff0477ac */ /* 0x000e240008000a00 */
[----:B0-----:R-:W-:-:S04]  /*0a90*/  IADD3 R2, P0, PT, R2, UR4, RZ ;  /* 0x0000000402027c10 */ /* 0x001fc8000ff1e0ff */
[----:B------:R-:W-:-:S05]  /*0aa0*/  IADD3.X R3, PT, PT, R4, UR5, RZ, P0, !PT ;  /* 0x0000000504037c10 */ /* 0x000fca00087fe4ff */
[----:B------:R-:W-:Y:S01]  /*0ab0*/  STG.E desc[UR12][R2.64], R5 ;  /* 0x0000000502007986 */ /* 0x000fe2000c10190c */
[----:B------:R-:W-:Y:S05]  /*0ac0*/  EXIT ;  /* 0x000000000000794d */ /* 0x000fea0003800000 */
        .weak           $__internal_1_$__cuda_sm3x_div_rn_noftz_f32_slowpath
        .type           $__internal_1_$__cuda_sm3x_div_rn_noftz_f32_slowpath,@function
        .size           $__internal_1_$__cuda_sm3x_div_rn_noftz_f32_slowpath,(.L_x_203 - $__internal_1_$__cuda_sm3x_div_rn_noftz_f32_slowpath)
$__internal_1_$__cuda_sm3x_div_rn_noftz_f32_slowpath:
[----:B------:R-:W-:Y:S01]  /*0ad0*/  SHF.R.U32.HI R7, RZ, 0x17, R3 ;  /* 0x00000017ff077819 */ /* 0x000fe20000011603 */
[----:B------:R-:W-:Y:S01]  /*0ae0*/  BSSY.RECONVERGENT B1, `(.L_x_23) ;  /* 0x0000063000017945 */ /* 0x000fe20003800200 */
[--C-:B------:R-:W-:Y:S02]  /*0af0*/  SHF.R.U32.HI R5, RZ, 0x17, R0.reuse ;  /* 0x00000017ff057819 */ /* 0x100fe40000011600 */
[----:B------:R-:W-:Y:S01]  /*0b00*/  LOP3.LUT R13, R7, 0xff, RZ, 0xc0, !PT ;  /* 0x000000ff070d7812 */ /* 0x000fe200078ec0ff */
[----:B------:R-:W-:Y:S01]  /*0b10*/  IMAD.MOV.U32 R7, RZ, RZ, R0 ;  /* 0x000000ffff077224 */ /* 0x000fe200078e0000 */
[----:B------:R-:W-:-:S03]  /*0b20*/  LOP3.LUT R5, R5, 0xff, RZ, 0xc0, !PT ;  /* 0x000000ff05057812 */ /* 0x000fc600078ec0ff */
[----:B------:R-:W-:Y:S01]  /*0b30*/  VIADD R10, R13, 0xffffffff ;  /* 0xffffffff0d0a7836 */ /* 0x000fe20000000000 */
[----:B------:R-:W-:-:S04]  /*0b40*/  IADD3 R9, PT, PT, R5, -0x1, RZ ;  /* 0xffffffff05097810 */ /* 0x000fc80007ffe0ff */
[----:B------:R-:W-:-:S04]  /*0b50*/  ISETP.GT.U32.AND P0, PT, R10, 0xfd, PT ;  /* 0x000000fd0a00780c */ /* 0x000fc80003f04070 */
        /* <DEDUP_REMOVED lines=21> */
[----:B------:R-:W-:Y:S01]  /*0cb0*/  @P0 IMAD.MOV.U32 R8, RZ, RZ, RZ ;  /* 0x000000ffff080224 */ /* 0x000fe200078e00ff */
[----:B------:R-:W-:Y:S01]  /*0cc0*/  @!P0 MOV R8, 0xffffffc0 ;  /* 0xffffffc000088802 */ /* 0x000fe20000000f00 */
[----:B------:R-:W-:Y:S01]  /*0cd0*/  @!P0 FFMA R7, R0, 1.84467440737095516160e+19, RZ ;  /* 0x5f80000000078823 */ /* 0x000fe200000000ff */
[----:B------:R-:W-:-:S03]  /*0ce0*/  @!P1 FFMA R3, R3, 1.84467440737095516160e+19, RZ ;  /* 0x5f80000003039823 */ /* 0x000fc600000000ff */
[----:B------:R-:W-:-:S07]  /*0cf0*/  @!P1 VIADD R8, R8, 0x40 ;  /* 0x0000004008089836 */ /* 0x000fce0000000000 */
.L_x_24:
[----:B------:R-:W-:Y:S01]  /*0d00*/  LEA R0, R13, 0xc0800000, 0x17 ;  /* 0xc08000000d007811 */ /* 0x000fe200078eb8ff */
[----:B------:R-:W-:Y:S01]  /*0d10*/  VIADD R10, R5, 0xffffff81 ;  /* 0xffffff81050a7836 */ /* 0x000fe20000000000 */
[----:B------:R-:W-:Y:S02]  /*0d20*/  BSSY.RECONVERGENT B2, `(.L_x_29) ;  /* 0x0000035000027945 */ /* 0x000fe40003800200 */
[----:B------:R-:W-:Y:S01]  /*0d30*/  IADD3 R3, PT, PT, -R0, R3, RZ ;  /* 0x0000000300037210 */ /* 0x000fe20007ffe1ff */
[----:B------:R-:W-:-:S03]  /*0d40*/  IMAD R0, R10, -0x800000, R7 ;  /* 0xff8000000a007824 */ /* 0x000fc600078e0207 */
[----:B------:R-:W0:Y:S01]  /*0d50*/  MUFU.RCP R9, R3 ;  /* 0x0000000300097308 */ /* 0x000e220000001000 */
[----:B------:R-:W-:-:S04]  /*0d60*/  FADD.FTZ R11, -R3, -RZ ;  /* 0x800000ff030b7221 */ /* 0x000fc80000010100 */
[----:B0-----:R-:W-:-:S04]  /*0d70*/  FFMA R12, R9, R11, 1 ;  /* 0x3f800000090c7423 */ /* 0x001fc8000000000b */
[----:B------:R-:W-:-:S04]  /*0d80*/  FFMA R14, R9, R12, R9 ;  /* 0x0000000c090e7223 */ /* 0x000fc80000000009 */
[----:B------:R-:W-:-:S04]  /*0d90*/  FFMA R5, R0, R14, RZ ;  /* 0x0000000e00057223 */ /* 0x000fc800000000ff */
[----:B------:R-:W-:-:S04]  /*0da0*/  FFMA R12, R11, R5, R0 ;  /* 0x000000050b0c7223 */ /* 0x000fc80000000000 */
[----:B------:R-:W-:Y:S01]  /*0db0*/  FFMA R7, R14, R12, R5 ;  /* 0x0000000c0e077223 */ /* 0x000fe20000000005 */
[----:B------:R-:W-:-:S03]  /*0dc0*/  IADD3 R5, PT, PT, R10, 0x7f, -R13 ;  /* 0x0000007f0a057810 */ /* 0x000fc60007ffe80d */
[----:B------:R-:W-:Y:S01]  /*0dd0*/  FFMA R12, R11, R7, R0 ;  /* 0x000000070b0c7223 */ /* 0x000fe20000000000 */
[----:B------:R-:W-:-:S03]  /*0de0*/  IADD3 R5, PT, PT, R5, R8, RZ ;  /* 0x0000000805057210 */ /* 0x000fc60007ffe0ff */
[----:B------:R-:W-:-:S05]  /*0df0*/  FFMA R0, R14, R12, R7 ;  /* 0x0000000c0e007223 */ /* 0x000fca0000000007 */
[----:B------:R-:W-:-:S04]  /*0e00*/  SHF.R.U32.HI R3, RZ, 0x17, R0 ;  /* 0x00000017ff037819 */ /* 0x000fc80000011600 */
[----:B------:R-:W-:-:S04]  /*0e10*/  LOP3.LUT R3, R3, 0xff, RZ, 0xc0, !PT ;  /* 0x000000ff03037812 */ /* 0x000fc800078ec0ff */
[----:B------:R-:W-:-:S05]  /*0e20*/  IADD3 R9, PT, PT, R3, R5, RZ ;  /* 0x0000000503097210 */ /* 0x000fca0007ffe0ff */
[----:B------:R-:W-:-:S05]  /*0e30*/  VIADD R3, R9, 0xffffffff ;  /* 0xffffffff09037836 */ /* 0x000fca0000000000 */
        /* <DEDUP_REMOVED lines=10> */
[C---:B------:R-:W-:Y:S01]  /*0ee0*/  IADD3 R10, PT, PT, R9.reuse, 0x20, RZ ;  /* 0x00000020090a7810 */ /* 0x040fe20007ffe0ff */
[CCC-:B------:R-:W-:Y:S01]  /*0ef0*/  FFMA.RM R8, R14.reuse, R12.reuse, R7.reuse ;  /* 0x0000000c0e087223 */ /* 0x1c0fe20000004007 */
[----:B------:R-:W-:Y:S02]  /*0f00*/  ISETP.NE.AND P2, PT, R9, RZ, PT ;  /* 0x000000ff0900720c */ /* 0x000fe40003f45270 */
[----:B------:R-:W-:Y:S01]  /*0f10*/  LOP3.LUT R5, R3, 0x7fffff, RZ, 0xc0, !PT ;  /* 0x007fffff03057812 */ /* 0x000fe200078ec0ff */
[----:B------:R-:W-:Y:S01]  /*0f20*/  FFMA.RP R3, R14, R12, R7 ;  /* 0x0000000c0e037223 */ /* 0x000fe20000008007 */
[----:B------:R-:W-:Y:S02]  /*0f30*/  ISETP.NE.AND P1, PT, R9, RZ, PT ;  /* 0x000000ff0900720c */ /* 0x000fe40003f25270 */
[----:B------:R-:W-:Y:S02]  /*0f40*/  LOP3.LUT R5, R5, 0x800000, RZ, 0xfc, !PT ;  /* 0x0080000005057812 */ /* 0x000fe400078efcff */
[----:B------:R-:W-:-:S02]  /*0f50*/  IADD3 R7, PT, PT, -R9, RZ, RZ ;  /* 0x000000ff09077210 */ /* 0x000fc40007ffe1ff */
[----:B------:R-:W-:Y:S02]  /*0f60*/  SHF.L.U32 R10, R5, R10, RZ ;  /* 0x0000000a050a7219 */ /* 0x000fe400000006ff */
[----:B------:R-:W-:Y:S02]  /*0f70*/  FSETP.NEU.FTZ.AND P0, PT, R3, R8, PT ;  /* 0x000000080300720b */ /* 0x000fe40003f1d000 */
[----:B------:R-:W-:Y:S02]  /*0f80*/  SEL R8, R7, RZ, P2 ;  /* 0x000000ff07087207 */ /* 0x000fe40001000000 */
[----:B------:R-:W-:Y:S02]  /*0f90*/  ISETP.NE.AND P1, PT, R10, RZ, P1 ;  /* 0x000000ff0a00720c */ /* 0x000fe40000f25270 */
[----:B------:R-:W-:Y:S02]  /*0fa0*/  SHF.R.U32.HI R8, RZ, R8, R5 ;  /* 0x00000008ff087219 */ /* 0x000fe40000011605 */
[----:B------:R-:W-:-:S02]  /*0fb0*/  PLOP3.LUT P0, PT, P0, P1, PT, 0xf8, 0x8f ;  /* 0x00000000008f781c */ /* 0x000fc40000703f70 */
[----:B------:R-:W-:Y:S02]  /*0fc0*/  SHF.R.U32.HI R10, RZ, 0x1, R8 ;  /* 0x00000001ff0a7819 */ /* 0x000fe40000011608 */
[----:B------:R-:W-:-:S04]  /*0fd0*/  SEL R3, RZ, 0x1, !P0 ;  /* 0x00000001ff037807 */ /* 0x000fc80004000000 */
[----:B------:R-:W-:-:S04]  /*0fe0*/  LOP3.LUT R3, R3, 0x1, R10, 0xf8, !PT ;  /* 0x0000000103037812 */ /* 0x000fc800078ef80a */
[----:B------:R-:W-:-:S05]  /*0ff0*/  LOP3.LUT R3, R3, R8, RZ, 0xc0, !PT ;  /* 0x0000000803037212 */ /* 0x000fca00078ec0ff */
[----:B------:R-:W-:-:S05]  /*1000*/  IMAD.IADD R3, R10, 0x1, R3 ;  /* 0x000000010a037824 */ /* 0x000fca00078e0203 */
[----:B------:R-:W-:Y:S01]  /*1010*/  LOP3.LUT R0, R3, R0, RZ, 0xfc, !PT ;  /* 0x0000000003007212 */ /* 0x000fe200078efcff */
[----:B------:R-:W-:Y:S06]  /*1020*/  BRA `(.L_x_32) ;  /* 0x0000000000107947 */ /* 0x000fec0003800000 */
.L_x_31:
[----:B------:R-:W-:-:S04]  /*1030*/  LOP3.LUT R0, R0, 0x80000000, RZ, 0xc0, !PT ;  /* 0x8000000000007812 */ /* 0x000fc800078ec0ff */
[----:B------:R-:W-:Y:S01]  /*1040*/  LOP3.LUT R0, R0, 0x7f800000, RZ, 0xfc, !PT ;  /* 0x7f80000000007812 */ /* 0x000fe200078efcff */
[----:B------:R-:W-:Y:S06]  /*1050*/  BRA `(.L_x_32) ;  /* 0x0000000000047947 */ /* 0x000fec0003800000 */
.L_x_30:
[----:B------:R-:W-:-:S07]  /*1060*/  LEA R0, R5, R0, 0x17 ;  /* 0x0000000005007211 */ /* 0x000fce00078eb8ff */
.L_x_32:
[----:B------:R-:W-:Y:S05]  /*1070*/  BSYNC.RECONVERGENT B2 ;  /* 0x0000000000027941 */ /* 0x000fea0003800200 */
.L_x_29:
[----:B------:R-:W-:Y:S05]  /*1080*/  BRA `(.L_x_33) ;  /* 0x0000000000207947 */ /* 0x000fea0003800000 */
.L_x_28:
[----:B------:R-:W-:-:S04]  /*1090*/  LOP3.LUT R0, R3, 0x80000000, R7, 0x48, !PT ;  /* 0x8000000003007812 */ /* 0x000fc800078e4807 */
[----:B------:R-:W-:Y:S01]  /*10a0*/  LOP3.LUT R0, R0, 0x7f800000, RZ, 0xfc, !PT ;  /* 0x7f80000000007812 */ /* 0x000fe200078efcff */
[----:B------:R-:W-:Y:S06]  /*10b0*/  BRA `(.L_x_33) ;  /* 0x0000000000147947 */ /* 0x000fec0003800000 */
.L_x_27:
[----:B------:R-:W-:Y:S01]  /*10c0*/  LOP3.LUT R0, R3, 0x80000000, R7, 0x48, !PT ;  /* 0x8000000003007812 */ /* 0x000fe200078e4807 */
[----:B------:R-:W-:Y:S06]  /*10d0*/  BRA `(.L_x_33) ;  /* 0x00000000000c7947 */ /* 0x000fec0003800000 */
.L_x_26:
[----:B------:R-:W0:Y:S01]  /*10e0*/  MUFU.RSQ R0, -QNAN ;  /* 0xffc0000000007908 */ /* 0x000e220000001400 */
[----:B------:R-:W-:Y:S05]  /*10f0*/  BRA `(.L_x_33) ;  /* 0x0000000000047947 */ /* 0x000fea0003800000 */
.L_x_25:
[----:B------:R-:W-:-:S07]  /*1100*/  FADD.FTZ R0, R0, R3 ;  /* 0x0000000300007221 */ /* 0x000fce0000010000 */
.L_x_33:
[----:B------:R-:W-:Y:S05]  /*1110*/  BSYNC.RECONVERGENT B1 ;  /* 0x0000000000017941 */ /* 0x000fea0003800200 */
.L_x_23:
[----:B------:R-:W-:-:S04]  /*1120*/  HFMA2 R7, -RZ, RZ, 0, 0 ;  /* 0x00000000ff077431 */ /* 0x000fc800000001ff */
[----:B0-----:R-:W-:Y:S05]  /*1130*/  RET.REL.NODEC R6 `(softmax_a) ;  /* 0xffffffec06b07950 */ /* 0x001fea0003c3ffff */
.L_x_34:
        /* <DEDUP_REMOVED lines=12> */
.L_x_203:


//--------------------- .text.tanh_at             --------------------------
	.section	.text.tanh_at,"ax",@progbits
	.align	128
        .global         tanh_at
        .type           tanh_at,@function
        .size           tanh_at,(.L_x_216 - tanh_at)
        .other          tanh_at,@"STO_CUDA_ENTRY STV_DEFAULT"
tanh_at:
.text.tanh_at:
[----:B------:R-:W-:Y:S01]  /*0000*/  LDC R1, c[0x0][0x37c] ;  /* 0x0000df00ff017b82 */ /* 0x000fe20000000800 */
[----:B------:R-:W0:Y:S01]  /*0010*/  S2R R4, SR_CTAID.Y ;  /* 0x0000000000047919 */ /* 0x000e220000002600 */
[----:B------:R-:W1:Y:S01]  /*0020*/  LDCU UR4, c[0x0][0x360] ;  /* 0x00006c00ff0477ac */ /* 0x000e620008000800 */
[----:B------:R-:W0:Y:S01]  /*0030*/  S2R R3, SR_TID.Y ;  /* 0x0000000000037919 */ /* 0x000e220000002200 */
[----:B------:R-:W0:Y:S01]  /*0040*/  LDCU UR5, c[0x0][0x364] ;  /* 0x00006c80ff0577ac */ /* 0x000e220008000800 */
[----:B------:R-:W1:Y:S01]  /*0050*/  S2R R5, SR_CTAID.X ;  /* 0x0000000000057919 */ /* 0x000e620000002500 */
[----:B------:R-:W2:Y:S01]  /*0060*/  LDCU.128 UR8, c[0x0][0x390] ;  /* 0x00007200ff0877ac */ /* 0x000ea20008000c00 */
[----:B------:R-:W1:Y:S01]  /*0070*/  S2R R2, SR_TID.X ;  /* 0x0000000000027919 */ /* 0x000e620000002100 */
[----:B0-----:R-:W-:Y:S02]  /*0080*/  IMAD R4, R4, UR5, R3 ;  /* 0x0000000504047c24 */ /* 0x001fe4000f8e0203 */
[----:B------:R-:W-:-:S03]  /*0090*/  HFMA2 R3, -RZ, RZ, 0, 0 ;  /* 0x00000000ff037431 */ /* 0x000fc600000001ff */
[----:B--2---:R-:W-:-:S04]  /*00a0*/  ISETP.GE.U32.AND P1, PT, R4, UR10, PT ;  /* 0x0000000a04007c0c */ /* 0x004fc8000bf26070 */
[----:B------:R-:W-:Y:S01]  /*00b0*/  ISETP.GE.U32.AND.EX P1, PT, RZ, UR11, PT, P1 ;  /* 0x0000000bff007c0c */ /* 0x000fe2000bf26110 */
[----:B-1----:R-:W-:-:S03]  /*00c0*/  IMAD.WIDE.U32 R2, R5, UR4, R2 ;  /* 0x0000000405027c25 */ /* 0x002fc6000f8e0002 */
[----:B------:R-:W-:-:S04]  /*00d0*/  ISETP.GE.U32.AND P0, PT, R2, UR8, PT ;  /* 0x0000000802007c0c */ /* 0x000fc8000bf06070 */
[----:B------:R-:W-:-:S13]  /*00e0*/  ISETP.GE.U32.OR.EX P0, PT, R3, UR9, P1, P0 ;  /* 0x0000000903007c0c */ /* 0x000fda0008f06500 */
[----:B------:R-:W-:Y:S05]  /*00f0*/  @P0 EXIT ;  /* 0x000000000000094d */ /* 0x000fea0003800000 */
[----:B------:R-:W0:Y:S01]  /*0100*/  LDCU.128 UR12, c[0x0][0x380] ;  /* 0x00007000ff0c77ac */ /* 0x000e220008000c00 */
[C---:B------:R-:W-:Y:S01]  /*0110*/  IMAD.WIDE.U32 R6, R4.reuse, UR8, R2 ;  /* 0x0000000804067c25 */ /* 0x040fe2000f8e0002 */
[----:B------:R-:W1:Y:S03]  /*0120*/  LDCU.64 UR4, c[0x0][0x358] ;  /* 0x00006b00ff0477ac */ /* 0x000e660008000a00 */
[----:B------:R-:W-:Y:S01]  /*0130*/  IMAD R5, R4, UR9, R7 ;  /* 0x0000000904057c24 */ /* 0x000fe2000f8e0207 */
[----:B0-----:R-:W-:-:S04]  /*0140*/  LEA R8, P0, R6, UR12, 0x2 ;  /* 0x0000000c06087c11 */ /* 0x001fc8000f8010ff */
[----:B------:R-:W-:-:S05]  /*0150*/  LEA.HI.X R9, R6, UR13, R5, 0x2, P0 ;  /* 0x0000000d06097c11 */ /* 0x000fca00080f1405 */
[----:B-1----:R0:W2:Y:S01]  /*0160*/  LDG.E R8, desc[UR4][R8.64] ;  /* 0x0000000408087981 */ /* 0x0020a2000c1e1900 */
[----:B------:R-:W-:Y:S01]  /*0170*/  MOV R13, 0x3c80f082 ;  /* 0x3c80f082000d7802 */ /* 0x000fe20000000f00 */
[----:B------:R-:W-:Y:S01]  /*0180*/  IMAD R11, R3, UR10, RZ ;  /* 0x0000000a030b7c24 */ /* 0x000fe2000f8e02ff */
[----:B------:R-:W-:Y:S02]  /*0190*/  MOV R10, 0x3f800000 ;  /* 0x3f800000000a7802 */ /* 0x000fe40000000f00 */
[----:B------:R-:W-:-:S03]  /*01a0*/  MOV R5, RZ ;  /* 0x000000ff00057202 */ /* 0x000fc60000000f00 */
[----:B------:R-:W-:-:S04]  /*01b0*/  IMAD.WIDE.U32 R4, R2, UR10, R4 ;  /* 0x0000000a02047c25 */ /* 0x000fc8000f8e0004 */
[----:B0-----:R-:W-:-:S05]  /*01c0*/  IMAD R9, R2, UR11, R11 ;  /* 0x0000000b02097c24 */ /* 0x001fca000f8e020b */
[----:B------:R-:W-:Y:S01]  /*01d0*/  IADD3 R9, PT, PT, R5, R9, RZ ;  /* 0x0000000905097210 */ /* 0x000fe20007ffe0ff */
[C---:B--2---:R-:W-:Y:S01]  /*01e0*/  FMUL R6, |R8|.reuse, 2.8853900432586669922 ;  /* 0x4038aa3b08067820 */ /* 0x044fe20000400200 */
[C---:B------:R-:W-:Y:S01]  /*01f0*/  FMUL R0, R8.reuse, R8 ;  /* 0x0000000808007220 */ /* 0x040fe20000400000 */
[C---:B------:R-:W-:Y:S02]  /*0200*/  FSETP.GE.AND P0, PT, |R8|.reuse, 0.60000002384185791016, PT ;  /* 0x3f19999a0800780b */ /* 0x040fe40003f06200 */
[----:B------:R-:W-:Y:S01]  /*0210*/  FSETP.GE.AND P1, PT, |R8|, 9.010913848876953125, PT ;  /* 0x41102cb40800780b */ /* 0x000fe20003f26200 */
[----:B------:R-:W-:Y:S01]  /*0220*/  FFMA R3, R0, R13, -0.052303962409496307373 ;  /* 0xbd563cae00037423 */ /* 0x000fe2000000000d */
[----:B------:R-:W0:Y:S02]  /*0230*/  MUFU.EX2 R6, R6 ;  /* 0x0000000600067308 */ /* 0x000e240000000800 */
[----:B0-----:R-:W-:-:S06]  /*0240*/  FADD R7, R6, 1 ;  /* 0x3f80000006077421 */ /* 0x001fcc0000000000 */
[----:B------:R-:W0:Y:S02]  /*0250*/  MUFU.RCP R7, R7 ;  /* 0x0000000700077308 */ /* 0x000e240000001000 */
[----:B0-----:R-:W-:Y:S01]  /*0260*/  FFMA R10, R7, -2, R10 ;  /* 0xc0000000070a7823 */ /* 0x001fe2000000000a */
[----:B------:R-:W-:-:S04]  /*0270*/  FFMA R7, R0, R3, 0.1331529766321182251 ;  /* 0x3e08594100077423 */ /* 0x000fc80000000003 */
[----:B------:R-:W-:Y:S01]  /*0280*/  FFMA R7, R0, R7, -0.33332768082618713379 ;  /* 0xbeaaa9ed00077423 */ /* 0x000fe20000000007 */
[----:B------:R-:W-:Y:S02]  /*0290*/  FSEL R3, R10, 1, !P1 ;  /* 0x3f8000000a037808 */ /* 0x000fe40004800000 */
[----:B------:R-:W-:Y:S01]  /*02a0*/  LEA R2, P1, R4, UR14, 0x2 ;  /* 0x0000000e04027c11 */ /* 0x000fe2000f8210ff */
[----:B------:R-:W-:Y:S01]  /*02b0*/  FFMA R7, R0, R7, RZ ;  /* 0x0000000700077223 */ /* 0x000fe200000000ff */
[--C-:B------:R-:W-:Y:S02]  /*02c0*/  LOP3.LUT R5, R3, 0x80000000, R8.reuse, 0xb8, !PT ;  /* 0x8000000003057812 */ /* 0x100fe400078eb808 */
[----:B------:R-:W-:Y:S01]  /*02d0*/  LEA.HI.X R3, R4, UR15, R9, 0x2, P1 ;  /* 0x0000000f04037c11 */ /* 0x000fe200088f1409 */
[----:B------:R-:W-:-:S05]  /*02e0*/  @!P0 FFMA R5, R8, R7, R8 ;  /* 0x0000000708058223 */ /* 0x000fca0000000008 */
[----:B------:R-:W-:Y:S01]  /*02f0*/  STG.E desc[UR4][R2.64], R5 ;  /* 0x0000000502007986 */ /* 0x000fe2000c101904 */
[----:B------:R-:W-:Y:S05]  /*0300*/  EXIT ;  /* 0x000000000000794d */ /* 0x000fea0003800000 */
.L_x_35:
        /* <DEDUP_REMOVED lines=15> */
.L_x_216:


//--------------------- .text.tanh_a              --------------------------
	.section	.text.tanh_a,"ax",@progbits
	.align	128
        .global         tanh_a
        .type           tanh_a,@function
        .size           tanh_a,(.L_x_217 - tanh_a)
        .other          tanh_a,@"STO_CUDA_ENTRY STV_DEFAULT"
tanh_a:
.text.tanh_a:
        /* <DEDUP_REMOVED lines=17> */
[----:B------:R-:W-:Y:S01]  /*0110*/  MOV R5, RZ ;  /* 0x000000ff00057202 */ /* 0x000fe20000000f00 */
[----:B------:R-:W-:Y:S01]  /*0120*/  IMAD R3, R3, UR10, RZ ;  /* 0x0000000a03037c24 */ /* 0x000fe2000f8e02ff */
[----:B------:R-:W1:Y:S01]  /*0130*/  LDCU.64 UR4, c[0x0][0x358] ;  /* 0x00006b00ff0477ac */ /* 0x000e620008000a00 */
[----:B------:R-:W-:-:S04]  /*0140*/  IMAD.WIDE.U32 R4, R2, UR10, R4 ;  /* 0x0000000a02047c25 */ /* 0x000fc8000f8e0004 */
[----:B------:R-:W-:Y:S02]  /*0150*/  IMAD R3, R2, UR11, R3 ;  /* 0x0000000b02037c24 */ /* 0x000fe4000f8e0203 */
[----:B------:R-:W-:-:S03]  /*0160*/  IMAD.SHL.U32 R9, R4, 0x4, RZ ;  /* 0x0000000404097824 */ /* 0x000fc600078e00ff */
[----:B------:R-:W-:Y:S02]  /*0170*/  IADD3 R3, PT, PT, R5, R3, RZ ;  /* 0x0000000305037210 */ /* 0x000fe40007ffe0ff */
[----:B0-----:R-:W-:Y:S02]  /*0180*/  IADD3 R2, P0, PT, R9, UR12, RZ ;  /* 0x0000000c09027c10 */ /* 0x001fe4000ff1e0ff */
[----:B------:R-:W-:-:S04]  /*0190*/  SHF.L.U64.HI R10, R4, 0x2, R3 ;  /* 0x00000002040a7819 */ /* 0x000fc80000010203 */
[----:B------:R-:W-:-:S05]  /*01a0*/  IADD3.X R3, PT, PT, R10, UR13, RZ, P0, !PT ;  /* 0x0000000d0a037c10 */ /* 0x000fca00087fe4ff */
[----:B-1----:R-:W2:Y:S01]  /*01b0*/  LDG.E R4, desc[UR4][R2.64] ;  /* 0x0000000402047981 */ /* 0x002ea2000c1e1900 */
[----:B------:R-:W-:Y:S01]  /*01c0*/  MOV R8, 0x3c80f082 ;  /* 0x3c80f08200087802 */ /* 0x000fe20000000f00 */
[----:B------:R-:W-:Y:S02]  /*01d0*/  IMAD.MOV.U32 R6, RZ, RZ, 0x3f800000 ;  /* 0x3f800000ff067424 */ /* 0x000fe400078e00ff */
[C---:B--2---:R-:W-:Y:S01]  /*01e0*/  FMUL R0, |R4|.reuse, 2.8853900432586669922 ;  /* 0x4038aa3b04007820 */ /* 0x044fe20000400200 */
[C---:B------:R-:W-:Y:S01]  /*01f0*/  FMUL R7, R4.reuse, R4 ;  /* 0x0000000404077220 */ /* 0x040fe20000400000 */
[C---:B------:R-:W-:Y:S02]  /*0200*/  FSETP.GE.AND P0, PT, |R4|.reuse, 0.60000002384185791016, PT ;  /* 0x3f19999a0400780b */ /* 0x040fe40003f06200 */
[----:B------:R-:W-:Y:S01]  /*0210*/  FSETP.GE.AND P1, PT, |R4|, 9.010913848876953125, PT ;  /* 0x41102cb40400780b */ /* 0x000fe20003f26200 */
[C---:B------:R-:W-:Y:S01]  /*0220*/  FFMA R8, R7.reuse, R8, -0.052303962409496307373 ;  /* 0xbd563cae07087423 */ /* 0x040fe20000000008 */
[----:B------:R-:W0:Y:S03]  /*0230*/  MUFU.EX2 R0, R0 ;  /* 0x0000000000007308 */ /* 0x000e260000000800 */
[----:B------:R-:W-:Y:S01]  /*0240*/  FFMA R8, R7, R8, 0.1331529766321182251 ;  /* 0x3e08594107087423 */ /* 0x000fe20000000008 */
[----:B0-----:R-:W-:-:S03]  /*0250*/  FADD R5, R0, 1 ;  /* 0x3f80000000057421 */ /* 0x001fc60000000000 */
[----:B------:R-:W-:-:S04]  /*0260*/  FFMA R0, R7, R8, -0.33332768082618713379 ;  /* 0xbeaaa9ed07007423 */ /* 0x000fc80000000008 */
[----:B------:R-:W-:Y:S01]  /*0270*/  FFMA R7, R7, R0, RZ ;  /* 0x0000000007077223 */ /* 0x000fe200000000ff */
[----:B------:R-:W0:Y:S02]  /*0280*/  MUFU.RCP R5, R5 ;  /* 0x0000000500057308 */ /* 0x000e240000001000 */
[----:B0-----:R-:W-:-:S05]  /*0290*/  FFMA R6, R5, -2, R6 ;  /* 0xc000000005067823 */ /* 0x001fca0000000006 */
[----:B------:R-:W-:Y:S02]  /*02a0*/  FSEL R3, R6, 1, !P1 ;  /* 0x3f80000006037808 */ /* 0x000fe40004800000 */
[----:B------:R-:W-:Y:S02]  /*02b0*/  IADD3 R2, P1, PT, R9, UR14, RZ ;  /* 0x0000000e09027c10 */ /* 0x000fe4000ff3e0ff */
[--C-:B------:R-:W-:Y:S01]  /*02c0*/  LOP3.LUT R5, R3, 0x80000000, R4.reuse, 0xb8, !PT ;  /* 0x8000000003057812 */ /* 0x100fe200078eb804 */
[----:B------:R-:W-:Y:S01]  /*02d0*/  @!P0 FFMA R5, R4, R7, R4 ;  /* 0x0000000704058223 */ /* 0x000fe20000000004 */
[----:B------:R-:W-:-:S05]  /*02e0*/  IADD3.X R3, PT, PT, R10, UR15, RZ, P1, !PT ;  /* 0x0000000f0a037c10 */ /* 0x000fca0008ffe4ff */
[----:B------:R-:W-:Y:S01]  /*02f0*/  STG.E desc[UR4][R2.64], R5 ;  /* 0x0000000502007986 */ /* 0x000fe2000c101904 */
[----:B------:R-:W-:Y:S05]  /*0300*/  EXIT ;  /* 0x000000000000794d */ /* 0x000fea0003800000 */
.L_x_36:
        /* <DEDUP_REMOVED lines=15> */
.L_x_217:


//--------------------- .text.sigmoid_at          --------------------------
	.section	.text.sigmoid_at,"ax",@progbits
	.align	128
        .global         sigmoid_at
        .type           sigmoid_at,@function
        .size           sigmoid_at,(.L_x_204 - sigmoid_at)
        .other          sigmoid_at,@"STO_CUDA_ENTRY STV_DEFAULT"
sigmoid_at:
.text.sigmoid_at:
[----:B------:R-:W-:Y:S01]  /*0000*/  LDC R1, c[0x0][0x37c] ;  /* 0x0000df00ff017b82 */ /* 0x000fe20000000800 */
[----:B------:R-:W0:Y:S01]  /*0010*/  S2R R4, SR_CTAID.Y ;  /* 0x0000000000047919 */ /* 0x000e220000002600 */
[----:B------:R-:W1:Y:S01]  /*0020*/  LDCU UR4, c[0x0][0x360] ;  /* 0x00006c00ff0477ac */ /* 0x000e620008000800 */
[----:B------:R-:W-:Y:S01]  /*0030*/  IMAD.MOV.U32 R7, RZ, RZ, RZ ;  /* 0x000000ffff077224 */ /* 0x000fe200078e00ff */
[----:B------:R-:W0:Y:S01]  /*0040*/  S2R R5, SR_TID.Y ;  /* 0x0000000000057919 */ /* 0x000e220000002200 */
[----:B------:R-:W0:Y:S01]  /*0050*/  LDCU UR5, c[0x0][0x364] ;  /* 0x00006c80ff0577ac */ /* 0x000e220008000800 */
[----:B------:R-:W1:Y:S01]  /*0060*/  S2R R3, SR_CTAID.X ;  /* 0x0000000000037919 */ /* 0x000e620000002500 */
[----:B------:R-:W2:Y:S01]  /*0070*/  LDCU.128 UR8, c[0x0][0x390] ;  /* 0x00007200ff0877ac */ /* 0x000ea20008000c00 */
[----:B------:R-:W1:Y:S01]  /*0080*/  S2R R6, SR_TID.X ;  /* 0x0000000000067919 */ /* 0x000e620000002100 */
[----:B0-----:R-:W-:-:S05]  /*0090*/  IMAD R4, R4, UR5, R5 ;  /* 0x0000000504047c24 */ /* 0x001fca000f8e0205 */
[----:B--2---:R-:W-:Y:S01]  /*00a0*/  ISETP.GE.U32.AND P0, PT, R4, UR10, PT ;  /* 0x0000000a04007c0c */ /* 0x004fe2000bf06070 */
[----:B-1----:R-:W-:-:S03]  /*00b0*/  IMAD.WIDE.U32 R6, R3, UR4, R6 ;  /* 0x0000000403067c25 */ /* 0x002fc6000f8e0006 */
[----:B------:R-:W-:Y:S02]  /*00c0*/  ISETP.GE.U32.AND.EX P0, PT, RZ, UR11, PT, P0 ;  /* 0x0000000bff007c0c */ /* 0x000fe4000bf06100 */
[----:B------:R-:W-:-:S04]  /*00d0*/  ISETP.GE.U32.AND P1, PT, R6, UR8, PT ;  /* 0x0000000806007c0c */ /* 0x000fc8000bf26070 */
[----:B------:R-:W-:-:S13]  /*00e0*/  ISETP.GE.U32.OR.EX P0, PT, R7, UR9, P0, P1 ;  /* 0x0000000907007c0c */ /* 0x000fda0008706510 */
[----:B------:R-:W-:Y:S05]  /*00f0*/  @P0 EXIT ;  /* 0x000000000000094d */ /* 0x000fea0003800000 */
[----:B------:R-:W0:Y:S01]  /*0100*/  LDCU.64 UR6, c[0x0][0x380] ;  /* 0x00007000ff0677ac */ /* 0x000e220008000a00 */
[C---:B------:R-:W-:Y:S01]  /*0110*/  IMAD.WIDE.U32 R2, R4.reuse, UR8, R6 ;  /* 0x0000000804027c25 */ /* 0x040fe2000f8e0006 */
[----:B------:R-:W1:Y:S03]  /*0120*/  LDCU.64 UR4, c[0x0][0x358] ;  /* 0x00006b00ff0477ac */ /* 0x000e660008000a00 */
[----:B------:R-:W-:Y:S01]  /*0130*/  IMAD R3, R4, UR9, R3 ;  /* 0x0000000904037c24 */ /* 0x000fe2000f8e0203 */
[----:B0-----:R-:W-:-:S04]  /*0140*/  LEA R8, P0, R2, UR6, 0x2 ;  /* 0x0000000602087c11 */ /* 0x001fc8000f8010ff */
[----:B------:R-:W-:-:S05]  /*0150*/  LEA.HI.X R9, R2, UR7, R3, 0x2, P0 ;  /* 0x0000000702097c11 */ /* 0x000fca00080f1403 */
[----:B-1----:R-:W2:Y:S01]  /*0160*/  LDG.E R8, desc[UR4][R8.64] ;  /* 0x0000000408087981 */ /* 0x002ea2000c1e1900 */
[----:B------:R-:W-:Y:S01]  /*0170*/  IMAD.MOV.U32 R3, RZ, RZ, 0x3bbb989d ;  /* 0x3bbb989dff037424 */ /* 0x000fe200078e00ff */
[----:B------:R-:W-:Y:S01]  /*0180*/  BSSY.RECONVERGENT B0, `(.L_x_37) ;  /* 0x0000016000007945 */ /* 0x000fe20003800200 */
[----:B------:R-:W-:Y:S02]  /*0190*/  IMAD.MOV.U32 R11, RZ, RZ, 0x437c0000 ;  /* 0x437c0000ff0b7424 */ /* 0x000fe400078e00ff */
[----:B--2---:R-:W-:-:S04]  /*01a0*/  FFMA.SAT R0, R8, -R3, 0.5 ;  /* 0x3f00000008007423 */ /* 0x004fc80000002803 */
[----:B------:R-:W-:-:S04]  /*01b0*/  FFMA.RM R0, R0, R11, 12582913 ;  /* 0x4b40000100007423 */ /* 0x000fc8000000400b */
[C---:B------:R-:W-:Y:S01]  /*01c0*/  FADD R3, R0.reuse, -12583039 ;  /* 0xcb40007f00037421 */ /* 0x040fe20000000000 */
[----:B------:R-:W-:-:S03]  /*01d0*/  SHF.L.U32 R0, R0, 0x17, RZ ;  /* 0x0000001700007819 */ /* 0x000fc600000006ff */
[----:B------:R-:W-:-:S04]  /*01e0*/  FFMA R3, R8, -1.4426950216293334961, -R3 ;  /* 0xbfb8aa3b08037823 */ /* 0x000fc80000000803 */
[----:B------:R-:W-:-:S06]  /*01f0*/  FFMA R3, R8, -1.925963033500011079e-08, R3 ;  /* 0xb2a5706008037823 */ /* 0x000fcc0000000003 */
[----:B------:R-:W0:Y:S02]  /*0200*/  MUFU.EX2 R3, R3 ;  /* 0x0000000300037308 */ /* 0x000e240000000800 */
[----:B0-----:R-:W-:-:S04]  /*0210*/  FFMA R0, R0, R3, 1 ;  /* 0x3f80000000007423 */ /* 0x001fc80000000003 */
[----:B------:R-:W-:-:S05]  /*0220*/  VIADD R2, R0, 0x1800000 ;  /* 0x0180000000027836 */ /* 0x000fca0000000000 */
[----:B------:R-:W-:-:S04]  /*0230*/  LOP3.LUT R2, R2, 0x7f800000, RZ, 0xc0, !PT ;  /* 0x7f80000002027812 */ /* 0x000fc800078ec0ff */
[----:B------:R-:W-:-:S13]  /*0240*/  ISETP.GT.U32.AND P0, PT, R2, 0x1ffffff, PT ;  /* 0x01ffffff0200780c */ /* 0x000fda0003f04070 */
[----:B------:R-:W-:Y:S05]  /*0250*/  @P0 BRA `(.L_x_38) ;  /* 0x0000000000100947 */ /* 0x000fea0003800000 */
[----:B------:R-:W-:-:S07]  /*0260*/  MOV R8, 0x280 ;  /* 0x0000028000087802 */ /* 0x000fce0000000f00 */
[----:B------:R-:W-:Y:S05]  /*0270*/  CALL.REL.NOINC `($__internal_2_$__cuda_sm20_rcp_rn_f32_slowpath) ;  /* 0x0000000000487944 */ /* 0x000fea0003c00000 */
[----:B------:R-:W-:Y:S01]  /*0280*/  IMAD.MOV.U32 R9, RZ, RZ, R3 ;  /* 0x000000ffff097224 */ /* 0x000fe200078e0003 */
[----:B------:R-:W-:Y:S06]  /*0290*/  BRA `(.L_x_39) ;  /* 0x0000000000107947 */ /* 0x000fec0003800000 */
.L_x_38:
[----:B------:R-:W0:Y:S02]  /*02a0*/  MUFU.RCP R9, R0 ;  /* 0x0000000000097308 */ /* 0x000e240000001000 */
[----:B0-----:R-:W-:-:S04]  /*02b0*/  FFMA R2, R0, R9, -1 ;  /* 0xbf80000000027423 */ /* 0x001fc80000000009 */
[----:B------:R-:W-:-:S04]  /*02c0*/  FADD.FTZ R2, -R2, -RZ ;  /* 0x800000ff02027221 */ /* 0x000fc80000010100 */
[----:B------:R-:W-:-:S07]  /*02d0*/  FFMA R9, R9, R2, R9 ;  /* 0x0000000209097223 */ /* 0x000fce0000000009 */
.L_x_39:
[----:B------:R-:W-:Y:S05]  /*02e0*/  BSYNC.RECONVERGENT B0 ;  /* 0x0000000000007941 */ /* 0x000fea0003800200 */
.L_x_37:
[----:B------:R-:W0:Y:S01]  /*02f0*/  LDCU.64 UR8, c[0x0][0x398] ;  /* 0x00007300ff0877ac */ /* 0x000e220008000a00 */
[----:B------:R-:W-:Y:S01]  /*0300*/  HFMA2 R5, -RZ, RZ, 0, 0 ;  /* 0x00000000ff057431 */ /* 0x000fe200000001ff */
[----:B------:R-:W1:Y:S01]  /*0310*/  LDCU.64 UR6, c[0x0][0x388] ;  /* 0x00007100ff0677ac */ /* 0x000e620008000a00 */
[----:B0-----:R-:W-:Y:S02]  /*0320*/  IMAD R3, R7, UR8, RZ ;  /* 0x0000000807037c24 */ /* 0x001fe4000f8e02ff */
[----:B------:R-:W-:-:S04]  /*0330*/  IMAD.WIDE.U32 R4, R6, UR8, R4 ;  /* 0x0000000806047c25 */ /* 0x000fc8000f8e0004 */
[----:B------:R-:W-:Y:S01]  /*0340*/  IMAD R3, R6, UR9, R3 ;  /* 0x0000000906037c24 */ /* 0x000fe2000f8e0203 */
[----:B-1----:R-:W-:-:S03]  /*0350*/  LEA R2, P0, R4, UR6, 0x2 ;  /* 0x0000000604027c11 */ /* 0x002fc6000f8010ff */
[----:B------:R-:W-:-:S05]  /*0360*/  IMAD.IADD R3, R5, 0x1, R3 ;  /* 0x0000000105037824 */ /* 0x000fca00078e0203 */
[----:B------:R-:W-:-:S05]  /*0370*/  LEA.HI.X R3, R4, UR7, R3, 0x2, P0 ;  /* 0x0000000704037c11 */ /* 0x000fca00080f1403 */
[----:B------:R-:W-:Y:S01]  /*0380*/  STG.E desc[UR4][R2.64], R9 ;  /* 0x0000000902007986 */ /* 0x000fe2000c101904 */
[----:B------:R-:W-:Y:S05]  /*0390*/  EXIT ;  /* 0x000000000000794d */ /* 0x000fea0003800000 */
        .weak           $__internal_2_$__cuda_sm20_rcp_rn_f32_slowpath
        .type           $__internal_2_$__cuda_sm20_rcp_rn_f32_slowpath,@function
        .size           $__internal_2_$__cuda_sm20_rcp_rn_f32_slowpath,(.L_x_204 - $__internal_2_$__cuda_sm20_rcp_rn_f32_slowpath)
$__internal_2_$__cuda_sm20_rcp_rn_f32_slowpath:
[----:B------:R-:W-:Y:S01]  /*03a0*/  IMAD.SHL.U32 R2, R0, 0x2, RZ ;  /* 0x0000000200027824 */ /* 0x000fe200078e00ff */
[----:B------:R-:W-:Y:S04]  /*03b0*/  BSSY.RECONVERGENT B1, `(.L_x_40) ;  /* 0x0000030000017945 */ /* 0x000fe80003800200 */
[----:B------:R-:W-:-:S04]  /*03c0*/  SHF.R.U32.HI R2, RZ, 0x18, R2 ;  /* 0x00000018ff027819 */ /* 0x000fc80000011602 */
[----:B------:R-:W-:-:S13]  /*03d0*/  ISETP.NE.U32.AND P0, PT, R2, RZ, PT ;  /* 0x000000ff0200720c */ /* 0x000fda0003f05070 */
[----:B------:R-:W-:Y:S05]  /*03e0*/  @P0 BRA `(.L_x_41) ;  /* 0x0000000000280947 */ /* 0x000fea0003800000 */
[----:B------:R-:W-:-:S04]  /*03f0*/  SHF.L.U32 R2, R0, 0x1, RZ ;  /* 0x0000000100027819 */ /* 0x000fc800000006ff */
[----:B------:R-:W-:-:S13]  /*0400*/  ISETP.NE.AND P0, PT, R2, RZ, PT ;  /* 0x000000ff0200720c */ /* 0x000fda0003f05270 */
[----:B------:R-:W-:Y:S01]  /*0410*/  @P0 FFMA R9, R0, 1.84467440737095516160e+19, RZ ;  /* 0x5f80000000090823 */ /* 0x000fe200000000ff */
[----:B------:R-:W-:Y:S08]  /*0420*/  @!P0 MUFU.RCP R3, R0 ;  /* 0x0000000000038308 */ /* 0x000ff00000001000 */
[----:B------:R-:W0:Y:S02]  /*0430*/  @P0 MUFU.RCP R2, R9 ;  /* 0x0000000900020308 */ /* 0x000e240000001000 */
[----:B0-----:R-:W-:-:S04]  /*0440*/  @P0 FFMA R10, R9, R2, -1 ;  /* 0xbf800000090a0423 */ /* 0x001fc80000000002 */
[----:B------:R-:W-:-:S04]  /*0450*/  @P0 FADD.FTZ R11, -R10, -RZ ;  /* 0x800000ff0a0b0221 */ /* 0x000fc80000010100 */
[----:B------:R-:W-:-:S04]  /*0460*/  @P0 FFMA R2, R2, R11, R2 ;  /* 0x0000000b02020223 */ /* 0x000fc80000000002 */
[----:B------:R-:W-:Y:S01]  /*0470*/  @P0 FFMA R3, R2, 1.84467440737095516160e+19, RZ ;  /* 0x5f80000002030823 */ /* 0x000fe200000000ff */
[----:B------:R-:W-:Y:S06]  /*0480*/  BRA `(.L_x_42) ;  /* 0x0000000000887947 */ /* 0x000fec0003800000 */
.L_x_41:
[----:B------:R-:W-:-:S05]  /*0490*/  VIADD R3, R2, 0xffffff03 ;  /* 0xffffff0302037836 */ /* 0x000fca0000000000 */
[----:B------:R-:W-:-:S13]  /*04a0*/  ISETP.GT.U32.AND P0, PT, R3, 0x1, PT ;  /* 0x000000010300780c */ /* 0x000fda0003f04070 */
[----:B------:R-:W-:Y:S05]  /*04b0*/  @P0 BRA `(.L_x_43) ;  /* 0x0000000000780947 */ /* 0x000fea0003800000 */
[----:B------:R-:W-:Y:S01]  /*04c0*/  LOP3.LUT R9, R0, 0x7fffff, RZ, 0xc0, !PT ;  /* 0x007fffff00097812 */ /* 0x000fe200078ec0ff */
[----:B------:R-:W-:-:S03]  /*04d0*/  IMAD.MOV.U32 R14, RZ, RZ, 0x3 ;  /* 0x00000003ff0e7424 */ /* 0x000fc600078e00ff */
[----:B------:R-:W-:Y:S02]  /*04e0*/  LOP3.LUT R9, R9, 0x3f800000, RZ, 0xfc, !PT ;  /* 0x3f80000009097812 */ /* 0x000fe400078efcff */
[----:B------:R-:W-:Y:S02]  /*04f0*/  SHF.L.U32 R13, R14, R3, RZ ;  /* 0x000000030e0d7219 */ /* 0x000fe400000006ff */
[----:B------:R-:W0:Y:S02]  /*0500*/  MUFU.RCP R10, R9 ;  /* 0x00000009000a7308 */ /* 0x000e240000001000 */
[----:B0-----:R-:W-:-:S04]  /*0510*/  FFMA R11, R9, R10, -1 ;  /* 0xbf800000090b7423 */ /* 0x001fc8000000000a */
[----:B------:R-:W-:-:S04]  /*0520*/  FADD.FTZ R11, -R11, -RZ ;  /* 0x800000ff0b0b7221 */ /* 0x000fc80000010100 */
[CCC-:B------:R-:W-:Y:S01]  /*0530*/  FFMA.RM R12, R10.reuse, R11.reuse, R10.reuse ;  /* 0x0000000b0a0c7223 */ /* 0x1c0fe2000000400a */
[----:B------:R-:W-:-:S04]  /*0540*/  FFMA.RP R11, R10, R11, R10 ;  /* 0x0000000b0a0b7223 */ /* 0x000fc8000000800a */
[C---:B------:R-:W-:Y:S02]  /*0550*/  LOP3.LUT R10, R12.reuse, 0x7fffff, RZ, 0xc0, !PT ;  /* 0x007fffff0c0a7812 */ /* 0x040fe400078ec0ff */
[----:B------:R-:W-:Y:S02]  /*0560*/  FSETP.NEU.FTZ.AND P0, PT, R12, R11, PT ;  /* 0x0000000b0c00720b */ /* 0x000fe40003f1d000 */
[----:B------:R-:W-:Y:S02]  /*0570*/  LOP3.LUT R10, R10, 0x800000, RZ, 0xfc, !PT ;  /* 0x008000000a0a7812 */ /* 0x000fe400078efcff */
[----:B------:R-:W-:Y:S02]  /*0580*/  SEL R11, RZ, 0xffffffff, !P0 ;  /* 0xffffffffff0b7807 */ /* 0x000fe40004000000 */
[----:B------:R-:W-:Y:S02]  /*0590*/  LOP3.LUT R12, R13, R10, RZ, 0xc0, !PT ;  /* 0x0000000a0d0c7212 */ /* 0x000fe400078ec0ff */
[----:B------:R-:W-:-:S02]  /*05a0*/  IADD3 R11, PT, PT, -R11, RZ, RZ ;  /* 0x000000ff0b0b7210 */ /* 0x000fc40007ffe1ff */
[-C--:B------:R-:W-:Y:S02]  /*05b0*/  SHF.R.U32.HI R12, RZ, R3.reuse, R12 ;  /* 0x00000003ff0c7219 */ /* 0x080fe4000001160c */
[----:B------:R-:W-:Y:S02]  /*05c0*/  LOP3.LUT P1, RZ, R11, R3, R10, 0xf8, !PT ;  /* 0x000000030bff7212 */ /* 0x000fe4000782f80a */
[C---:B------:R-:W-:Y:S02]  /*05d0*/  LOP3.LUT P0, RZ, R12.reuse, 0x1, RZ, 0xc0, !PT ;  /* 0x000000010cff7812 */ /* 0x040fe4000780c0ff */
[----:B------:R-:W-:-:S04]  /*05e0*/  LOP3.LUT P2, RZ, R12, 0x2, RZ, 0xc0, !PT ;  /* 0x000000020cff7812 */ /* 0x000fc8000784c0ff */
[----:B------:R-:W-:Y:S02]  /*05f0*/  PLOP3.LUT P0, PT, P0, P1, P2, 0xe0, 0x0 ;  /* 0x000000000000781c */ /* 0x000fe40000703c20 */
[----:B------:R-:W-:Y:S02]  /*0600*/  LOP3.LUT P1, RZ, R0, 0x7fffff, RZ, 0xc0, !PT ;  /* 0x007fffff00ff7812 */ /* 0x000fe4000782c0ff */
[----:B------:R-:W-:-:S05]  /*0610*/  SEL R3, RZ, 0x1, !P0 ;  /* 0x00000001ff037807 */ /* 0x000fca0004000000 */
[----:B------:R-:W-:-:S05]  /*0620*/  IMAD.MOV R3, RZ, RZ, -R3 ;  /* 0x000000ffff037224 */ /* 0x000fca00078e0a03 */
[----:B------:R-:W-:Y:S01]  /*0630*/  ISETP.GE.AND P0, PT, R3, RZ, PT ;  /* 0x000000ff0300720c */ /* 0x000fe20003f06270 */
[----:B------:R-:W-:-:S05]  /*0640*/  VIADD R3, R2, 0xffffff04 ;  /* 0xffffff0402037836 */ /* 0x000fca0000000000 */
[----:B------:R-:W-:-:S07]  /*0650*/  SHF.R.U32.HI R3, RZ, R3, R10 ;  /* 0x00000003ff037219 */ /* 0x000fce000001160a */
[----:B------:R-:W-:-:S05]  /*0660*/  @!P0 IADD3 R3, PT, PT, R3, 0x1, RZ ;  /* 0x0000000103038810 */ /* 0x000fca0007ffe0ff */
[----:B------:R-:W-:-:S05]  /*0670*/  @!P1 IMAD.SHL.U32 R3, R3, 0x2, RZ ;  /* 0x0000000203039824 */ /* 0x000fca00078e00ff */
[----:B------:R-:W-:Y:S01]  /*0680*/  LOP3.LUT R3, R3, 0x80000000, R0, 0xf8, !PT ;  /* 0x8000000003037812 */ /* 0x000fe200078ef800 */
[----:B------:R-:W-:Y:S06]  /*0690*/  BRA `(.L_x_42) ;  /* 0x0000000000047947 */ /* 0x000fec0003800000 */
.L_x_43:
[----:B------:R0:W1:Y:S02]  /*06a0*/  MUFU.RCP R3, R0 ;  /* 0x0000000000037308 */ /* 0x0000640000001000 */
.L_x_42:
[----:B------:R-:W-:Y:S05]  /*06b0*/  BSYNC.RECONVERGENT B1 ;  /* 0x0000000000017941 */ /* 0x000fea0003800200 */
.L_x_40:
[----:B------:R-:W-:-:S04]  /*06c0*/  MOV R9, 0x0 ;  /* 0x0000000000097802 */ /* 0x000fc80000000f00 */
[----:B01----:R-:W-:Y:S05]  /*06d0*/  RET.REL.NODEC R8 `(sigmoid_at) ;  /* 0xfffffff808487950 */ /* 0x003fea0003c3ffff */
.L_x_44:
        /* <DEDUP_REMOVED lines=10> */
.L_x_204:


//--------------------- .text.sigmoid_a           --------------------------
	.section	.text.sigmoid_a,"ax",@progbits
	.align	128
        .global         sigmoid_a
        .type           sigmoid_a,@function
        .size           sigmoid_a,(.L_x_205 - sigmoid_a)
        .other          sigmoid_a,@"STO_CUDA_ENTRY STV_DEFAULT"
sigmoid_a:
.text.sigmoid_a:
        /* <DEDUP_REMOVED lines=9> */
[----:B------:R-:W-:-:S03]  /*0090*/  IMAD.MOV.U32 R3, RZ, RZ, RZ ;  /* 0x000000ffff037224 */ /* 0x000fc600078e00ff */
[----:B--2---:R-:W-:Y:S01]  /*00a0*/  ISETP.GE.U32.AND P0, PT, R4, UR10, PT ;  /* 0x0000000a04007c0c */ /* 0x004fe2000bf06070 */
[----:B-1----:R-:W-:-:S03]  /*00b0*/  IMAD.WIDE.U32 R2, R5, UR4, R2 ;  /* 0x0000000405027c25 */ /* 0x002fc6000f8e0002 */
[----:B------:R-:W-:Y:S02]  /*00c0*/  ISETP.GE.U32.AND.EX P0, PT, RZ, UR11, PT, P0 ;  /* 0x0000000bff007c0c */ /* 0x000fe4000bf06100 */
[----:B------:R-:W-:-:S04]  /*00d0*/  ISETP.GE.U32.AND P1, PT, R2, UR8, PT ;  /* 0x0000000802007c0c */ /* 0x000fc8000bf26070 */
[----:B------:R-:W-:-:S13]  /*00e0*/  ISETP.GE.U32.OR.EX P0, PT, R3, UR9, P0, P1 ;  /* 0x0000000903007c0c */ /* 0x000fda0008706510 */
[----:B------:R-:W-:Y:S05]  /*00f0*/  @P0 EXIT ;  /* 0x000000000000094d */ /* 0x000fea0003800000 */
[----:B------:R-:W0:Y:S01]  /*0100*/  LDCU.64 UR6, c[0x0][0x380] ;  /* 0x00007000ff0677ac */ /* 0x000e220008000a00 */
[----:B------:R-:W-:Y:S02]  /*0110*/  IMAD R3, R3, UR10, RZ ;  /* 0x0000000a03037c24 */ /* 0x000fe4000f8e02ff */
[----:B------:R-:W-:Y:S01]  /*0120*/  IMAD.MOV.U32 R5, RZ, RZ, RZ ;  /* 0x000000ffff057224 */ /* 0x000fe200078e00ff */
[----:B------:R-:W1:Y:S01]  /*0130*/  LDCU.64 UR4, c[0x0][0x358] ;  /* 0x00006b00ff0477ac */ /* 0x000e620008000a00 */
[C---:B------:R-:W-:Y:S02]  /*0140*/  IMAD R3, R2.reuse, UR11, R3 ;  /* 0x0000000b02037c24 */ /* 0x040fe4000f8e0203 */
[----:B------:R-:W-:-:S04]  /*0150*/  IMAD.WIDE.U32 R4, R2, UR10, R4 ;  /* 0x0000000a02047c25 */ /* 0x000fc8000f8e0004 */
[----:B------:R-:W-:Y:S01]  /*0160*/  IMAD.IADD R5, R5, 0x1, R3 ;  /* 0x0000000105057824 */ /* 0x000fe200078e0203 */
[----:B------:R-:W-:-:S04]  /*0170*/  SHF.L.U32 R3, R4, 0x2, RZ ;  /* 0x0000000204037819 */ /* 0x000fc800000006ff */
[----:B------:R-:W-:Y:S02]  /*0180*/  SHF.L.U64.HI R4, R4, 0x2, R5 ;  /* 0x0000000204047819 */ /* 0x000fe40000010205 */
[----:B0-----:R-:W-:-:S04]  /*0190*/  IADD3 R6, P0, PT, R3, UR6, RZ ;  /* 0x0000000603067c10 */ /* 0x001fc8000ff1e0ff */
[----:B------:R-:W-:-:S05]  /*01a0*/  IADD3.X R7, PT, PT, R4, UR7, RZ, P0, !PT ;  /* 0x0000000704077c10 */ /* 0x000fca00087fe4ff */
[----:B-1----:R-:W2:Y:S01]  /*01b0*/  LDG.E R6, desc[UR4][R6.64] ;  /* 0x0000000406067981 */ /* 0x002ea2000c1e1900 */
[----:B------:R-:W-:Y:S01]  /*01c0*/  IMAD.MOV.U32 R5, RZ, RZ, 0x3bbb989d ;  /* 0x3bbb989dff057424 */ /* 0x000fe200078e00ff */
[----:B------:R-:W-:Y:S01]  /*01d0*/  BSSY.RECONVERGENT B0, `(.L_x_45) ;  /* 0x0000015000007945 */ /* 0x000fe20003800200 */
[----:B------:R-:W-:Y:S02]  /*01e0*/  IMAD.MOV.U32 R9, RZ, RZ, 0x437c0000 ;  /* 0x437c0000ff097424 */ /* 0x000fe400078e00ff */
[----:B--2---:R-:W-:-:S04]  /*01f0*/  FFMA.SAT R0, R6, -R5, 0.5 ;  /* 0x3f00000006007423 */ /* 0x004fc80000002805 */
[----:B------:R-:W-:-:S04]  /*0200*/  FFMA.RM R0, R0, R9, 12582913 ;  /* 0x4b40000100007423 */ /* 0x000fc80000004009 */
[C---:B------:R-:W-:Y:S01]  /*0210*/  FADD R5, R0.reuse, -12583039 ;  /* 0xcb40007f00057421 */ /* 0x040fe20000000000 */
[----:B------:R-:W-:-:S03]  /*0220*/  IMAD.SHL.U32 R0, R0, 0x800000, RZ ;  /* 0x0080000000007824 */ /* 0x000fc600078e00ff */
[----:B------:R-:W-:-:S04]  /*0230*/  FFMA R5, R6, -1.4426950216293334961, -R5 ;  /* 0xbfb8aa3b06057823 */ /* 0x000fc80000000805 */
[----:B------:R-:W-:-:S06]  /*0240*/  FFMA R5, R6, -1.925963033500011079e-08, R5 ;  /* 0xb2a5706006057823 */ /* 0x000fcc0000000005 */
[----:B------:R-:W0:Y:S02]  /*0250*/  MUFU.EX2 R5, R5 ;  /* 0x0000000500057308 */ /* 0x000e240000000800 */
[----:B0-----:R-:W-:-:S05]  /*0260*/  FFMA R0, R0, R5, 1 ;  /* 0x3f80000000007423 */ /* 0x001fca0000000005 */
[----:B------:R-:W-:-:S04]  /*0270*/  IADD3 R2, PT, PT, R0, 0x1800000, RZ ;  /* 0x0180000000027810 */ /* 0x000fc80007ffe0ff */
[----:B------:R-:W-:-:S04]  /*0280*/  LOP3.LUT R2, R2, 0x7f800000, RZ, 0xc0, !PT ;  /* 0x7f80000002027812 */ /* 0x000fc800078ec0ff */
[----:B------:R-:W-:-:S13]  /*0290*/  ISETP.GT.U32.AND P0, PT, R2, 0x1ffffff, PT ;  /* 0x01ffffff0200780c */ /* 0x000fda0003f04070 */
[----:B------:R-:W-:Y:S05]  /*02a0*/  @P0 BRA `(.L_x_46) ;  /* 0x00000000000c0947 */ /* 0x000fea0003800000 */
[----:B------:R-:W-:-:S07]  /*02b0*/  MOV R6, 0x2d0 ;  /* 0x000002d000067802 */ /* 0x000fce0000000f00 */
[----:B------:R-:W-:Y:S05]  /*02c0*/  CALL.REL.NOINC `($__internal_3_$__cuda_sm20_rcp_rn_f32_slowpath) ;  /* 0x00000000002c7944 */ /* 0x000fea0003c00000 */
[----:B------:R-:W-:Y:S05]  /*02d0*/  BRA `(.L_x_47) ;  /* 0x0000000000107947 */ /* 0x000fea0003800000 */
.L_x_46:
[----:B------:R-:W0:Y:S02]  /*02e0*/  MUFU.RCP R5, R0 ;  /* 0x0000000000057308 */ /* 0x000e240000001000 */
[----:B0-----:R-:W-:-:S04]  /*02f0*/  FFMA R2, R0, R5, -1 ;  /* 0xbf80000000027423 */ /* 0x001fc80000000005 */
[----:B------:R-:W-:-:S04]  /*0300*/  FADD.FTZ R2, -R2, -RZ ;  /* 0x800000ff02027221 */ /* 0x000fc80000010100 */
[----:B------:R-:W-:-:S07]  /*0310*/  FFMA R5, R5, R2, R5 ;  /* 0x0000000205057223 */ /* 0x000fce0000000005 */
.L_x_47:
[----:B------:R-:W-:Y:S05]  /*0320*/  BSYNC.RECONVERGENT B0 ;  /* 0x0000000000007941 */ /* 0x000fea0003800200 */
.L_x_45:
[----:B------:R-:W0:Y:S02]  /*0330*/  LDCU.64 UR6, c[0x0][0x388] ;  /* 0x00007100ff0677ac */ /* 0x000e240008000a00 */
[----:B0-----:R-:W-:-:S04]  /*0340*/  IADD3 R2, P0, PT, R3, UR6, RZ ;  /* 0x0000000603027c10 */ /* 0x001fc8000ff1e0ff */
[----:B------:R-:W-:-:S05]  /*0350*/  IADD3.X R3, PT, PT, R4, UR7, RZ, P0, !PT ;  /* 0x0000000704037c10 */ /* 0x000fca00087fe4ff */
[----:B------:R-:W-:Y:S01]  /*0360*/  STG.E desc[UR4][R2.64], R5 ;  /* 0x0000000502007986 */ /* 0x000fe2000c101904 */
[----:B------:R-:W-:Y:S05]  /*0370*/  EXIT ;  /* 0x000000000000794d */ /* 0x000fea0003800000 */
        .weak           $__internal_3_$__cuda_sm20_rcp_rn_f32_slowpath
        .type           $__internal_3_$__cuda_sm20_rcp_rn_f32_slowpath,@function
        .size           $__internal_3_$__cuda_sm20_rcp_rn_f32_slowpath,(.L_x_205 - $__internal_3_$__cuda_sm20_rcp_rn_f32_slowpath)
$__internal_3_$__cuda_sm20_rcp_rn_f32_slowpath:
[----:B------:R-:W-:Y:S01]  /*0380*/  IMAD.SHL.U32 R2, R0, 0x2, RZ ;  /* 0x0000000200027824 */ /* 0x000fe200078e00ff */
[----:B------:R-:W-:Y:S04]  /*0390*/  BSSY.RECONVERGENT B1, `(.L_x_48) ;  /* 0x0000030000017945 */ /* 0x000fe80003800200 */
[----:B------:R-:W-:-:S04]  /*03a0*/  SHF.R.U32.HI R2, RZ, 0x18, R2 ;  /* 0x00000018ff027819 */ /* 0x000fc80000011602 */
[----:B------:R-:W-:-:S13]  /*03b0*/  ISETP.NE.U32.AND P0, PT, R2, RZ, PT ;  /* 0x000000ff0200720c */ /* 0x000fda0003f05070 */
[----:B------:R-:W-:Y:S05]  /*03c0*/  @P0 BRA `(.L_x_49) ;  /* 0x0000000000280947 */ /* 0x000fea0003800000 */
[----:B------:R-:W-:-:S05]  /*03d0*/  IMAD.SHL.U32 R2, R0, 0x2, RZ ;  /* 0x0000000200027824 */ /* 0x000fca00078e00ff */
        /* <DEDUP_REMOVED lines=9> */
.L_x_49:
[----:B------:R-:W-:-:S04]  /*0470*/  IADD3 R5, PT, PT, R2, -0xfd, RZ ;  /* 0xffffff0302057810 */ /* 0x000fc80007ffe0ff */
        /* <DEDUP_REMOVED lines=15> */
[----:B------:R-:W-:-:S03]  /*0570*/  LOP3.LUT R10, R11, R8, RZ, 0xc0, !PT ;  /* 0x000000080b0a7212 */ /* 0x000fc600078ec0ff */
[----:B------:R-:W-:Y:S01]  /*0580*/  IMAD.MOV R9, RZ, RZ, -R9 ;  /* 0x000000ffff097224 */ /* 0x000fe200078e0a09 */
[----:B------:R-:W-:-:S04]  /*0590*/  SHF.R.U32.HI R10, RZ, R5, R10 ;  /* 0x00000005ff0a7219 */ /* 0x000fc8000001160a */
[----:B------:R-:W-:Y:S02]  /*05a0*/  LOP3.LUT P1, RZ, R9, R5, R8, 0xf8, !PT ;  /* 0x0000000509ff7212 */ /* 0x000fe4000782f808 */
[C---:B------:R-:W-:Y:S02]  /*05b0*/  LOP3.LUT P0, RZ, R10.reuse, 0x1, RZ, 0xc0, !PT ;  /* 0x000000010aff7812 */ /* 0x040fe4000780c0ff */
[----:B------:R-:W-:-:S04]  /*05c0*/  LOP3.LUT P2, RZ, R10, 0x2, RZ, 0xc0, !PT ;  /* 0x000000020aff7812 */ /* 0x000fc8000784c0ff */
[----:B------:R-:W-:Y:S02]  /*05d0*/  PLOP3.LUT P0, PT, P0, P1, P2, 0xe0, 0x0 ;  /* 0x000000000000781c */ /* 0x000fe40000703c20 */
[----:B------:R-:W-:Y:S02]  /*05e0*/  LOP3.LUT P1, RZ, R0, 0x7fffff, RZ, 0xc0, !PT ;  /* 0x007fffff00ff7812 */ /* 0x000fe4000782c0ff */
[----:B------:R-:W-:-:S04]  /*05f0*/  SEL R5, RZ, 0x1, !P0 ;  /* 0x00000001ff057807 */ /* 0x000fc80004000000 */
[----:B------:R-:W-:-:S04]  /*0600*/  IADD3 R5, PT, PT, -R5, RZ, RZ ;  /* 0x000000ff05057210 */ /* 0x000fc80007ffe1ff */
[----:B------:R-:W-:Y:S01]  /*0610*/  ISETP.GE.AND P0, PT, R5, RZ, PT ;  /* 0x000000ff0500720c */ /* 0x000fe20003f06270 */
[----:B------:R-:W-:-:S05]  /*0620*/  VIADD R5, R2, 0xffffff04 ;  /* 0xffffff0402057836 */ /* 0x000fca0000000000 */
[----:B------:R-:W-:-:S07]  /*0630*/  SHF.R.U32.HI R5, RZ, R5, R8 ;  /* 0x00000005ff057219 */ /* 0x000fce0000011608 */
[----:B------:R-:W-:-:S05]  /*0640*/  @!P0 VIADD R5, R5, 0x1 ;  /* 0x0000000105058836 */ /* 0x000fca0000000000 */
[----:B------:R-:W-:-:S04]  /*0650*/  @!P1 SHF.L.U32 R5, R5, 0x1, RZ ;  /* 0x0000000105059819 */ /* 0x000fc800000006ff */
[----:B------:R-:W-:Y:S01]  /*0660*/  LOP3.LUT R5, R5, 0x80000000, R0, 0xf8, !PT ;  /* 0x8000000005057812 */ /* 0x000fe200078ef800 */
[----:B------:R-:W-:Y:S06]  /*0670*/  BRA `(.L_x_50) ;  /* 0x0000000000047947 */ /* 0x000fec0003800000 */
.L_x_51:
[----:B------:R0:W1:Y:S02]  /*0680*/  MUFU.RCP R5, R0 ;  /* 0x0000000000057308 */ /* 0x0000640000001000 */
.L_x_50:
[----:B------:R-:W-:Y:S05]  /*0690*/  BSYNC.RECONVERGENT B1 ;  /* 0x0000000000017941 */ /* 0x000fea0003800200 */
.L_x_48:
[----:B------:R-:W-:-:S04]  /*06a0*/  IMAD.MOV.U32 R7, RZ, RZ, 0x0 ;  /* 0x00000000ff077424 */ /* 0x000fc800078e00ff */
[----:B01----:R-:W-:Y:S05]  /*06b0*/  RET.REL.NODEC R6 `(sigmoid_a) ;  /* 0xfffffff806507950 */ /* 0x003fea0003c3ffff */
.L_x_52:
        /* <DEDUP_REMOVED lines=12> */
.L_x_205:


//--------------------- .text.rdiv_at_b_for_scalar --------------------------
	.section	.text.rdiv_at_b_for_scalar,"ax",@progbits
	.align	128
        .global         rdiv_at_b_for_scalar
        .type           rdiv_at_b_for_scalar,@function
        .size           rdiv_at_b_for_scalar,(.L_x_206 - rdiv_at_b_for_scalar)
        .other          rdiv_at_b_for_scalar,@"STO_CUDA_ENTRY STV_DEFAULT"
rdiv_at_b_for_scalar:
.text.rdiv_at_b_for_scalar:
[----:B------:R-:W-:Y:S01]  /*0000*/  LDC R1, c[0x0][0x37c] ;  /* 0x0000df00ff017b82 */ /* 0x000fe20000000800 */
[----:B------:R-:W0:Y:S01]  /*0010*/  S2R R4, SR_CTAID.Y ;  /* 0x0000000000047919 */ /* 0x000e220000002600 */
[----:B------:R-:W1:Y:S01]  /*0020*/  LDCU UR4, c[0x0][0x360] ;  /* 0x00006c00ff0477ac */ /* 0x000e620008000800 */
[----:B------:R-:W-:Y:S01]  /*0030*/  IMAD.MOV.U32 R7, RZ, RZ, RZ ;  /* 0x000000ffff077224 */ /* 0x000fe200078e00ff */
[----:B------:R-:W0:Y:S01]  /*0040*/  S2R R5, SR_TID.Y ;  /* 0x0000000000057919 */ /* 0x000e220000002200 */
[----:B------:R-:W0:Y:S01]  /*0050*/  LDCU UR5, c[0x0][0x364] ;  /* 0x00006c80ff0577ac */ /* 0x000e220008000800 */
[----:B------:R-:W1:Y:S01]  /*0060*/  S2R R3, SR_CTAID.X ;  /* 0x0000000000037919 */ /* 0x000e620000002500 */
[----:B------:R-:W2:Y:S01]  /*0070*/  LDCU.64 UR6, c[0x0][0x3a0] ;  /* 0x00007400ff0677ac */ /* 0x000ea20008000a00 */
[----:B------:R-:W1:Y:S01]  /*0080*/  S2R R6, SR_TID.X ;  /* 0x0000000000067919 */ /* 0x000e620000002100 */
[----:B------:R-:W3:Y:S01]  /*0090*/  LDCU.64 UR8, c[0x0][0x398] ;  /* 0x00007300ff0877ac */ /* 0x000ee20008000a00 */
[----:B0-----:R-:W-:-:S05]  /*00a0*/  IMAD R4, R4, UR5, R5 ;  /* 0x0000000504047c24 */ /* 0x001fca000f8e0205 */
[----:B--2---:R-:W-:Y:S01]  /*00b0*/  ISETP.GE.U32.AND P0, PT, R4, UR6, PT ;  /* 0x0000000604007c0c */ /* 0x004fe2000bf06070 */
[----:B-1----:R-:W-:-:S03]  /*00c0*/  IMAD.WIDE.U32 R6, R3, UR4, R6 ;  /* 0x0000000403067c25 */ /* 0x002fc6000f8e0006 */
[----:B------:R-:W-:Y:S02]  /*00d0*/  ISETP.GE.U32.AND.EX P0, PT, RZ, UR7, PT, P0 ;  /* 0x00000007ff007c0c */ /* 0x000fe4000bf06100 */
[----:B---3--:R-:W-:-:S04]  /*00e0*/  ISETP.GE.U32.AND P1, PT, R6, UR8, PT ;  /* 0x0000000806007c0c */ /* 0x008fc8000bf26070 */
[----:B------:R-:W-:-:S13]  /*00f0*/  ISETP.GE.U32.OR.EX P0, PT, R7, UR9, P0, P1 ;  /* 0x0000000907007c0c */ /* 0x000fda0008706510 */
[----:B------:R-:W-:Y:S05]  /*0100*/  @P0 EXIT ;  /* 0x000000000000094d */ /* 0x000fea0003800000 */
[----:B------:R-:W0:Y:S01]  /*0110*/  LDCU.64 UR6, c[0x0][0x380] ;  /* 0x00007000ff0677ac */ /* 0x000e220008000a00 */
[C---:B------:R-:W-:Y:S01]  /*0120*/  IMAD.WIDE.U32 R2, R4.reuse, UR8, R6 ;  /* 0x0000000804027c25 */ /* 0x040fe2000f8e0006 */
[----:B------:R-:W1:Y:S03]  /*0130*/  LDCU.64 UR4, c[0x0][0x358] ;  /* 0x00006b00ff0477ac */ /* 0x000e660008000a00 */
[----:B------:R-:W-:Y:S01]  /*0140*/  IMAD R3, R4, UR9, R3 ;  /* 0x0000000904037c24 */ /* 0x000fe2000f8e0203 */
[C---:B0-----:R-:W-:Y:S01]  /*0150*/  LEA R8, P0, R2.reuse, UR6, 0x2 ;  /* 0x0000000602087c11 */ /* 0x041fe2000f8010ff */
[----:B------:R-:W0:Y:S03]  /*0160*/  LDCU UR6, c[0x0][0x388] ;  /* 0x00007100ff0677ac */ /* 0x000e260008000800 */
[----:B------:R-:W-:-:S06]  /*0170*/  LEA.HI.X R9, R2, UR7, R3, 0x2, P0 ;  /* 0x0000000702097c11 */ /* 0x000fcc00080f1403 */
[----:B-1----:R-:W2:Y:S01]  /*0180*/  LDG.E R9, desc[UR4][R8.64] ;  /* 0x0000000408097981 */ /* 0x002ea2000c1e1900 */
[----:B------:R-:W-:Y:S01]  /*0190*/  BSSY.RECONVERGENT B0, `(.L_x_53) ;  /* 0x000000d000007945 */ /* 0x000fe20003800200 */
[----:B0-----:R-:W-:Y:S01]  /*01a0*/  IMAD.U32 R10, RZ, RZ, UR6 ;  /* 0x00000006ff0a7e24 */ /* 0x001fe2000f8e00ff */
[----:B--2---:R-:W0:Y:S08]  /*01b0*/  MUFU.RCP R0, R9 ;  /* 0x0000000900007308 */ /* 0x004e300000001000 */
[----:B------:R-:W1:Y:S01]  /*01c0*/  FCHK P0, R10, R9 ;  /* 0x000000090a007302 */ /* 0x000e620000000000 */
[----:B0-----:R-:W-:-:S04]  /*01d0*/  FFMA R3, -R9, R0, 1 ;  /* 0x3f80000009037423 */ /* 0x001fc80000000100 */
[----:B------:R-:W-:-:S04]  /*01e0*/  FFMA R0, R0, R3, R0 ;  /* 0x0000000300007223 */ /* 0x000fc80000000000 */
[----:B------:R-:W-:-:S04]  /*01f0*/  FFMA R2, R0, UR6, RZ ;  /* 0x0000000600027c23 */ /* 0x000fc800080000ff */
[----:B------:R-:W-:-:S04]  /*0200*/  FFMA R3, -R9, R2, UR6 ;  /* 0x0000000609037e23 */ /* 0x000fc80008000102 */
[----:B------:R-:W-:Y:S01]  /*0210*/  FFMA R11, R0, R3, R2 ;  /* 0x00000003000b7223 */ /* 0x000fe20000000002 */
[----:B-1----:R-:W-:Y:S06]  /*0220*/  @!P0 BRA `(.L_x_54) ;  /* 0x00000000000c8947 */ /* 0x002fec0003800000 */
[----:B------:R-:W-:-:S07]  /*0230*/  MOV R2, 0x250 ;  /* 0x0000025000027802 */ /* 0x000fce0000000f00 */
[----:B------:R-:W-:Y:S05]  /*0240*/  CALL.REL.NOINC `($__internal_4_$__cuda_sm3x_div_rn_noftz_f32_slowpath) ;  /* 0x0000000000347944 */ /* 0x000fea0003c00000 */
[----:B------:R-:W-:-:S07]  /*0250*/  IMAD.MOV.U32 R11, RZ, RZ, R0 ;  /* 0x000000ffff0b7224 */ /* 0x000fce00078e0000 */
.L_x_54:
[----:B------:R-:W-:Y:S05]  /*0260*/  BSYNC.RECONVERGENT B0 ;  /* 0x0000000000007941 */ /* 0x000fea0003800200 */
.L_x_53:
[----:B------:R-:W0:Y:S01]  /*0270*/  LDCU.64 UR8, c[0x0][0x3a0] ;  /* 0x00007400ff0877ac */ /* 0x000e220008000a00 */
[----:B------:R-:W-:Y:S01]  /*0280*/  IMAD.MOV.U32 R5, RZ, RZ, RZ ;  /* 0x000000ffff057224 */ /* 0x000fe200078e00ff */
        /* <DEDUP_REMOVED lines=9> */
        .weak           $__internal_4_$__cuda_sm3x_div_rn_noftz_f32_slowpath
        .type           $__internal_4_$__cuda_sm3x_div_rn_noftz_f32_slowpath,@function
        .size           $__internal_4_$__cuda_sm3x_div_rn_noftz_f32_slowpath,(.L_x_206 - $__internal_4_$__cuda_sm3x_div_rn_noftz_f32_slowpath)
$__internal_4_$__cuda_sm3x_div_rn_noftz_f32_slowpath:
[----:B------:R-:W0:Y:S01]  /*0320*/  LDC R3, c[0x0][0x388] ;  /* 0x0000e200ff037b82 */ /* 0x000e220000000800 */
[----:B------:R-:W-:Y:S01]  /*0330*/  SHF.R.U32.HI R0, RZ, 0x17, R9 ;  /* 0x00000017ff007819 */ /* 0x000fe20000011609 */
[----:B------:R-:W1:Y:S01]  /*0340*/  LDCU UR6, c[0x0][0x388] ;  /* 0x00007100ff0677ac */ /* 0x000e620008000800 */
[----:B------:R-:W-:Y:S02]  /*0350*/  BSSY.RECONVERGENT B1, `(.L_x_55) ;  /* 0x0000064000017945 */ /* 0x000fe40003800200 */
[----:B------:R-:W-:-:S05]  /*0360*/  LOP3.LUT R11, R0, 0xff, RZ, 0xc0, !PT ;  /* 0x000000ff000b7812 */ /* 0x000fca00078ec0ff */
[----:B------:R-:W-:-:S05]  /*0370*/  VIADD R14, R11, 0xffffffff ;  /* 0xffffffff0b0e7836 */ /* 0x000fca0000000000 */
[----:B------:R-:W-:Y:S01]  /*0380*/  ISETP.GT.U32.AND P0, PT, R14, 0xfd, PT ;  /* 0x000000fd0e00780c */ /* 0x000fe20003f04070 */
[----:B-1----:R-:W-:Y:S01]  /*0390*/  IMAD.U32 R12, RZ, RZ, UR6 ;  /* 0x00000006ff0c7e24 */ /* 0x002fe2000f8e00ff */
[----:B0-----:R-:W-:-:S04]  /*03a0*/  SHF.R.U32.HI R0, RZ, 0x17, R3 ;  /* 0x00000017ff007819 */ /* 0x001fc80000011603 */
[----:B------:R-:W-:-:S05]  /*03b0*/  LOP3.LUT R10, R0, 0xff, RZ, 0xc0, !PT ;  /* 0x000000ff000a7812 */ /* 0x000fca00078ec0ff */
[----:B------:R-:W-:-:S05]  /*03c0*/  VIADD R13, R10, 0xffffffff ;  /* 0xffffffff0a0d7836 */ /* 0x000fca0000000000 */
[----:B------:R-:W-:-:S13]  /*03d0*/  ISETP.GT.U32.OR P0, PT, R13, 0xfd, P0 ;  /* 0x000000fd0d00780c */ /* 0x000fda0000704470 */
[----:B------:R-:W-:Y:S01]  /*03e0*/  @!P0 IMAD.MOV.U32 R8, RZ, RZ, RZ ;  /* 0x000000ffff088224 */ /* 0x000fe200078e00ff */
[----:B------:R-:W-:Y:S06]  /*03f0*/  @!P0 BRA `(.L_x_56) ;  /* 0x0000000000608947 */ /* 0x000fec0003800000 */
[----:B------:R-:W-:Y:S01]  /*0400*/  FSETP.GTU.FTZ.AND P0, PT, |R3|, +INF , PT ;  /* 0x7f8000000300780b */ /* 0x000fe20003f1c200 */
[----:B------:R-:W-:Y:S01]  /*0410*/  IMAD.MOV.U32 R0, RZ, RZ, R9 ;  /* 0x000000ffff007224 */ /* 0x000fe200078e0009 */
        /* <DEDUP_REMOVED lines=17> */
[----:B------:R-:W-:Y:S02]  /*0530*/  @P0 IMAD.MOV.U32 R8, RZ, RZ, RZ ;  /* 0x000000ffff080224 */ /* 0x000fe400078e00ff */
[----:B------:R-:W-:Y:S01]  /*0540*/  @!P0 FFMA R12, R3, 1.84467440737095516160e+19, RZ ;  /* 0x5f800000030c8823 */ /* 0x000fe200000000ff */
[----:B------:R-:W-:Y:S02]  /*0550*/  @!P0 IMAD.MOV.U32 R8, RZ, RZ, -0x40 ;  /* 0xffffffc0ff088424 */ /* 0x000fe400078e00ff */
[----:B------:R-:W-:Y:S02]  /*0560*/  @!P1 FFMA R9, R0, 1.84467440737095516160e+19, RZ ;  /* 0x5f80000000099823 */ /* 0x000fe400000000ff */
[----:B------:R-:W-:-:S07]  /*0570*/  @!P1 VIADD R8, R8, 0x40 ;  /* 0x0000004008089836 */ /* 0x000fce0000000000 */
.L_x_56:
[----:B------:R-:W-:Y:S01]  /*0580*/  LEA R0, R11, 0xc0800000, 0x17 ;  /* 0xc08000000b007811 */ /* 0x000fe200078eb8ff */
[----:B------:R-:W-:Y:S01]  /*0590*/  VIADD R10, R10, 0xffffff81 ;  /* 0xffffff810a0a7836 */ /* 0x000fe20000000000 */
[----:B------:R-:W-:Y:S03]  /*05a0*/  BSSY.RECONVERGENT B2, `(.L_x_61) ;  /* 0x0000035000027945 */ /* 0x000fe60003800200 */
[----:B------:R-:W-:Y:S01]  /*05b0*/  IMAD.IADD R9, R9, 0x1, -R0 ;  /* 0x0000000109097824 */ /* 0x000fe200078e0a00 */
[C---:B------:R-:W-:Y:S01]  /*05c0*/  IADD3 R11, PT, PT, R10.reuse, 0x7f, -R11 ;  /* 0x0000007f0a0b7810 */ /* 0x040fe20007ffe80b */
[----:B------:R-:W-:Y:S02]  /*05d0*/  IMAD R0, R10, -0x800000, R12 ;  /* 0xff8000000a007824 */ /* 0x000fe400078e020c */
[----:B------:R-:W0:Y:S01]  /*05e0*/  MUFU.RCP R3, R9 ;  /* 0x0000000900037308 */ /* 0x000e220000001000 */
[----:B------:R-:W-:Y:S01]  /*05f0*/  FADD.FTZ R13, -R9, -RZ ;  /* 0x800000ff090d7221 */ /* 0x000fe20000010100 */
[----:B------:R-:W-:-:S03]  /*0600*/  IMAD.IADD R11, R11, 0x1, R8 ;  /* 0x000000010b0b7824 */ /* 0x000fc600078e0208 */
        /* <DEDUP_REMOVED lines=8> */
[----:B------:R-:W-:-:S05]  /*0690*/  LOP3.LUT R3, R3, 0xff, RZ, 0xc0, !PT ;  /* 0x000000ff03037812 */ /* 0x000fca00078ec0ff */
[----:B------:R-:W-:-:S04]  /*06a0*/  IMAD.IADD R13, R3, 0x1, R11 ;  /* 0x00000001030d7824 */ /* 0x000fc800078e020b */
        /* <DEDUP_REMOVED lines=11> */
[C---:B------:R-:W-:Y:S02]  /*0760*/  VIADD R10, R13.reuse, 0x20 ;  /* 0x000000200d0a7836 */ /* 0x040fe40000000000 */
[CC--:B------:R-:W-:Y:S01]  /*0770*/  FFMA.RM R8, R14.reuse, R12.reuse, R15 ;  /* 0x0000000c0e087223 */ /* 0x0c0fe2000000400f */
[----:B------:R-:W-:Y:S01]  /*0780*/  IMAD.MOV R11, RZ, RZ, -R13 ;  /* 0x000000ffff0b7224 */ /* 0x000fe200078e0a0d */
[----:B------:R-:W-:Y:S02]  /*0790*/  ISETP.NE.AND P2, PT, R13, RZ, PT ;  /* 0x000000ff0d00720c */ /* 0x000fe40003f45270 */
[----:B------:R-:W-:Y:S01]  /*07a0*/  LOP3.LUT R9, R3, 0x7fffff, RZ, 0xc0, !PT ;  /* 0x007fffff03097812 */ /* 0x000fe200078ec0ff */
[----:B------:R-:W-:Y:S01]  /*07b0*/  FFMA.RP R3, R14, R12, R15 ;  /* 0x0000000c0e037223 */ /* 0x000fe2000000800f */
[----:B------:R-:W-:Y:S02]  /*07c0*/  ISETP.NE.AND P1, PT, R13, RZ, PT ;  /* 0x000000ff0d00720c */ /* 0x000fe40003f25270 */
[----:B------:R-:W-:-:S02]  /*07d0*/  LOP3.LUT R9, R9, 0x800000, RZ, 0xfc, !PT ;  /* 0x0080000009097812 */ /* 0x000fc400078efcff */
[----:B------:R-:W-:Y:S02]  /*07e0*/  FSETP.NEU.FTZ.AND P0, PT, R3, R8, PT ;  /* 0x000000080300720b */ /* 0x000fe40003f1d000 */
[----:B------:R-:W-:Y:S02]  /*07f0*/  SHF.L.U32 R10, R9, R10, RZ ;  /* 0x0000000a090a7219 */ /* 0x000fe400000006ff */
        /* <DEDUP_REMOVED lines=11> */
.L_x_63:
[----:B------:R-:W-:-:S04]  /*08b0*/  LOP3.LUT R0, R0, 0x80000000, RZ, 0xc0, !PT ;  /* 0x8000000000007812 */ /* 0x000fc800078ec0ff */
[----:B------:R-:W-:Y:S01]  /*08c0*/  LOP3.LUT R0, R0, 0x7f800000, RZ, 0xfc, !PT ;  /* 0x7f80000000007812 */ /* 0x000fe200078efcff */
[----:B------:R-:W-:Y:S06]  /*08d0*/  BRA `(.L_x_64) ;  /* 0x0000000000047947 */ /* 0x000fec0003800000 */
.L_x_62:
[----:B------:R-:W-:-:S07]  /*08e0*/  IMAD R0, R11, 0x800000, R0 ;  /* 0x008000000b007824 */ /* 0x000fce00078e0200 */
.L_x_64:
[----:B------:R-:W-:Y:S05]  /*08f0*/  BSYNC.RECONVERGENT B2 ;  /* 0x0000000000027941 */ /* 0x000fea0003800200 */
.L_x_61:
[----:B------:R-:W-:Y:S05]  /*0900*/  BRA `(.L_x_65) ;  /* 0x0000000000207947 */ /* 0x000fea0003800000 */
.L_x_60:
[----:B------:R-:W-:-:S04]  /*0910*/  LOP3.LUT R0, R9, 0x80000000, R12, 0x48, !PT ;  /* 0x8000000009007812 */ /* 0x000fc800078e480c */
[----:B------:R-:W-:Y:S01]  /*0920*/  LOP3.LUT R0, R0, 0x7f800000, RZ, 0xfc, !PT ;  /* 0x7f80000000007812 */ /* 0x000fe200078efcff */
[----:B------:R-:W-:Y:S06]  /*0930*/  BRA `(.L_x_65) ;  /* 0x0000000000147947 */ /* 0x000fec0003800000 */
.L_x_59:
[----:B------:R-:W-:Y:S01]  /*0940*/  LOP3.LUT R0, R9, 0x80000000, R12, 0x48, !PT ;  /* 0x8000000009007812 */ /* 0x000fe200078e480c */
[----:B------:R-:W-:Y:S06]  /*0950*/  BRA `(.L_x_65) ;  /* 0x00000000000c7947 */ /* 0x000fec0003800000 */
.L_x_58:
[----:B------:R-:W0:Y:S01]  /*0960*/  MUFU.RSQ R0, -QNAN ;  /* 0xffc0000000007908 */ /* 0x000e220000001400 */
[----:B------:R-:W-:Y:S05]  /*0970*/  BRA `(.L_x_65) ;  /* 0x0000000000047947 */ /* 0x000fea0003800000 */
.L_x_57:
[----:B------:R-:W-:-:S07]  /*0980*/  FADD.FTZ R0, R0, R3 ;  /* 0x0000000300007221 */ /* 0x000fce0000010000 */
.L_x_65:
[----:B------:R-:W-:Y:S05]  /*0990*/  BSYNC.RECONVERGENT B1 ;  /* 0x0000000000017941 */ /* 0x000fea0003800200 */
.L_x_55:
[----:B------:R-:W-:-:S04]  /*09a0*/  IMAD.MOV.U32 R3, RZ, RZ, 0x0 ;  /* 0x00000000ff037424 */ /* 0x000fc800078e00ff */
[----:B0-----:R-:W-:Y:S05]  /*09b0*/  RET.REL.NODEC R2 `(rdiv_at_b_for_scalar) ;  /* 0xfffffff402907950 */ /* 0x001fea0003c3ffff */
.L_x_66:
        /* <DEDUP_REMOVED lines=12> */
.L_x_206:


//--------------------- .text.rdiv_a_b_for_scalar --------------------------
	.section	.text.rdiv_a_b_for_scalar,"ax",@progbits
	.align	128
        .global         rdiv_a_b_for_scalar
        .type           rdiv_a_b_for_scalar,@function
        .size           rdiv_a_b_for_scalar,(.L_x_207 - rdiv_a_b_for_scalar)
        .other          rdiv_a_b_for_scalar,@"STO_CUDA_ENTRY STV_DEFAULT"
rdiv_a_b_for_scalar:
.text.rdiv_a_b_for_scalar:
[----:B------:R-:W-:Y:S01]  /*0000*/  LDC R1, c[0x0][0x37c] ;  /* 0x0000df00ff017b82 */ /* 0x000fe20000000800 */
[----:B------:R-:W0:Y:S01]  /*0010*/  S2R R4, SR_CTAID.Y ;  /* 0x0000000000047919 */ /* 0x000e220000002600 */
[----:B------:R-:W1:Y:S01]  /*0020*/  LDCU UR4, c[0x0][0x360] ;  /* 0x00006c00ff0477ac */ /* 0x000e620008000800 */
[----:B------:R-:W0:Y:S01]  /*0030*/  S2R R3, SR_TID.Y ;  /* 0x0000000000037919 */ /* 0x000e220000002200 */
[----:B------:R-:W0:Y:S01]  /*0040*/  LDCU UR5, c[0x0][0x364] ;  /* 0x00006c80ff0577ac */ /* 0x000e220008000800 */
[----:B------:R-:W1:Y:S01]  /*0050*/  S2R R5, SR_CTAID.X ;  /* 0x0000000000057919 */ /* 0x000e620000002500 */
[----:B------:R-:W2:Y:S01]  /*0060*/  LDCU.64 UR6, c[0x0][0x3a0] ;  /* 0x00007400ff0677ac */ /* 0x000ea20008000a00 */
[----:B------:R-:W1:Y:S01]  /*0070*/  S2R R2, SR_TID.X ;  /* 0x0000000000027919 */ /* 0x000e620000002100 */
[----:B------:R-:W3:Y:S01]  /*0080*/  LDCU.64 UR8, c[0x0][0x398] ;  /* 0x00007300ff0877ac */ /* 0x000ee20008000a00 */
[----:B0-----:R-:W-:Y:S02]  /*0090*/  IMAD R4, R4, UR5, R3 ;  /* 0x0000000504047c24 */ /* 0x001fe4000f8e0203 */
[----:B------:R-:W-:-:S03]  /*00a0*/  IMAD.MOV.U32 R3, RZ, RZ, RZ ;  /* 0x000000ffff037224 */ /* 0x000fc600078e00ff */
[----:B--2---:R-:W-:Y:S01]  /*00b0*/  ISETP.GE.U32.AND P0, PT, R4, UR6, PT ;  /* 0x0000000604007c0c */ /* 0x004fe2000bf06070 */
[----:B-1----:R-:W-:-:S03]  /*00c0*/  IMAD.WIDE.U32 R2, R5, UR4, R2 ;  /* 0x0000000405027c25 */ /* 0x002fc6000f8e0002 */
[----:B------:R-:W-:Y:S02]  /*00d0*/  ISETP.GE.U32.AND.EX P0, PT, RZ, UR7, PT, P0 ;  /* 0x00000007ff007c0c */ /* 0x000fe4000bf06100 */
[----:B---3--:R-:W-:-:S04]  /*00e0*/  ISETP.GE.U32.AND P1, PT, R2, UR8, PT ;  /* 0x0000000802007c0c */ /* 0x008fc8000bf26070 */
[----:B------:R-:W-:-:S13]  /*00f0*/  ISETP.GE.U32.OR.EX P0, PT, R3, UR9, P0, P1 ;  /* 0x0000000903007c0c */ /* 0x000fda0008706510 */
[----:B------:R-:W-:Y:S05]  /*0100*/  @P0 EXIT ;  /* 0x000000000000094d */ /* 0x000fea0003800000 */
[----:B------:R-:W0:Y:S01]  /*0110*/  LDCU.64 UR8, c[0x0][0x380] ;  /* 0x00007000ff0877ac */ /* 0x000e220008000a00 */
[----:B------:R-:W-:Y:S02]  /*0120*/  IMAD R3, R3, UR6, RZ ;  /* 0x0000000603037c24 */ /* 0x000fe4000f8e02ff */
[----:B------:R-:W-:Y:S01]  /*0130*/  IMAD.MOV.U32 R5, RZ, RZ, RZ ;  /* 0x000000ffff057224 */ /* 0x000fe200078e00ff */
[----:B------:R-:W1:Y:S01]  /*0140*/  LDCU.64 UR4, c[0x0][0x358] ;  /* 0x00006b00ff0477ac */ /* 0x000e620008000a00 */
[C---:B------:R-:W-:Y:S02]  /*0150*/  IMAD R3, R2.reuse, UR7, R3 ;  /* 0x0000000702037c24 */ /* 0x040fe4000f8e0203 */
[----:B------:R-:W-:Y:S01]  /*0160*/  IMAD.WIDE.U32 R4, R2, UR6, R4 ;  /* 0x0000000602047c25 */ /* 0x000fe2000f8e0004 */
[----:B------:R-:W2:Y:S03]  /*0170*/  LDCU UR6, c[0x0][0x388] ;  /* 0x00007100ff0677ac */ /* 0x000ea60008000800 */
[----:B------:R-:W-:-:S02]  /*0180*/  IMAD.IADD R3, R5, 0x1, R3 ;  /* 0x0000000105037824 */ /* 0x000fc400078e0203 */
[----:B------:R-:W-:-:S03]  /*0190*/  IMAD.SHL.U32 R2, R4, 0x4, RZ ;  /* 0x0000000404027824 */ /* 0x000fc600078e00ff */
[----:B------:R-:W-:Y:S02]  /*01a0*/  SHF.L.U64.HI R4, R4, 0x2, R3 ;  /* 0x0000000204047819 */ /* 0x000fe40000010203 */
[----:B0-----:R-:W-:-:S04]  /*01b0*/  IADD3 R6, P0, PT, R2, UR8, RZ ;  /* 0x0000000802067c10 */ /* 0x001fc8000ff1e0ff */
[----:B------:R-:W-:-:S06]  /*01c0*/  IADD3.X R7, PT, PT, R4, UR9, RZ, P0, !PT ;  /* 0x0000000904077c10 */ /* 0x000fcc00087fe4ff */
[----:B-1----:R-:W3:Y:S01]  /*01d0*/  LDG.E R7, desc[UR4][R6.64] ;  /* 0x0000000406077981 */ /* 0x002ee2000c1e1900 */
[----:B--2---:R-:W-:Y:S01]  /*01e0*/  IMAD.U32 R10, RZ, RZ, UR6 ;  /* 0x00000006ff0a7e24 */ /* 0x004fe2000f8e00ff */
[----:B------:R-:W-:Y:S01]  /*01f0*/  BSSY.RECONVERGENT B0, `(.L_x_67) ;  /* 0x000000c000007945 */ /* 0x000fe20003800200 */
[----:B---3--:R-:W0:Y:S08]  /*0200*/  MUFU.RCP R0, R7 ;  /* 0x0000000700007308 */ /* 0x008e300000001000 */
        /* <DEDUP_REMOVED lines=8> */
[----:B------:R-:W-:Y:S05]  /*0290*/  CALL.REL.NOINC `($__internal_5_$__cuda_sm3x_div_rn_noftz_f32_slowpath) ;  /* 0x00000000001c7944 */ /* 0x000fea0003c00000 */
[----:B------:R-:W-:-:S07]  /*02a0*/  IMAD.MOV.U32 R5, RZ, RZ, R0 ;  /* 0x000000ffff057224 */ /* 0x000fce00078e0000 */
.L_x_68:
[----:B------:R-:W-:Y:S05]  /*02b0*/  BSYNC.RECONVERGENT B0 ;  /* 0x0000000000007941 */ /* 0x000fea0003800200 */
.L_x_67:
[----:B------:R-:W0:Y:S02]  /*02c0*/  LDCU.64 UR6, c[0x0][0x390] ;  /* 0x00007200ff0677ac */ /* 0x000e240008000a00 */
[----:B0-----:R-:W-:-:S04]  /*02d0*/  IADD3 R2, P0, PT, R2, UR6, RZ ;  /* 0x0000000602027c10 */ /* 0x001fc8000ff1e0ff */
[----:B------:R-:W-:-:S05]  /*02e0*/  IADD3.X R3, PT, PT, R4, UR7, RZ, P0, !PT ;  /* 0x0000000704037c10 */ /* 0x000fca00087fe4ff */
[----:B------:R-:W-:Y:S01]  /*02f0*/  STG.E desc[UR4][R2.64], R5 ;  /* 0x0000000502007986 */ /* 0x000fe2000c101904 */
[----:B------:R-:W-:Y:S05]  /*0300*/  EXIT ;  /* 0x000000000000794d */ /* 0x000fea0003800000 */
        .weak           $__internal_5_$__cuda_sm3x_div_rn_noftz_f32_slowpath
        .type           $__internal_5_$__cuda_sm3x_div_rn_noftz_f32_slowpath,@function
        .size           $__internal_5_$__cuda_sm3x_div_rn_noftz_f32_slowpath,(.L_x_207 - $__internal_5_$__cuda_sm3x_div_rn_noftz_f32_slowpath)
$__internal_5_$__cuda_sm3x_div_rn_noftz_f32_slowpath:
        /* <DEDUP_REMOVED lines=38> */
.L_x_70:
[----:B------:R-:W-:Y:S01]  /*0570*/  LEA R0, R8, 0xc0800000, 0x17 ;  /* 0xc080000008007811 */ /* 0x000fe200078eb8ff */
[----:B------:R-:W-:Y:S01]  /*0580*/  VIADD R5, R5, 0xffffff81 ;  /* 0xffffff8105057836 */ /* 0x000fe20000000000 */
[----:B------:R-:W-:Y:S03]  /*0590*/  BSSY.RECONVERGENT B2, `(.L_x_75) ;  /* 0x0000035000027945 */ /* 0x000fe60003800200 */
[----:B------:R-:W-:Y:S02]  /*05a0*/  IMAD.IADD R7, R7, 0x1, -R0 ;  /* 0x0000000107077824 */ /* 0x000fe400078e0a00 */
[C---:B------:R-:W-:Y:S01]  /*05b0*/  IMAD R0, R5.reuse, -0x800000, R9 ;  /* 0xff80000005007824 */ /* 0x040fe200078e0209 */
[----:B------:R-:W-:Y:S01]  /*05c0*/  IADD3 R5, PT, PT, R5, 0x7f, -R8 ;  /* 0x0000007f05057810 */ /* 0x000fe20007ffe808 */
[----:B------:R-:W0:Y:S01]  /*05d0*/  MUFU.RCP R3, R7 ;  /* 0x0000000700037308 */ /* 0x000e220000001000 */
[----:B------:R-:W-:-:S03]  /*05e0*/  FADD.FTZ R11, -R7, -RZ ;  /* 0x800000ff070b7221 */ /* 0x000fc60000010100 */
[----:B------:R-:W-:Y:S02]  /*05f0*/  IMAD.IADD R5, R5, 0x1, R10 ;  /* 0x0000000105057824 */ /* 0x000fe400078e020a */
        /* <DEDUP_REMOVED lines=22> */
[CCC-:B------:R-:W-:Y:S01]  /*0760*/  FFMA.RM R8, R14.reuse, R12.reuse, R9.reuse ;  /* 0x0000000c0e087223 */ /* 0x1c0fe20000004009 */
[----:B------:R-:W-:Y:S02]  /*0770*/  ISETP.NE.AND P2, PT, R7, RZ, PT ;  /* 0x000000ff0700720c */ /* 0x000fe40003f45270 */
[----:B------:R-:W-:Y:S01]  /*0780*/  LOP3.LUT R5, R3, 0x7fffff, RZ, 0xc0, !PT ;  /* 0x007fffff03057812 */ /* 0x000fe200078ec0ff */
[----:B------:R-:W-:Y:S01]  /*0790*/  FFMA.RP R3, R14, R12, R9 ;  /* 0x0000000c0e037223 */ /* 0x000fe20000008009 */
[----:B------:R-:W-:Y:S01]  /*07a0*/  ISETP.NE.AND P1, PT, R7, RZ, PT ;  /* 0x000000ff0700720c */ /* 0x000fe20003f25270 */
[----:B------:R-:W-:Y:S01]  /*07b0*/  IMAD.MOV R7, RZ, RZ, -R7 ;  /* 0x000000ffff077224 */ /* 0x000fe200078e0a07 */
        /* <DEDUP_REMOVED lines=14> */
.L_x_77:
[----:B------:R-:W-:-:S04]  /*08a0*/  LOP3.LUT R0, R0, 0x80000000, RZ, 0xc0, !PT ;  /* 0x8000000000007812 */ /* 0x000fc800078ec0ff */
[----:B------:R-:W-:Y:S01]  /*08b0*/  LOP3.LUT R0, R0, 0x7f800000, RZ, 0xfc, !PT ;  /* 0x7f80000000007812 */ /* 0x000fe200078efcff */
[----:B------:R-:W-:Y:S06]  /*08c0*/  BRA `(.L_x_78) ;  /* 0x0000000000047947 */ /* 0x000fec0003800000 */
.L_x_76:
[----:B------:R-:W-:-:S07]  /*08d0*/  IMAD R0, R5, 0x800000, R0 ;  /* 0x0080000005007824 */ /* 0x000fce00078e0200 */
.L_x_78:
[----:B------:R-:W-:Y:S05]  /*08e0*/  BSYNC.RECONVERGENT B2 ;  /* 0x0000000000027941 */ /* 0x000fea0003800200 */
.L_x_75:
[----:B------:R-:W-:Y:S05]  /*08f0*/  BRA `(.L_x_79) ;  /* 0x0000000000207947 */ /* 0x000fea0003800000 */
.L_x_74:
[----:B------:R-:W-:-:S04]  /*0900*/  LOP3.LUT R0, R7, 0x80000000, R9, 0x48, !PT ;  /* 0x8000000007007812 */ /* 0x000fc800078e4809 */
[----:B------:R-:W-:Y:S01]  /*0910*/  LOP3.LUT R0, R0, 0x7f800000, RZ, 0xfc, !PT ;  /* 0x7f80000000007812 */ /* 0x000fe200078efcff */
[----:B------:R-:W-:Y:S06]  /*0920*/  BRA `(.L_x_79) ;  /* 0x0000000000147947 */ /* 0x000fec0003800000 */
.L_x_73:
[----:B------:R-:W-:Y:S01]  /*0930*/  LOP3.LUT R0, R7, 0x80000000, R9, 0x48, !PT ;  /* 0x8000000007007812 */ /* 0x000fe200078e4809 */
[----:B------:R-:W-:Y:S06]  /*0940*/  BRA `(.L_x_79) ;  /* 0x00000000000c7947 */ /* 0x000fec0003800000 */
.L_x_72:
[----:B------:R-:W0:Y:S01]  /*0950*/  MUFU.RSQ R0, -QNAN ;  /* 0xffc0000000007908 */ /* 0x000e220000001400 */
[----:B------:R-:W-:Y:S05]  /*0960*/  BRA `(.L_x_79) ;  /* 0x0000000000047947 */ /* 0x000fea0003800000 */
.L_x_71:
[----:B------:R-:W-:-:S07]  /*0970*/  FADD.FTZ R0, R0, R3 ;  /* 0x0000000300007221 */ /* 0x000fce0000010000 */
.L_x_79:
[----:B------:R-:W-:Y:S05]  /*0980*/  BSYNC.RECONVERGENT B1 ;  /* 0x0000000000017941 */ /* 0x000fea0003800200 */
.L_x_69:
[----:B------:R-:W-:-:S04]  /*0990*/  IMAD.MOV.U32 R7, RZ, RZ, 0x0 ;  /* 0x00000000ff077424 */ /* 0x000fc800078e00ff */
[----:B0-----:R-:W-:Y:S05]  /*09a0*/  RET.REL.NODEC R6 `(rdiv_a_b_for_scalar) ;  /* 0xfffffff406947950 */ /* 0x001fea0003c3ffff */
.L_x_80:
        /* <DEDUP_REMOVED lines=13> */
.L_x_207:


//--------------------- .text.div_at_b_for_scalar --------------------------
	.section	.text.div_at_b_for_scalar,"ax",@progbits
	.align	128
        .global         div_at_b_for_scalar
        .type           div_at_b_for_scalar,@function
        .size           div_at_b_for_scalar,(.L_x_208 - div_at_b_for_scalar)
        .other          div_at_b_for_scalar,@"STO_CUDA_ENTRY STV_DEFAULT"
div_at_b_for_scalar:
.text.div_at_b_for_scalar:
        /* <DEDUP_REMOVED lines=19> */
[----:B------:R-:W1:Y:S01]  /*0130*/  LDC R13, c[0x0][0x388] ;  /* 0x0000e200ff0d7b82 */ /* 0x000e620000000800 */
[----:B------:R-:W2:Y:S02]  /*0140*/  LDCU.64 UR4, c[0x0][0x358] ;  /* 0x00006b00ff0477ac */ /* 0x000ea40008000a00 */
[----:B------:R-:W-:Y:S01]  /*0150*/  IMAD R3, R4, UR9, R3 ;  /* 0x0000000904037c24 */ /* 0x000fe2000f8e0203 */
[----:B0-----:R-:W-:-:S04]  /*0160*/  LEA R8, P0, R2, UR6, 0x2 ;  /* 0x0000000602087c11 */ /* 0x001fc8000f8010ff */
[----:B------:R-:W-:-:S05]  /*0170*/  LEA.HI.X R9, R2, UR7, R3, 0x2, P0 ;  /* 0x0000000702097c11 */ /* 0x000fca00080f1403 */
[----:B--2---:R-:W2:Y:S01]  /*0180*/  LDG.E R0, desc[UR4][R8.64] ;  /* 0x0000000408007981 */ /* 0x004ea2000c1e1900 */
[----:B-1----:R-:W0:Y:S01]  /*0190*/  MUFU.RCP R2, R13 ;  /* 0x0000000d00027308 */ /* 0x002e220000001000 */
[----:B------:R-:W-:Y:S01]  /*01a0*/  BSSY.RECONVERGENT B0, `(.L_x_81) ;  /* 0x000000b000007945 */ /* 0x000fe20003800200 */
[----:B0-----:R-:W-:-:S04]  /*01b0*/  FFMA R3, R2, -R13, 1 ;  /* 0x3f80000002037423 */ /* 0x001fc8000000080d */
[----:B------:R-:W-:Y:S02]  /*01c0*/  FFMA R3, R2, R3, R2 ;  /* 0x0000000302037223 */ /* 0x000fe40000000002 */
[----:B--2---:R-:W0:Y:S02]  /*01d0*/  FCHK P0, R0, R13 ;  /* 0x0000000d00007302 */ /* 0x004e240000000000 */
[----:B------:R-:W-:-:S04]  /*01e0*/  FFMA R2, R0, R3, RZ ;  /* 0x0000000300027223 */ /* 0x000fc800000000ff */
[----:B------:R-:W-:-:S04]  /*01f0*/  FFMA R10, R2, -R13, R0 ;  /* 0x8000000d020a7223 */ /* 0x000fc80000000000 */
[----:B------:R-:W-:Y:S01]  /*0200*/  FFMA R11, R3, R10, R2 ;  /* 0x0000000a030b7223 */ /* 0x000fe20000000002 */
[----:B0-----:R-:W-:Y:S06]  /*0210*/  @!P0 BRA `(.L_x_82) ;  /* 0x00000000000c8947 */ /* 0x001fec0003800000 */
[----:B------:R-:W-:-:S07]  /*0220*/  MOV R2, 0x240 ;  /* 0x0000024000027802 */ /* 0x000fce0000000f00 */
[----:B------:R-:W-:Y:S05]  /*0230*/  CALL.REL.NOINC `($__internal_6_$__cuda_sm3x_div_rn_noftz_f32_slowpath) ;  /* 0x0000000000347944 */ /* 0x000fea0003c00000 */
[----:B------:R-:W-:-:S07]  /*0240*/  IMAD.MOV.U32 R11, RZ, RZ, R0 ;  /* 0x000000ffff0b7224 */ /* 0x000fce00078e0000 */
.L_x_82:
[----:B------:R-:W-:Y:S05]  /*0250*/  BSYNC.RECONVERGENT B0 ;  /* 0x0000000000007941 */ /* 0x000fea0003800200 */
.L_x_81:
        /* <DEDUP_REMOVED lines=11> */
        .weak           $__internal_6_$__cuda_sm3x_div_rn_noftz_f32_slowpath
        .type           $__internal_6_$__cuda_sm3x_div_rn_noftz_f32_slowpath,@function
        .size           $__internal_6_$__cuda_sm3x_div_rn_noftz_f32_slowpath,(.L_x_208 - $__internal_6_$__cuda_sm3x_div_rn_noftz_f32_slowpath)
$__internal_6_$__cuda_sm3x_div_rn_noftz_f32_slowpath:
[----:B------:R-:W0:Y:S01]  /*0310*/  LDC R3, c[0x0][0x388] ;  /* 0x0000e200ff037b82 */ /* 0x000e220000000800 */
[--C-:B------:R-:W-:Y:S01]  /*0320*/  SHF.R.U32.HI R8, RZ, 0x17, R0.reuse ;  /* 0x00000017ff087819 */ /* 0x100fe20000011600 */
[----:B------:R-:W1:Y:S01]  /*0330*/  LDCU UR6, c[0x0][0x388] ;  /* 0x00007100ff0677ac */ /* 0x000e620008000800 */
[----:B------:R-:W-:Y:S01]  /*0340*/  BSSY.RECONVERGENT B1, `(.L_x_83) ;  /* 0x0000064000017945 */ /* 0x000fe20003800200 */
[----:B------:R-:W-:Y:S02]  /*0350*/  IMAD.MOV.U32 R11, RZ, RZ, R0 ;  /* 0x000000ffff0b7224 */ /* 0x000fe400078e0000 */
[----:B-1----:R-:W-:Y:S01]  /*0360*/  IMAD.U32 R12, RZ, RZ, UR6 ;  /* 0x00000006ff0c7e24 */ /* 0x002fe2000f8e00ff */
[----:B0-----:R-:W-:-:S04]  /*0370*/  SHF.R.U32.HI R9, RZ, 0x17, R3 ;  /* 0x00000017ff097819 */ /* 0x001fc80000011603 */
[----:B------:R-:W-:Y:S02]  /*0380*/  LOP3.LUT R10, R9, 0xff, RZ, 0xc0, !PT ;  /* 0x000000ff090a7812 */ /* 0x000fe400078ec0ff */
[----:B------:R-:W-:-:S03]  /*0390*/  LOP3.LUT R9, R8, 0xff, RZ, 0xc0, !PT ;  /* 0x000000ff08097812 */ /* 0x000fc600078ec0ff */
[----:B------:R-:W-:Y:S02]  /*03a0*/  VIADD R14, R10, 0xffffffff ;  /* 0xffffffff0a0e7836 */ /* 0x000fe40000000000 */
[----:B------:R-:W-:-:S03]  /*03b0*/  VIADD R13, R9, 0xffffffff ;  /* 0xffffffff090d7836 */ /* 0x000fc60000000000 */
[----:B------:R-:W-:-:S04]  /*03c0*/  ISETP.GT.U32.AND P0, PT, R14, 0xfd, PT ;  /* 0x000000fd0e00780c */ /* 0x000fc80003f04070 */
[----:B------:R-:W-:-:S13]  /*03d0*/  ISETP.GT.U32.OR P0, PT, R13, 0xfd, P0 ;  /* 0x000000fd0d00780c */ /* 0x000fda0000704470 */
[----:B------:R-:W-:Y:S01]  /*03e0*/  @!P0 IMAD.MOV.U32 R8, RZ, RZ, RZ ;  /* 0x000000ffff088224 */ /* 0x000fe200078e00ff */
        /* <DEDUP_REMOVED lines=24> */
.L_x_84:
        /* <DEDUP_REMOVED lines=35> */
[----:B------:R-:W-:Y:S01]  /*07a0*/  IMAD.MOV R11, RZ, RZ, -R13 ;  /* 0x000000ffff0b7224 */ /* 0x000fe200078e0a0d */
        /* <DEDUP_REMOVED lines=15> */
.L_x_91:
[----:B------:R-:W-:-:S04]  /*08a0*/  LOP3.LUT R0, R0, 0x80000000, RZ, 0xc0, !PT ;  /* 0x8000000000007812 */ /* 0x000fc800078ec0ff */
[----:B------:R-:W-:Y:S01]  /*08b0*/  LOP3.LUT R0, R0, 0x7f800000, RZ, 0xfc, !PT ;  /* 0x7f80000000007812 */ /* 0x000fe200078efcff */
[----:B------:R-:W-:Y:S06]  /*08c0*/  BRA `(.L_x_92) ;  /* 0x0000000000047947 */ /* 0x000fec0003800000 */
.L_x_90:
[----:B------:R-:W-:-:S07]  /*08d0*/  IMAD R0, R9, 0x800000, R0 ;  /* 0x0080000009007824 */ /* 0x000fce00078e0200 */
.L_x_92:
[----:B------:R-:W-:Y:S05]  /*08e0*/  BSYNC.RECONVERGENT B2 ;  /* 0x0000000000027941 */ /* 0x000fea0003800200 */
.L_x_89:
[----:B------:R-:W-:Y:S05]  /*08f0*/  BRA `(.L_x_93) ;  /* 0x0000000000207947 */ /* 0x000fea0003800000 */
.L_x_88:
[----:B------:R-:W-:-:S04]  /*0900*/  LOP3.LUT R0, R12, 0x80000000, R11, 0x48, !PT ;  /* 0x800000000c007812 */ /* 0x000fc800078e480b */
[----:B------:R-:W-:Y:S01]  /*0910*/  LOP3.LUT R0, R0, 0x7f800000, RZ, 0xfc, !PT ;  /* 0x7f80000000007812 */ /* 0x000fe200078efcff */
[----:B------:R-:W-:Y:S06]  /*0920*/  BRA `(.L_x_93) ;  /* 0x0000000000147947 */ /* 0x000fec0003800000 */
.L_x_87:
[----:B------:R-:W-:Y:S01]  /*0930*/  LOP3.LUT R0, R12, 0x80000000, R11, 0x48, !PT ;  /* 0x800000000c007812 */ /* 0x000fe200078e480b */
[----:B------:R-:W-:Y:S06]  /*0940*/  BRA `(.L_x_93) ;  /* 0x00000000000c7947 */ /* 0x000fec0003800000 */
.L_x_86:
[----:B------:R-:W0:Y:S01]  /*0950*/  MUFU.RSQ R0, -QNAN ;  /* 0xffc0000000007908 */ /* 0x000e220000001400 */
[----:B------:R-:W-:Y:S05]  /*0960*/  BRA `(.L_x_93) ;  /* 0x0000000000047947 */ /* 0x000fea0003800000 */
.L_x_85:
[----:B------:R-:W-:-:S07]  /*0970*/  FADD.FTZ R0, R0, R3 ;  /* 0x0000000300007221 */ /* 0x000fce0000010000 */
.L_x_93:
[----:B------:R-:W-:Y:S05]  /*0980*/  BSYNC.RECONVERGENT B1 ;  /* 0x0000000000017941 */ /* 0x000fea0003800200 */
.L_x_83:
[----:B------:R-:W-:-:S04]  /*0990*/  IMAD.MOV.U32 R3, RZ, RZ, 0x0 ;  /* 0x00000000ff037424 */ /* 0x000fc800078e00ff */
[----:B0-----:R-:W-:Y:S05]  /*09a0*/  RET.REL.NODEC R2 `(div_at_b_for_scalar) ;  /* 0xfffffff402947950 */ /* 0x001fea0003c3ffff */
.L_x_94:
        /* <DEDUP_REMOVED lines=13> */
.L_x_208:


//--------------------- .text.div_a_b_for_scalar  --------------------------
	.section	.text.div_a_b_for_scalar,"ax",@progbits
	.align	128
        .global         div_a_b_for_scalar
        .type           div_a_b_for_scalar,@function
        .size           div_a_b_for_scalar,(.L_x_209 - div_a_b_for_scalar)
        .other          div_a_b_for_scalar,@"STO_CUDA_ENTRY STV_DEFAULT"
div_a_b_for_scalar:
.text.div_a_b_for_scalar:
        /* <DEDUP_REMOVED lines=18> */
[----:B------:R-:W-:Y:S01]  /*0120*/  IMAD R3, R3, UR6, RZ ;  /* 0x0000000603037c24 */ /* 0x000fe2000f8e02ff */
[----:B------:R-:W1:Y:S01]  /*0130*/  LDC R9, c[0x0][0x388] ;  /* 0x0000e200ff097b82 */ /* 0x000e620000000800 */
[----:B------:R-:W-:Y:S01]  /*0140*/  IMAD.MOV.U32 R5, RZ, RZ, RZ ;  /* 0x000000ffff057224 */ /* 0x000fe200078e00ff */
[----:B------:R-:W2:Y:S01]  /*0150*/  LDCU.64 UR4, c[0x0][0x358] ;  /* 0x00006b00ff0477ac */ /* 0x000ea20008000a00 */
[C---:B------:R-:W-:Y:S02]  /*0160*/  IMAD R3, R2.reuse, UR7, R3 ;  /* 0x0000000702037c24 */ /* 0x040fe4000f8e0203 */
[----:B------:R-:W-:-:S04]  /*0170*/  IMAD.WIDE.U32 R4, R2, UR6, R4 ;  /* 0x0000000602047c25 */ /* 0x000fc8000f8e0004 */
[----:B------:R-:W-:Y:S02]  /*0180*/  IMAD.IADD R3, R5, 0x1, R3 ;  /* 0x0000000105037824 */ /* 0x000fe400078e0203 */
[----:B------:R-:W-:-:S03]  /*0190*/  IMAD.SHL.U32 R2, R4, 0x4, RZ ;  /* 0x0000000404027824 */ /* 0x000fc600078e00ff */
[----:B------:R-:W-:Y:S02]  /*01a0*/  SHF.L.U64.HI R4, R4, 0x2, R3 ;  /* 0x0000000204047819 */ /* 0x000fe40000010203 */
[----:B0-----:R-:W-:-:S04]  /*01b0*/  IADD3 R6, P0, PT, R2, UR8, RZ ;  /* 0x0000000802067c10 */ /* 0x001fc8000ff1e0ff */
[----:B------:R-:W-:-:S05]  /*01c0*/  IADD3.X R7, PT, PT, R4, UR9, RZ, P0, !PT ;  /* 0x0000000904077c10 */ /* 0x000fca00087fe4ff */
        /* <DEDUP_REMOVED lines=11> */
[----:B------:R-:W-:Y:S05]  /*0280*/  CALL.REL.NOINC `($__internal_7_$__cuda_sm3x_div_rn_noftz_f32_slowpath) ;  /* 0x00000000001c7944 */ /* 0x000fea0003c00000 */
[----:B------:R-:W-:-:S07]  /*0290*/  IMAD.MOV.U32 R5, RZ, RZ, R0 ;  /* 0x000000ffff057224 */ /* 0x000fce00078e0000 */
.L_x_96:
[----:B------:R-:W-:Y:S05]  /*02a0*/  BSYNC.RECONVERGENT B0 ;  /* 0x0000000000007941 */ /* 0x000fea0003800200 */
.L_x_95:
[----:B------:R-:W0:Y:S02]  /*02b0*/  LDCU.64 UR6, c[0x0][0x390] ;  /* 0x00007200ff0677ac */ /* 0x000e240008000a00 */
[----:B0-----:R-:W-:-:S04]  /*02c0*/  IADD3 R2, P0, PT, R2, UR6, RZ ;  /* 0x0000000602027c10 */ /* 0x001fc8000ff1e0ff */
[----:B------:R-:W-:-:S05]  /*02d0*/  IADD3.X R3, PT, PT, R4, UR7, RZ, P0, !PT ;  /* 0x0000000704037c10 */ /* 0x000fca00087fe4ff */
[----:B------:R-:W-:Y:S01]  /*02e0*/  STG.E desc[UR4][R2.64], R5 ;  /* 0x0000000502007986 */ /* 0x000fe2000c101904 */
[----:B------:R-:W-:Y:S05]  /*02f0*/  EXIT ;  /* 0x000000000000794d */ /* 0x000fea0003800000 */
        .weak           $__internal_7_$__cuda_sm3x_div_rn_noftz_f32_slowpath
        .type           $__internal_7_$__cuda_sm3x_div_rn_noftz_f32_slowpath,@function
        .size           $__internal_7_$__cuda_sm3x_div_rn_noftz_f32_slowpath,(.L_x_209 - $__internal_7_$__cuda_sm3x_div_rn_noftz_f32_slowpath)
$__internal_7_$__cuda_sm3x_div_rn_noftz_f32_slowpath:
[----:B------:R-:W0:Y:S01]  /*0300*/  LDC R3, c[0x0][0x388] ;  /* 0x0000e200ff037b82 */ /* 0x000e220000000800 */
[--C-:B------:R-:W-:Y:S01]  /*0310*/  SHF.R.U32.HI R5, RZ, 0x17, R0.reuse ;  /* 0x00000017ff057819 */ /* 0x100fe20000011600 */
[----:B------:R-:W1:Y:S01]  /*0320*/  LDCU UR6, c[0x0][0x388] ;  /* 0x00007100ff0677ac */ /* 0x000e620008000800 */
[----:B------:R-:W-:Y:S01]  /*0330*/  BSSY.RECONVERGENT B1, `(.L_x_97) ;  /* 0x0000064000017945 */ /* 0x000fe20003800200 */
[----:B------:R-:W-:Y:S01]  /*0340*/  IMAD.MOV.U32 R8, RZ, RZ, R0 ;  /* 0x000000ffff087224 */ /* 0x000fe200078e0000 */
[----:B------:R-:W-:-:S05]  /*0350*/  LOP3.LUT R5, R5, 0xff, RZ, 0xc0, !PT ;  /* 0x000000ff05057812 */ /* 0x000fca00078ec0ff */
[----:B------:R-:W-:Y:S02]  /*0360*/  VIADD R11, R5, 0xffffffff ;  /* 0xffffffff050b7836 */ /* 0x000fe40000000000 */
[----:B-1----:R-:W-:Y:S01]  /*0370*/  IMAD.U32 R9, RZ, RZ, UR6 ;  /* 0x00000006ff097e24 */ /* 0x002fe2000f8e00ff */
[----:B0-----:R-:W-:-:S04]  /*0380*/  SHF.R.U32.HI R7, RZ, 0x17, R3 ;  /* 0x00000017ff077819 */ /* 0x001fc80000011603 */
[----:B------:R-:W-:-:S05]  /*0390*/  LOP3.LUT R7, R7, 0xff, RZ, 0xc0, !PT ;  /* 0x000000ff07077812 */ /* 0x000fca00078ec0ff */
[----:B------:R-:W-:-:S05]  /*03a0*/  VIADD R12, R7, 0xffffffff ;  /* 0xffffffff070c7836 */ /* 0x000fca0000000000 */
        /* <DEDUP_REMOVED lines=27> */
.L_x_98:
        /* <DEDUP_REMOVED lines=29> */
[CC--:B------:R-:W-:Y:S01]  /*0730*/  FFMA.RZ R3, R12.reuse, R8.reuse, R13 ;  /* 0x000000080c037223 */ /* 0x0c0fe2000000c00d */
[C---:B------:R-:W-:Y:S01]  /*0740*/  VIADD R10, R7.reuse, 0x20 ;  /* 0x00000020070a7836 */ /* 0x040fe20000000000 */
[C---:B------:R-:W-:Y:S02]  /*0750*/  ISETP.NE.AND P2, PT, R7.reuse, RZ, PT ;  /* 0x000000ff0700720c */ /* 0x040fe40003f45270 */
[----:B------:R-:W-:Y:S01]  /*0760*/  ISETP.NE.AND P1, PT, R7, RZ, PT ;  /* 0x000000ff0700720c */ /* 0x000fe20003f25270 */
[----:B------:R-:W-:Y:S01]  /*0770*/  IMAD.MOV R7, RZ, RZ, -R7 ;  /* 0x000000ffff077224 */ /* 0x000fe200078e0a07 */
[----:B------:R-:W-:Y:S01]  /*0780*/  LOP3.LUT R5, R3, 0x7fffff, RZ, 0xc0, !PT ;  /* 0x007fffff03057812 */ /* 0x000fe200078ec0ff */
[CCC-:B------:R-:W-:Y:S01]  /*0790*/  FFMA.RP R3, R12.reuse, R8.reuse, R13.reuse ;  /* 0x000000080c037223 */ /* 0x1c0fe2000000800d */
[----:B------:R-:W-:Y:S02]  /*07a0*/  FFMA.RM R8, R12, R8, R13 ;  /* 0x000000080c087223 */ /* 0x000fe4000000400d */
[----:B------:R-:W-:-:S03]  /*07b0*/  LOP3.LUT R5, R5, 0x800000, RZ, 0xfc, !PT ;  /* 0x0080000005057812 */ /* 0x000fc600078efcff */
        /* <DEDUP_REMOVED lines=13> */
.L_x_105:
[----:B------:R-:W-:-:S04]  /*0890*/  LOP3.LUT R0, R0, 0x80000000, RZ, 0xc0, !PT ;  /* 0x8000000000007812 */ /* 0x000fc800078ec0ff */
[----:B------:R-:W-:Y:S01]  /*08a0*/  LOP3.LUT R0, R0, 0x7f800000, RZ, 0xfc, !PT ;  /* 0x7f80000000007812 */ /* 0x000fe200078efcff */
[----:B------:R-:W-:Y:S06]  /*08b0*/  BRA `(.L_x_106) ;  /* 0x0000000000047947 */ /* 0x000fec0003800000 */
.L_x_104:
[----:B------:R-:W-:-:S07]  /*08c0*/  IMAD R0, R5, 0x800000, R0 ;  /* 0x0080000005007824 */ /* 0x000fce00078e0200 */
.L_x_106:
[----:B------:R-:W-:Y:S05]  /*08d0*/  BSYNC.RECONVERGENT B2 ;  /* 0x0000000000027941 */ /* 0x000fea0003800200 */
.L_x_103:
[----:B------:R-:W-:Y:S05]  /*08e0*/  BRA `(.L_x_107) ;  /* 0x0000000000207947 */ /* 0x000fea0003800000 */
.L_x_102:
[----:B------:R-:W-:-:S04]  /*08f0*/  LOP3.LUT R0, R9, 0x80000000, R8, 0x48, !PT ;  /* 0x8000000009007812 */ /* 0x000fc800078e4808 */
[----:B------:R-:W-:Y:S01]  /*0900*/  LOP3.LUT R0, R0, 0x7f800000, RZ, 0xfc, !PT ;  /* 0x7f80000000007812 */ /* 0x000fe200078efcff */
[----:B------:R-:W-:Y:S06]  /*0910*/  BRA `(.L_x_107) ;  /* 0x0000000000147947 */ /* 0x000fec0003800000 */
.L_x_101:
[----:B------:R-:W-:Y:S01]  /*0920*/  LOP3.LUT R0, R9, 0x80000000, R8, 0x48, !PT ;  /* 0x8000000009007812 */ /* 0x000fe200078e4808 */
[----:B------:R-:W-:Y:S06]  /*0930*/  BRA `(.L_x_107) ;  /* 0x00000000000c7947 */ /* 0x000fec0003800000 */
.L_x_100:
[----:B------:R-:W0:Y:S01]  /*0940*/  MUFU.RSQ R0, -QNAN ;  /* 0xffc0000000007908 */ /* 0x000e220000001400 */
[----:B------:R-:W-:Y:S05]  /*0950*/  BRA `(.L_x_107) ;  /* 0x0000000000047947 */ /* 0x000fea0003800000 */
.L_x_99:
[----:B------:R-:W-:-:S07]  /*0960*/  FADD.FTZ R0, R0, R3 ;  /* 0x0000000300007221 */ /* 0x000fce0000010000 */
.L_x_107:
[----:B------:R-:W-:Y:S05]  /*0970*/  BSYNC.RECONVERGENT B1 ;  /* 0x0000000000017941 */ /* 0x000fea0003800200 */
.L_x_97:
[----:B------:R-:W-:-:S04]  /*0980*/  IMAD.MOV.U32 R7, RZ, RZ, 0x0 ;  /* 0x00000000ff077424 */ /* 0x000fc800078e00ff */
[----:B0-----:R-:W-:Y:S05]  /*0990*/  RET.REL.NODEC R6 `(div_a_b_for_scalar) ;  /* 0xfffffff406987950 */ /* 0x001fea0003c3ffff */
.L_x_108:
        /* <DEDUP_REMOVED lines=14> */
.L_x_209:


//--------------------- .text.mul_at_b_for_scalar --------------------------
	.section	.text.mul_at_b_for_scalar,"ax",@progbits
	.align	128
        .global         mul_at_b_for_scalar
        .type           mul_at_b_for_scalar,@function
        .size           mul_at_b_for_scalar,(.L_x_224 - mul_at_b_for_scalar)
        .other          mul_at_b_for_scalar,@"STO_CUDA_ENTRY STV_DEFAULT"
mul_at_b_for_scalar:
.text.mul_at_b_for_scalar:
[----:B------:R-:W-:Y:S01]  /*0000*/  LDC R1, c[0x0][0x37c] ;  /* 0x0000df00ff017b82 */ /* 0x000fe20000000800 */
[----:B------:R-:W0:Y:S01]  /*0010*/  S2R R8, SR_CTAID.Y ;  /* 0x0000000000087919 */ /* 0x000e220000002600 */
[----:B------:R-:W1:Y:S01]  /*0020*/  LDCU UR4, c[0x0][0x360] ;  /* 0x00006c00ff0477ac */ /* 0x000e620008000800 */
[----:B------:R-:W-:Y:S01]  /*0030*/  HFMA2 R3, -RZ, RZ, 0, 0 ;  /* 0x00000000ff037431 */ /* 0x000fe200000001ff */
        /* <DEDUP_REMOVED lines=17> */
[----:B------:R-:W2:Y:S01]  /*0150*/  LDCU.64 UR12, c[0x0][0x390] ;  /* 0x00007200ff0c77ac */ /* 0x000ea20008000a00 */
[C---:B0-----:R-:W-:Y:S01]  /*0160*/  LEA R6, P0, R4.reuse, UR10, 0x2 ;  /* 0x0000000a04067c11 */ /* 0x041fe2000f8010ff */
[----:B------:R-:W0:Y:S03]  /*0170*/  LDCU UR10, c[0x0][0x388] ;  /* 0x00007100ff0a77ac */ /* 0x000e260008000800 */
[----:B------:R-:W-:-:S05]  /*0180*/  LEA.HI.X R7, R4, UR11, R5, 0x2, P0 ;  /* 0x0000000b04077c11 */ /* 0x000fca00080f1405 */
[----:B-1----:R-:W0:Y:S01]  /*0190*/  LDG.E R6, desc[UR4][R6.64] ;  /* 0x0000000406067981 */ /* 0x002e22000c1e1900 */
[----:B------:R-:W-:Y:S01]  /*01a0*/  MOV R9, RZ ;  /* 0x000000ff00097202 */ /* 0x000fe20000000f00 */
[----:B------:R-:W-:Y:S02]  /*01b0*/  IMAD R3, R3, UR6, RZ ;  /* 0x0000000603037c24 */ /* 0x000fe4000f8e02ff */
[----:B------:R-:W-:-:S04]  /*01c0*/  IMAD.WIDE.U32 R4, R2, UR6, R8 ;  /* 0x0000000602047c25 */ /* 0x000fc8000f8e0008 */
[----:B------:R-:W-:Y:S01]  /*01d0*/  IMAD R3, R2, UR7, R3 ;  /* 0x0000000702037c24 */ /* 0x000fe2000f8e0203 */
[----:B--2---:R-:W-:-:S04]  /*01e0*/  LEA R2, P0, R4, UR12, 0x2 ;  /* 0x0000000c04027c11 */ /* 0x004fc8000f8010ff */
[----:B------:R-:W-:-:S04]  /*01f0*/  IADD3 R3, PT, PT, R5, R3, RZ ;  /* 0x0000000305037210 */ /* 0x000fc80007ffe0ff */
[----:B------:R-:W-:Y:S01]  /*0200*/  LEA.HI.X R3, R4, UR13, R3, 0x2, P0 ;  /* 0x0000000d04037c11 */ /* 0x000fe200080f1403 */
[----:B0-----:R-:W-:-:S05]  /*0210*/  FMUL R5, R6, UR10 ;  /* 0x0000000a06057c20 */ /* 0x001fca0008400000 */
[----:B------:R-:W-:Y:S01]  /*0220*/  STG.E desc[UR4][R2.64], R5 ;  /* 0x0000000502007986 */ /* 0x000fe2000c101904 */
[----:B------:R-:W-:Y:S05]  /*0230*/  EXIT ;  /* 0x000000000000794d */ /* 0x000fea0003800000 */
.L_x_109:
        /* <DEDUP_REMOVED lines=12> */
.L_x_224:


//--------------------- .text.mul_a_b_for_scalar  --------------------------
	.section	.text.mul_a_b_for_scalar,"ax",@progbits
	.align	128
        .global         mul_a_b_for_scalar
        .type           mul_a_b_for_scalar,@function
        .size           mul_a_b_for_scalar,(.L_x_225 - mul_a_b_for_scalar)
        .other          mul_a_b_for_scalar,@"STO_CUDA_ENTRY STV_DEFAULT"
mul_a_b_for_scalar:
.text.mul_a_b_for_scalar:
        /* <DEDUP_REMOVED lines=23> */
[----:B------:R-:W2:Y:S04]  /*0170*/  LDCU.64 UR10, c[0x0][0x390] ;  /* 0x00007200ff0a77ac */ /* 0x000ea80008000a00 */
[----:B------:R-:W-:Y:S01]  /*0180*/  IADD3 R3, PT, PT, R5, R3, RZ ;  /* 0x0000000305037210 */ /* 0x000fe20007ffe0ff */
[----:B------:R-:W-:-:S03]  /*0190*/  IMAD.SHL.U32 R5, R4, 0x4, RZ ;  /* 0x0000000404057824 */ /* 0x000fc600078e00ff */
[----:B------:R-:W-:Y:S02]  /*01a0*/  SHF.L.U64.HI R0, R4, 0x2, R3 ;  /* 0x0000000204007819 */ /* 0x000fe40000010203 */
[----:B0-----:R-:W-:Y:S01]  /*01b0*/  IADD3 R2, P0, PT, R5, UR8, RZ ;  /* 0x0000000805027c10 */ /* 0x001fe2000ff1e0ff */
[----:B------:R-:W0:Y:S03]  /*01c0*/  LDCU UR8, c[0x0][0x388] ;  /* 0x00007100ff0877ac */ /* 0x000e260008000800 */
[----:B------:R-:W-:-:S05]  /*01d0*/  IADD3.X R3, PT, PT, R0, UR9, RZ, P0, !PT ;  /* 0x0000000900037c10 */ /* 0x000fca00087fe4ff */
[----:B-1----:R-:W0:Y:S01]  /*01e0*/  LDG.E R2, desc[UR4][R2.64] ;  /* 0x0000000402027981 */ /* 0x002e22000c1e1900 */
[----:B--2---:R-:W-:-:S04]  /*01f0*/  IADD3 R4, P0, PT, R5, UR10, RZ ;  /* 0x0000000a05047c10 */ /* 0x004fc8000ff1e0ff */
[----:B------:R-:W-:Y:S01]  /*0200*/  IADD3.X R5, PT, PT, R0, UR11, RZ, P0, !PT ;  /* 0x0000000b00057c10 */ /* 0x000fe200087fe4ff */
[----:B0-----:R-:W-:-:S05]  /*0210*/  FMUL R7, R2, UR8 ;  /* 0x0000000802077c20 */ /* 0x001fca0008400000 */
[----:B------:R-:W-:Y:S01]  /*0220*/  STG.E desc[UR4][R4.64], R7 ;  /* 0x0000000704007986 */ /* 0x000fe2000c101904 */
[----:B------:R-:W-:Y:S05]  /*0230*/  EXIT ;  /* 0x000000000000794d */ /* 0x000fea0003800000 */
.L_x_110:
        /* <DEDUP_REMOVED lines=12> */
.L_x_225:


//--------------------- .text.rsub_at_b_for_scalar --------------------------
	.section	.text.rsub_at_b_for_scalar,"ax",@progbits
	.align	128
        .global         rsub_at_b_for_scalar
        .type           rsub_at_b_for_scalar,@function
        .size           rsub_at_b_for_scalar,(.L_x_226 - rsub_at_b_for_scalar)
        .other          rsub_at_b_for_scalar,@"STO_CUDA_ENTRY STV_DEFAULT"
rsub_at_b_for_scalar:
.text.rsub_at_b_for_scalar:
        /* <DEDUP_REMOVED lines=33> */
[----:B0-----:R-:W-:-:S05]  /*0210*/  FADD R5, -R6, UR10 ;  /* 0x0000000a06057e21 */ /* 0x001fca0008000100 */
[----:B------:R-:W-:Y:S01]  /*0220*/  STG.E desc[UR4][R2.64], R5 ;  /* 0x0000000502007986 */ /* 0x000fe2000c101904 */
[----:B------:R-:W-:Y:S05]  /*0230*/  EXIT ;  /* 0x000000000000794d */ /* 0x000fea0003800000 */
.L_x_111:
        /* <DEDUP_REMOVED lines=12> */
.L_x_226:


//--------------------- .text.rsub_a_b_for_scalar --------------------------
	.section	.text.rsub_a_b_for_scalar,"ax",@progbits
	.align	128
        .global         rsub_a_b_for_scalar
        .type           rsub_a_b_for_scalar,@function
        .size           rsub_a_b_for_scalar,(.L_x_227 - rsub_a_b_for_scalar)
        .other          rsub_a_b_for_scalar,@"STO_CUDA_ENTRY STV_DEFAULT"
rsub_a_b_for_scalar:
.text.rsub_a_b_for_scalar:
        /* <DEDUP_REMOVED lines=33> */
[----:B0-----:R-:W-:-:S05]  /*0210*/  FADD R7, -R2, UR8 ;  /* 0x0000000802077e21 */ /* 0x001fca0008000100 */
[----:B------:R-:W-:Y:S01]  /*0220*/  STG.E desc[UR4][R4.64], R7 ;  /* 0x0000000704007986 */ /* 0x000fe2000c101904 */
[----:B------:R-:W-:Y:S05]  /*0230*/  EXIT ;  /* 0x000000000000794d */ /* 0x000fea0003800000 */
.L_x_112:
        /* <DEDUP_REMOVED lines=12> */
.L_x_227:


//--------------------- .text.sub_at_b_for_scalar --------------------------
	.section	.text.sub_at_b_for_scalar,"ax",@progbits
	.align	128
        .global         sub_at_b_for_scalar
        .type           sub_at_b_for_scalar,@function
        .size           sub_at_b_for_scalar,(.L_x_228 - sub_at_b_for_scalar)
        .other          sub_at_b_for_scalar,@"STO_CUDA_ENTRY STV_DEFAULT"
sub_at_b_for_scalar:
.text.sub_at_b_for_scalar:
        /* <DEDUP_REMOVED lines=33> */
[----:B0-----:R-:W-:-:S05]  /*0210*/  FADD R5, R6, -UR10 ;  /* 0x8000000a06057e21 */ /* 0x001fca0008000000 */
[----:B------:R-:W-:Y:S01]  /*0220*/  STG.E desc[UR4][R2.64], R5 ;  /* 0x0000000502007986 */ /* 0x000fe2000c101904 */
[----:B------:R-:W-:Y:S05]  /*0230*/  EXIT ;  /* 0x000000000000794d */ /* 0x000fea0003800000 */
.L_x_113:
        /* <DEDUP_REMOVED lines=12> */
.L_x_228:


//--------------------- .text.sub_a_b_for_scalar  --------------------------
	.section	.text.sub_a_b_for_scalar,"ax",@progbits
	.align	128
        .global         sub_a_b_for_scalar
        .type           sub_a_b_for_scalar,@function
        .size           sub_a_b_for_scalar,(.L_x_229 - sub_a_b_for_scalar)
        .other          sub_a_b_for_scalar,@"STO_CUDA_ENTRY STV_DEFAULT"
sub_a_b_for_scalar:
.text.sub_a_b_for_scalar:
        /* <DEDUP_REMOVED lines=33> */
[----:B0-----:R-:W-:-:S05]  /*0210*/  FADD R7, R2, -UR8 ;  /* 0x8000000802077e21 */ /* 0x001fca0008000000 */
[----:B------:R-:W-:Y:S01]  /*0220*/  STG.E desc[UR4][R4.64], R7 ;  /* 0x0000000704007986 */ /* 0x000fe2000c101904 */
[----:B------:R-:W-:Y:S05]  /*0230*/  EXIT ;  /* 0x000000000000794d */ /* 0x000fea0003800000 */
.L_x_114:
        /* <DEDUP_REMOVED lines=12> */
.L_x_229:


//--------------------- .text.add_at_b_for_scalar --------------------------
	.section	.text.add_at_b_for_scalar,"ax",@progbits
	.align	128
        .global         add_at_b_for_scalar
        .type           add_at_b_for_scalar,@function
        .size           add_at_b_for_scalar,(.L_x_230 - add_at_b_for_scalar)
        .other          add_at_b_for_scalar,@"STO_CUDA_ENTRY STV_DEFAULT"
add_at_b_for_scalar:
.text.add_at_b_for_scalar:
        /* <DEDUP_REMOVED lines=33> */
[----:B0-----:R-:W-:-:S05]  /*0210*/  FADD R5, R6, UR10 ;  /* 0x0000000a06057e21 */ /* 0x001fca0008000000 */
[----:B------:R-:W-:Y:S01]  /*0220*/  STG.E desc[UR4][R2.64], R5 ;  /* 0x0000000502007986 */ /* 0x000fe2000c101904 */
[----:B------:R-:W-:Y:S05]  /*0230*/  EXIT ;  /* 0x000000000000794d */ /* 0x000fea0003800000 */
.L_x_115:
        /* <DEDUP_REMOVED lines=12> */
.L_x_230:


//--------------------- .text.add_a_b_for_scalar  --------------------------
	.section	.text.add_a_b_for_scalar,"ax",@progbits
	.align	128
        .global         add_a_b_for_scalar
        .type           add_a_b_for_scalar,@function
        .size           add_a_b_for_scalar,(.L_x_231 - add_a_b_for_scalar)
        .other          add_a_b_for_scalar,@"STO_CUDA_ENTRY STV_DEFAULT"
add_a_b_for_scalar:
.text.add_a_b_for_scalar:
        /* <DEDUP_REMOVED lines=33> */
[----:B0-----:R-:W-:-:S05]  /*0210*/  FADD R7, R2, UR8 ;  /* 0x0000000802077e21 */ /* 0x001fca0008000000 */
[----:B------:R-:W-:Y:S01]  /*0220*/  STG.E desc[UR4][R4.64], R7 ;  /* 0x0000000704007986 */ /* 0x000fe2000c101904 */
[----:B------:R-:W-:Y:S05]  /*0230*/  EXIT ;  /* 0x000000000000794d */ /* 0x000fea0003800000 */
.L_x_116:
        /* <DEDUP_REMOVED lines=12> */
.L_x_231:


//--------------------- .text.div_at_bt_for_elems --------------------------
	.section	.text.div_at_bt_for_elems,"ax",@progbits
	.align	128
        .global         div_at_bt_for_elems
        .type           div_at_bt_for_elems,@function
        .size           div_at_bt_for_elems,(.L_x_210 - div_at_bt_for_elems)
        .other          div_at_bt_for_elems,@"STO_CUDA_ENTRY STV_DEFAULT"
div_at_bt_for_elems:
.text.div_at_bt_for_elems:
        /* <DEDUP_REMOVED lines=17> */
[----:B------:R-:W0:Y:S01]  /*0110*/  LDCU.128 UR12, c[0x0][0x380] ;  /* 0x00007000ff0c77ac */ /* 0x000e220008000c00 */
[C---:B------:R-:W-:Y:S01]  /*0120*/  IMAD.WIDE.U32 R2, R4.reuse, UR8, R6 ;  /* 0x0000000804027c25 */ /* 0x040fe2000f8e0006 */
[----:B------:R-:W1:Y:S03]  /*0130*/  LDCU.64 UR4, c[0x0][0x358] ;  /* 0x00006b00ff0477ac */ /* 0x000e660008000a00 */
[----:B------:R-:W-:Y:S02]  /*0140*/  IMAD R9, R4, UR9, R3 ;  /* 0x0000000904097c24 */ /* 0x000fe4000f8e0203 */
[----:B------:R-:W-:-:S03]  /*0150*/  IMAD.SHL.U32 R3, R2, 0x4, RZ ;  /* 0x0000000402037824 */ /* 0x000fc600078e00ff */
[----:B------:R-:W-:Y:S02]  /*0160*/  SHF.L.U64.HI R0, R2, 0x2, R9 ;  /* 0x0000000202007819 */ /* 0x000fe40000010209 */
[----:B0-----:R-:W-:-:S04]  /*0170*/  IADD3 R8, P0, PT, R3, UR14, RZ ;  /* 0x0000000e03087c10 */ /* 0x001fc8000ff1e0ff */
[----:B------:R-:W-:-:S05]  /*0180*/  IADD3.X R9, PT, PT, R0, UR15, RZ, P0, !PT ;  /* 0x0000000f00097c10 */ /* 0x000fca00087fe4ff */
[----:B-1----:R-:W2:Y:S01]  /*0190*/  LDG.E R11, desc[UR4][R8.64] ;  /* 0x00000004080b7981 */ /* 0x002ea2000c1e1900 */
[----:B------:R-:W-:-:S04]  /*01a0*/  IADD3 R2, P0, PT, R3, UR12, RZ ;  /* 0x0000000c03027c10 */ /* 0x000fc8000ff1e0ff */
[----:B------:R-:W-:-:S05]  /*01b0*/  IADD3.X R3, PT, PT, R0, UR13, RZ, P0, !PT ;  /* 0x0000000d00037c10 */ /* 0x000fca00087fe4ff */
[----:B------:R-:W3:Y:S01]  /*01c0*/  LDG.E R0, desc[UR4][R2.64] ;  /* 0x0000000402007981 */ /* 0x000ee2000c1e1900 */
[----:B------:R-:W-:Y:S01]  /*01d0*/  BSSY.RECONVERGENT B0, `(.L_x_117) ;  /* 0x000000c000007945 */ /* 0x000fe20003800200 */
[----:B--2---:R-:W0:Y:S08]  /*01e0*/  MUFU.RCP R10, R11 ;  /* 0x0000000b000a7308 */ /* 0x004e300000001000 */
[----:B---3--:R-:W1:Y:S01]  /*01f0*/  FCHK P0, R0, R11 ;  /* 0x0000000b00007302 */ /* 0x008e620000000000 */
[----:B0-----:R-:W-:-:S04]  /*0200*/  FFMA R13, -R11, R10, 1 ;  /* 0x3f8000000b0d7423 */ /* 0x001fc8000000010a */
[----:B------:R-:W-:-:S04]  /*0210*/  FFMA R13, R10, R13, R10 ;  /* 0x0000000d0a0d7223 */ /* 0x000fc8000000000a */
[----:B------:R-:W-:-:S04]  /*0220*/  FFMA R10, R0, R13, RZ ;  /* 0x0000000d000a7223 */ /* 0x000fc800000000ff */
[----:B------:R-:W-:-:S04]  /*0230*/  FFMA R12, -R11, R10, R0 ;  /* 0x0000000a0b0c7223 */ /* 0x000fc80000000100 */
[----:B------:R-:W-:Y:S01]  /*0240*/  FFMA R13, R13, R12, R10 ;  /* 0x0000000c0d0d7223 */ /* 0x000fe2000000000a */
[----:B-1----:R-:W-:Y:S06]  /*0250*/  @!P0 BRA `(.L_x_118) ;  /* 0x00000000000c8947 */ /* 0x002fec0003800000 */
[----:B------:R-:W-:-:S07]  /*0260*/  MOV R2, 0x280 ;  /* 0x0000028000027802 */ /* 0x000fce0000000f00 */
[----:B------:R-:W-:Y:S05]  /*0270*/  CALL.REL.NOINC `($__internal_8_$__cuda_sm3x_div_rn_noftz_f32_slowpath) ;  /* 0x0000000000347944 */ /* 0x000fea0003c00000 */
[----:B------:R-:W-:-:S07]  /*0280*/  IMAD.MOV.U32 R13, RZ, RZ, R0 ;  /* 0x000000ffff0d7224 */ /* 0x000fce00078e0000 */
.L_x_118:
[----:B------:R-:W-:Y:S05]  /*0290*/  BSYNC.RECONVERGENT B0 ;  /* 0x0000000000007941 */ /* 0x000fea0003800200 */
.L_x_117:
        /* <DEDUP_REMOVED lines=11> */
        .weak           $__internal_8_$__cuda_sm3x_div_rn_noftz_f32_slowpath
        .type           $__internal_8_$__cuda_sm3x_div_rn_noftz_f32_slowpath,@function
        .size           $__internal_8_$__cuda_sm3x_div_rn_noftz_f32_slowpath,(.L_x_210 - $__internal_8_$__cuda_sm3x_div_rn_noftz_f32_slowpath)
$__internal_8_$__cuda_sm3x_div_rn_noftz_f32_slowpath:
[----:B------:R-:W-:Y:S01]  /*0350*/  SHF.R.U32.HI R9, RZ, 0x17, R11 ;  /* 0x00000017ff097819 */ /* 0x000fe2000001160b */
[----:B------:R-:W-:Y:S01]  /*0360*/  BSSY.RECONVERGENT B1, `(.L_x_119) ;  /* 0x0000064000017945 */ /* 0x000fe20003800200 */
[--C-:B------:R-:W-:Y:S01]  /*0370*/  SHF.R.U32.HI R3, RZ, 0x17, R0.reuse ;  /* 0x00000017ff037819 */ /* 0x100fe20000011600 */
[----:B------:R-:W-:Y:S01]  /*0380*/  IMAD.MOV.U32 R12, RZ, RZ, R0 ;  /* 0x000000ffff0c7224 */ /* 0x000fe200078e0000 */
        /* <DEDUP_REMOVED lines=32> */
.L_x_120:
        /* <DEDUP_REMOVED lines=51> */
.L_x_127:
[----:B------:R-:W-:-:S04]  /*08c0*/  LOP3.LUT R0, R0, 0x80000000, RZ, 0xc0, !PT ;  /* 0x8000000000007812 */ /* 0x000fc800078ec0ff */
[----:B------:R-:W-:Y:S01]  /*08d0*/  LOP3.LUT R0, R0, 0x7f800000, RZ, 0xfc, !PT ;  /* 0x7f80000000007812 */ /* 0x000fe200078efcff */
[----:B------:R-:W-:Y:S06]  /*08e0*/  BRA `(.L_x_128) ;  /* 0x0000000000047947 */ /* 0x000fec0003800000 */
.L_x_126:
[----:B------:R-:W-:-:S07]  /*08f0*/  IMAD R0, R9, 0x800000, R0 ;  /* 0x0080000009007824 */ /* 0x000fce00078e0200 */
.L_x_128:
[----:B------:R-:W-:Y:S05]  /*0900*/  BSYNC.RECONVERGENT B2 ;  /* 0x0000000000027941 */ /* 0x000fea0003800200 */
.L_x_125:
[----:B------:R-:W-:Y:S05]  /*0910*/  BRA `(.L_x_129) ;  /* 0x0000000000207947 */ /* 0x000fea0003800000 */
.L_x_124:
[----:B------:R-:W-:-:S04]  /*0920*/  LOP3.LUT R0, R11, 0x80000000, R12, 0x48, !PT ;  /* 0x800000000b007812 */ /* 0x000fc800078e480c */
[----:B------:R-:W-:Y:S01]  /*0930*/  LOP3.LUT R0, R0, 0x7f800000, RZ, 0xfc, !PT ;  /* 0x7f80000000007812 */ /* 0x000fe200078efcff */
[----:B------:R-:W-:Y:S06]  /*0940*/  BRA `(.L_x_129) ;  /* 0x0000000000147947 */ /* 0x000fec0003800000 */
.L_x_123:
[----:B------:R-:W-:Y:S01]  /*0950*/  LOP3.LUT R0, R11, 0x80000000, R12, 0x48, !PT ;  /* 0x800000000b007812 */ /* 0x000fe200078e480c */
[----:B------:R-:W-:Y:S06]  /*0960*/  BRA `(.L_x_129) ;  /* 0x00000000000c7947 */ /* 0x000fec0003800000 */
.L_x_122:
[----:B------:R-:W0:Y:S01]  /*0970*/  MUFU.RSQ R0, -QNAN ;  /* 0xffc0000000007908 */ /* 0x000e220000001400 */
[----:B------:R-:W-:Y:S05]  /*0980*/  BRA `(.L_x_129) ;  /* 0x0000000000047947 */ /* 0x000fea0003800000 */
.L_x_121:
[----:B------:R-:W-:-:S07]  /*0990*/  FADD.FTZ R0, R0, R3 ;  /* 0x0000000300007221 */ /* 0x000fce0000010000 */
.L_x_129:
[----:B------:R-:W-:Y:S05]  /*09a0*/  BSYNC.RECONVERGENT B1 ;  /* 0x0000000000017941 */ /* 0x000fea0003800200 */
.L_x_119:
[----:B------:R-:W-:-:S04]  /*09b0*/  IMAD.MOV.U32 R3, RZ, RZ, 0x0 ;  /* 0x00000000ff037424 */ /* 0x000fc800078e00ff */
[----:B0-----:R-:W-:Y:S05]  /*09c0*/  RET.REL.NODEC R2 `(div_at_bt_for_elems) ;  /* 0xfffffff4028c7950 */ /* 0x001fea0003c3ffff */
.L_x_130:
        /* <DEDUP_REMOVED lines=11> */
.L_x_210:


//--------------------- .text.div_a_bt_for_elems  --------------------------
	.section	.text.div_a_bt_for_elems,"ax",@progbits
	.align	128
        .global         div_a_bt_for_elems
        .type           div_a_bt_for_elems,@function
        .size           div_a_bt_for_elems,(.L_x_211 - div_a_bt_for_elems)
        .other          div_a_bt_for_elems,@"STO_CUDA_ENTRY STV_DEFAULT"
div_a_bt_for_elems:
.text.div_a_bt_for_elems:
        /* <DEDUP_REMOVED lines=21> */
[----:B------:R-:W-:Y:S01]  /*0150*/  IMAD R7, R3, UR6, RZ ;  /* 0x0000000603077c24 */ /* 0x000fe2000f8e02ff */
[----:B0-----:R-:W-:-:S04]  /*0160*/  LEA R8, P0, R6, UR14, 0x2 ;  /* 0x0000000e06087c11 */ /* 0x001fc8000f8010ff */
[----:B------:R-:W-:Y:S01]  /*0170*/  LEA.HI.X R9, R6, UR15, R5, 0x2, P0 ;  /* 0x0000000f06097c11 */ /* 0x000fe200080f1405 */
[----:B------:R-:W-:Y:S02]  /*0180*/  IMAD.MOV.U32 R5, RZ, RZ, RZ ;  /* 0x000000ffff057224 */ /* 0x000fe400078e00ff */
[C---:B------:R-:W-:Y:S02]  /*0190*/  IMAD R7, R2.reuse, UR7, R7 ;  /* 0x0000000702077c24 */ /* 0x040fe4000f8e0207 */
[----:B------:R-:W-:Y:S01]  /*01a0*/  IMAD.WIDE.U32 R4, R2, UR6, R4 ;  /* 0x0000000602047c25 */ /* 0x000fe2000f8e0004 */
[----:B-1----:R-:W2:Y:S03]  /*01b0*/  LDG.E R3, desc[UR4][R8.64] ;  /* 0x0000000408037981 */ /* 0x002ea6000c1e1900 */
[----:B------:R-:W-:Y:S02]  /*01c0*/  IMAD.IADD R5, R5, 0x1, R7 ;  /* 0x0000000105057824 */ /* 0x000fe400078e0207 */
[----:B------:R-:W-:-:S03]  /*01d0*/  IMAD.SHL.U32 R2, R4, 0x4, RZ ;  /* 0x0000000404027824 */ /* 0x000fc600078e00ff */
[----:B------:R-:W-:Y:S02]  /*01e0*/  SHF.L.U64.HI R4, R4, 0x2, R5 ;  /* 0x0000000204047819 */ /* 0x000fe40000010205 */
[----:B------:R-:W-:-:S04]  /*01f0*/  IADD3 R6, P0, PT, R2, UR12, RZ ;  /* 0x0000000c02067c10 */ /* 0x000fc8000ff1e0ff */
[----:B------:R-:W-:-:S05]  /*0200*/  IADD3.X R7, PT, PT, R4, UR13, RZ, P0, !PT ;  /* 0x0000000d04077c10 */ /* 0x000fca00087fe4ff */
[----:B------:R-:W3:Y:S01]  /*0210*/  LDG.E R0, desc[UR4][R6.64] ;  /* 0x0000000406007981 */ /* 0x000ee2000c1e1900 */
[----:B------:R-:W-:Y:S01]  /*0220*/  BSSY.RECONVERGENT B0, `(.L_x_131) ;  /* 0x000000c000007945 */ /* 0x000fe20003800200 */
[----:B--2---:R-:W0:Y:S02]  /*0230*/  MUFU.RCP R10, R3 ;  /* 0x00000003000a7308 */ /* 0x004e240000001000 */
[----:B0-----:R-:W-:-:S06]  /*0240*/  FFMA R5, -R3, R10, 1 ;  /* 0x3f80000003057423 */ /* 0x001fcc000000010a */
[----:B---3--:R-:W0:Y:S01]  /*0250*/  FCHK P0, R0, R3 ;  /* 0x0000000300007302 */ /* 0x008e220000000000 */
[----:B------:R-:W-:-:S04]  /*0260*/  FFMA R5, R10, R5, R10 ;  /* 0x000000050a057223 */ /* 0x000fc8000000000a */
[----:B------:R-:W-:-:S04]  /*0270*/  FFMA R8, R0, R5, RZ ;  /* 0x0000000500087223 */ /* 0x000fc800000000ff */
[----:B------:R-:W-:-:S04]  /*0280*/  FFMA R9, -R3, R8, R0 ;  /* 0x0000000803097223 */ /* 0x000fc80000000100 */
[----:B------:R-:W-:Y:S01]  /*0290*/  FFMA R5, R5, R9, R8 ;  /* 0x0000000905057223 */ /* 0x000fe20000000008 */
[----:B0-----:R-:W-:Y:S06]  /*02a0*/  @!P0 BRA `(.L_x_132) ;  /* 0x00000000000c8947 */ /* 0x001fec0003800000 */
[----:B------:R-:W-:-:S07]  /*02b0*/  MOV R6, 0x2d0 ;  /* 0x000002d000067802 */ /* 0x000fce0000000f00 */
[----:B------:R-:W-:Y:S05]  /*02c0*/  CALL.REL.NOINC `($__internal_9_$__cuda_sm3x_div_rn_noftz_f32_slowpath) ;  /* 0x00000000001c7944 */ /* 0x000fea0003c00000 */
[----:B------:R-:W-:-:S07]  /*02d0*/  IMAD.MOV.U32 R5, RZ, RZ, R0 ;  /* 0x000000ffff057224 */ /* 0x000fce00078e0000 */
.L_x_132:
[----:B------:R-:W-:Y:S05]  /*02e0*/  BSYNC.RECONVERGENT B0 ;  /* 0x0000000000007941 */ /* 0x000fea0003800200 */
.L_x_131:
[----:B------:R-:W0:Y:S02]  /*02f0*/  LDCU.64 UR6, c[0x0][0x390] ;  /* 0x00007200ff0677ac */ /* 0x000e240008000a00 */
[----:B0-----:R-:W-:-:S04]  /*0300*/  IADD3 R2, P0, PT, R2, UR6, RZ ;  /* 0x0000000602027c10 */ /* 0x001fc8000ff1e0ff */
[----:B------:R-:W-:-:S05]  /*0310*/  IADD3.X R3, PT, PT, R4, UR7, RZ, P0, !PT ;  /* 0x0000000704037c10 */ /* 0x000fca00087fe4ff */
[----:B------:R-:W-:Y:S01]  /*0320*/  STG.E desc[UR4][R2.64], R5 ;  /* 0x0000000502007986 */ /* 0x000fe2000c101904 */
[----:B------:R-:W-:Y:S05]  /*0330*/  EXIT ;  /* 0x000000000000794d */ /* 0x000fea0003800000 */
        .weak           $__internal_9_$__cuda_sm3x_div_rn_noftz_f32_slowpath
        .type           $__internal_9_$__cuda_sm3x_div_rn_noftz_f32_slowpath,@function
        .size           $__internal_9_$__cuda_sm3x_div_rn_noftz_f32_slowpath,(.L_x_211 - $__internal_9_$__cuda_sm3x_div_rn_noftz_f32_slowpath)
$__internal_9_$__cuda_sm3x_div_rn_noftz_f32_slowpath:
[--C-:B------:R-:W-:Y:S01]  /*0340*/  SHF.R.U32.HI R7, RZ, 0x17, R3.reuse ;  /* 0x00000017ff077819 */ /* 0x100fe20000011603 */
[----:B------:R-:W-:Y:S01]  /*0350*/  BSSY.RECONVERGENT B1, `(.L_x_133) ;  /* 0x0000064000017945 */ /* 0x000fe20003800200 */
[--C-:B------:R-:W-:Y:S01]  /*0360*/  SHF.R.U32.HI R5, RZ, 0x17, R0.reuse ;  /* 0x00000017ff057819 */ /* 0x100fe20000011600 */
[----:B------:R-:W-:Y:S01]  /*0370*/  IMAD.MOV.U32 R8, RZ, RZ, R0 ;  /* 0x000000ffff087224 */ /* 0x000fe200078e0000 */
[----:B------:R-:W-:Y:S01]  /*0380*/  LOP3.LUT R7, R7, 0xff, RZ, 0xc0, !PT ;  /* 0x000000ff07077812 */ /* 0x000fe200078ec0ff */
[----:B------:R-:W-:Y:S01]  /*0390*/  IMAD.MOV.U32 R9, RZ, RZ, R3 ;  /* 0x000000ffff097224 */ /* 0x000fe200078e0003 */
        /* <DEDUP_REMOVED lines=30> */
.L_x_134:
        /* <DEDUP_REMOVED lines=51> */
.L_x_141:
[----:B------:R-:W-:-:S04]  /*08b0*/  LOP3.LUT R0, R0, 0x80000000, RZ, 0xc0, !PT ;  /* 0x8000000000007812 */ /* 0x000fc800078ec0ff */
[----:B------:R-:W-:Y:S01]  /*08c0*/  LOP3.LUT R0, R0, 0x7f800000, RZ, 0xfc, !PT ;  /* 0x7f80000000007812 */ /* 0x000fe200078efcff */
[----:B------:R-:W-:Y:S06]  /*08d0*/  BRA `(.L_x_142) ;  /* 0x0000000000047947 */ /* 0x000fec0003800000 */
.L_x_140:
[----:B------:R-:W-:-:S07]  /*08e0*/  IMAD R0, R5, 0x800000, R0 ;  /* 0x0080000005007824 */ /* 0x000fce00078e0200 */
.L_x_142:
[----:B------:R-:W-:Y:S05]  /*08f0*/  BSYNC.RECONVERGENT B2 ;  /* 0x0000000000027941 */ /* 0x000fea0003800200 */
.L_x_139:
[----:B------:R-:W-:Y:S05]  /*0900*/  BRA `(.L_x_143) ;  /* 0x0000000000207947 */ /* 0x000fea0003800000 */
.L_x_138:
[----:B------:R-:W-:-:S04]  /*0910*/  LOP3.LUT R0, R9, 0x80000000, R8, 0x48, !PT ;  /* 0x8000000009007812 */ /* 0x000fc800078e4808 */
[----:B------:R-:W-:Y:S01]  /*0920*/  LOP3.LUT R0, R0, 0x7f800000, RZ, 0xfc, !PT ;  /* 0x7f80000000007812 */ /* 0x000fe200078efcff */
[----:B------:R-:W-:Y:S06]  /*0930*/  BRA `(.L_x_143) ;  /* 0x0000000000147947 */ /* 0x000fec0003800000 */
.L_x_137:
[----:B------:R-:W-:Y:S01]  /*0940*/  LOP3.LUT R0, R9, 0x80000000, R8, 0x48, !PT ;  /* 0x8000000009007812 */ /* 0x000fe200078e4808 */
[----:B------:R-:W-:Y:S06]  /*0950*/  BRA `(.L_x_143) ;  /* 0x00000000000c7947 */ /* 0x000fec0003800000 */
.L_x_136:
[----:B------:R-:W0:Y:S01]  /*0960*/  MUFU.RSQ R0, -QNAN ;  /* 0xffc0000000007908 */ /* 0x000e220000001400 */
[----:B------:R-:W-:Y:S05]  /*0970*/  BRA `(.L_x_143) ;  /* 0x0000000000047947 */ /* 0x000fea0003800000 */
.L_x_135:
[----:B------:R-:W-:-:S07]  /*0980*/  FADD.FTZ R0, R0, R3 ;  /* 0x0000000300007221 */ /* 0x000fce0000010000 */
.L_x_143:
[----:B------:R-:W-:Y:S05]  /*0990*/  BSYNC.RECONVERGENT B1 ;  /* 0x0000000000017941 */ /* 0x000fea0003800200 */
.L_x_133:
[----:B------:R-:W-:-:S04]  /*09a0*/  IMAD.MOV.U32 R7, RZ, RZ, 0x0 ;  /* 0x00000000ff077424 */ /* 0x000fc800078e00ff */
[----:B0-----:R-:W-:Y:S05]  /*09b0*/  RET.REL.NODEC R6 `(div_a_bt_for_elems) ;  /* 0xfffffff406907950 */ /* 0x001fea0003c3ffff */
.L_x_144:
        /* <DEDUP_REMOVED lines=12> */
.L_x_211:


//--------------------- .text.div_at_b_for_elems  --------------------------
	.section	.text.div_at_b_for_elems,"ax",@progbits
	.align	128
        .global         div_at_b_for_elems
        .type           div_at_b_for_elems,@function
        .size           div_at_b_for_elems,(.L_x_212 - div_at_b_for_elems)
        .other          div_at_b_for_elems,@"STO_CUDA_ENTRY STV_DEFAULT"
div_at_b_for_elems:
.text.div_at_b_for_elems:
        /* <DEDUP_REMOVED lines=18> */
[----:B------:R-:W-:Y:S02]  /*0120*/  IMAD R3, R7, UR6, RZ ;  /* 0x0000000607037c24 */ /* 0x000fe4000f8e02ff */
[----:B------:R-:W-:Y:S01]  /*0130*/  IMAD.MOV.U32 R9, RZ, RZ, RZ ;  /* 0x000000ffff097224 */ /* 0x000fe200078e00ff */
[----:B------:R-:W1:Y:S01]  /*0140*/  LDCU.64 UR4, c[0x0][0x358] ;  /* 0x00006b00ff0477ac */ /* 0x000e620008000a00 */
[C---:B------:R-:W-:Y:S02]  /*0150*/  IMAD R3, R6.reuse, UR7, R3 ;  /* 0x0000000706037c24 */ /* 0x040fe4000f8e0203 */
[----:B------:R-:W-:-:S04]  /*0160*/  IMAD.WIDE.U32 R4, R6, UR6, R8 ;  /* 0x0000000606047c25 */ /* 0x000fc8000f8e0008 */
[----:B------:R-:W-:Y:S02]  /*0170*/  IMAD.IADD R3, R5, 0x1, R3 ;  /* 0x0000000105037824 */ /* 0x000fe400078e0203 */
[----:B------:R-:W-:-:S03]  /*0180*/  IMAD.SHL.U32 R2, R4, 0x4, RZ ;  /* 0x0000000404027824 */ /* 0x000fc600078e00ff */
[----:B------:R-:W-:Y:S02]  /*0190*/  SHF.L.U64.HI R4, R4, 0x2, R3 ;  /* 0x0000000204047819 */ /* 0x000fe40000010203 */
[----:B0-----:R-:W-:-:S04]  /*01a0*/  IADD3 R10, P0, PT, R2, UR14, RZ ;  /* 0x0000000e020a7c10 */ /* 0x001fc8000ff1e0ff */
[----:B------:R-:W-:Y:S01]  /*01b0*/  IADD3.X R11, PT, PT, R4, UR15, RZ, P0, !PT ;  /* 0x0000000f040b7c10 */ /* 0x000fe200087fe4ff */
[----:B------:R-:W-:-:S04]  /*01c0*/  IMAD.WIDE.U32 R6, R8, UR8, R6 ;  /* 0x0000000808067c25 */ /* 0x000fc8000f8e0006 */
[----:B-1----:R-:W2:Y:S01]  /*01d0*/  LDG.E R3, desc[UR4][R10.64] ;  /* 0x000000040a037981 */ /* 0x002ea2000c1e1900 */
[----:B------:R-:W-:Y:S01]  /*01e0*/  IMAD R9, R8, UR9, R7 ;  /* 0x0000000908097c24 */ /* 0x000fe2000f8e0207 */
[----:B------:R-:W-:-:S04]  /*01f0*/  LEA R8, P0, R6, UR12, 0x2 ;  /* 0x0000000c06087c11 */ /* 0x000fc8000f8010ff */
[----:B------:R-:W-:-:S05]  /*0200*/  LEA.HI.X R9, R6, UR13, R9, 0x2, P0 ;  /* 0x0000000d06097c11 */ /* 0x000fca00080f1409 */
        /* <DEDUP_REMOVED lines=11> */
[----:B------:R-:W-:Y:S05]  /*02c0*/  CALL.REL.NOINC `($__internal_10_$__cuda_sm3x_div_rn_noftz_f32_slowpath) ;  /* 0x00000000001c7944 */ /* 0x000fea0003c00000 */
[----:B------:R-:W-:-:S07]  /*02d0*/  IMAD.MOV.U32 R5, RZ, RZ, R0 ;  /* 0x000000ffff057224 */ /* 0x000fce00078e0000 */
.L_x_146:
[----:B------:R-:W-:Y:S05]  /*02e0*/  BSYNC.RECONVERGENT B0 ;  /* 0x0000000000007941 */ /* 0x000fea0003800200 */
.L_x_145:
[----:B------:R-:W0:Y:S02]  /*02f0*/  LDCU.64 UR6, c[0x0][0x390] ;  /* 0x00007200ff0677ac */ /* 0x000e240008000a00 */
[----:B0-----:R-:W-:-:S04]  /*0300*/  IADD3 R2, P0, PT, R2, UR6, RZ ;  /* 0x0000000602027c10 */ /* 0x001fc8000ff1e0ff */
[----:B------:R-:W-:-:S05]  /*0310*/  IADD3.X R3, PT, PT, R4, UR7, RZ, P0, !PT ;  /* 0x0000000704037c10 */ /* 0x000fca00087fe4ff */
[----:B------:R-:W-:Y:S01]  /*0320*/  STG.E desc[UR4][R2.64], R5 ;  /* 0x0000000502007986 */ /* 0x000fe2000c101904 */
[----:B------:R-:W-:Y:S05]  /*0330*/  EXIT ;  /* 0x000000000000794d */ /* 0x000fea0003800000 */
        .weak           $__internal_10_$__cuda_sm3x_div_rn_noftz_f32_slowpath
        .type           $__internal_10_$__cuda_sm3x_div_rn_noftz_f32_slowpath,@function
        .size           $__internal_10_$__cuda_sm3x_div_rn_noftz_f32_slowpath,(.L_x_212 - $__internal_10_$__cuda_sm3x_div_rn_noftz_f32_slowpath)
$__internal_10_$__cuda_sm3x_div_rn_noftz_f32_slowpath:
        /* <DEDUP_REMOVED lines=36> */
.L_x_148:
        /* <DEDUP_REMOVED lines=51> */
.L_x_155:
[----:B------:R-:W-:-:S04]  /*08b0*/  LOP3.LUT R0, R0, 0x80000000, RZ, 0xc0, !PT ;  /* 0x8000000000007812 */ /* 0x000fc800078ec0ff */
[----:B------:R-:W-:Y:S01]  /*08c0*/  LOP3.LUT R0, R0, 0x7f800000, RZ, 0xfc, !PT ;  /* 0x7f80000000007812 */ /* 0x000fe200078efcff */
[----:B------:R-:W-:Y:S06]  /*08d0*/  BRA `(.L_x_156) ;  /* 0x0000000000047947 */ /* 0x000fec0003800000 */
.L_x_154:
[----:B------:R-:W-:-:S07]  /*08e0*/  IMAD R0, R5, 0x800000, R0 ;  /* 0x0080000005007824 */ /* 0x000fce00078e0200 */
.L_x_156:
[----:B------:R-:W-:Y:S05]  /*08f0*/  BSYNC.RECONVERGENT B2 ;  /* 0x0000000000027941 */ /* 0x000fea0003800200 */
.L_x_153:
[----:B------:R-:W-:Y:S05]  /*0900*/  BRA `(.L_x_157) ;  /* 0x0000000000207947 */ /* 0x000fea0003800000 */
.L_x_152:
[----:B------:R-:W-:-:S04]  /*0910*/  LOP3.LUT R0, R9, 0x80000000, R8, 0x48, !PT ;  /* 0x8000000009007812 */ /* 0x000fc800078e4808 */
[----:B------:R-:W-:Y:S01]  /*0920*/  LOP3.LUT R0, R0, 0x7f800000, RZ, 0xfc, !PT ;  /* 0x7f80000000007812 */ /* 0x000fe200078efcff */
[----:B------:R-:W-:Y:S06]  /*0930*/  BRA `(.L_x_157) ;  /* 0x0000000000147947 */ /* 0x000fec0003800000 */
.L_x_151:
[----:B------:R-:W-:Y:S01]  /*0940*/  LOP3.LUT R0, R9, 0x80000000, R8, 0x48, !PT ;  /* 0x8000000009007812 */ /* 0x000fe200078e4808 */
[----:B------:R-:W-:Y:S06]  /*0950*/  BRA `(.L_x_157) ;  /* 0x00000000000c7947 */ /* 0x000fec0003800000 */
.L_x_150:
[----:B------:R-:W0:Y:S01]  /*0960*/  MUFU.RSQ R0, -QNAN ;  /* 0xffc0000000007908 */ /* 0x000e220000001400 */
[----:B------:R-:W-:Y:S05]  /*0970*/  BRA `(.L_x_157) ;  /* 0x0000000000047947 */ /* 0x000fea0003800000 */
.L_x_149:
[----:B------:R-:W-:-:S07]  /*0980*/  FADD.FTZ R0, R0, R3 ;  /* 0x0000000300007221 */ /* 0x000fce0000010000 */
.L_x_157:
[----:B------:R-:W-:Y:S05]  /*0990*/  BSYNC.RECONVERGENT B1 ;  /* 0x0000000000017941 */ /* 0x000fea0003800200 */
.L_x_147:
[----:B------:R-:W-:-:S04]  /*09a0*/  IMAD.MOV.U32 R7, RZ, RZ, 0x0 ;  /* 0x00000000ff077424 */ /* 0x000fc800078e00ff */
[----:B0-----:R-:W-:Y:S05]  /*09b0*/  RET.REL.NODEC R6 `(div_at_b_for_elems) ;  /* 0xfffffff406907950 */ /* 0x001fea0003c3ffff */
.L_x_158:
        /* <DEDUP_REMOVED lines=12> */
.L_x_212:


//--------------------- .text.div_a_b_for_elems   --------------------------
	.section	.text.div_a_b_for_elems,"ax",@progbits
	.align	128
        .global         div_a_b_for_elems
        .type           div_a_b_for_elems,@function
        .size           div_a_b_for_elems,(.L_x_213 - div_a_b_for_elems)
        .other          div_a_b_for_elems,@"STO_CUDA_ENTRY STV_DEFAULT"
div_a_b_for_elems:
.text.div_a_b_for_elems:
        /* <DEDUP_REMOVED lines=42> */
[----:B------:R-:W-:Y:S05]  /*02a0*/  CALL.REL.NOINC `($__internal_11_$__cuda_sm3x_div_rn_noftz_f32_slowpath) ;  /* 0x00000000001c7944 */ /* 0x000fea0003c00000 */
[----:B------:R-:W-:-:S07]  /*02b0*/  IMAD.MOV.U32 R11, RZ, RZ, R0 ;  /* 0x000000ffff0b7224 */ /* 0x000fce00078e0000 */
.L_x_160:
[----:B------:R-:W-:Y:S05]  /*02c0*/  BSYNC.RECONVERGENT B0 ;  /* 0x0000000000007941 */ /* 0x000fea0003800200 */
.L_x_159:
[----:B------:R-:W0:Y:S02]  /*02d0*/  LDCU.64 UR6, c[0x0][0x390] ;  /* 0x00007200ff0677ac */ /* 0x000e240008000a00 */
[----:B0-----:R-:W-:-:S04]  /*02e0*/  IADD3 R4, P0, PT, R4, UR6, RZ ;  /* 0x0000000604047c10 */ /* 0x001fc8000ff1e0ff */
[----:B------:R-:W-:-:S05]  /*02f0*/  IADD3.X R5, PT, PT, R2, UR7, RZ, P0, !PT ;  /* 0x0000000702057c10 */ /* 0x000fca00087fe4ff */
[----:B------:R-:W-:Y:S01]  /*0300*/  STG.E desc[UR4][R4.64], R11 ;  /* 0x0000000b04007986 */ /* 0x000fe2000c101904 */
[----:B------:R-:W-:Y:S05]  /*0310*/  EXIT ;  /* 0x000000000000794d */ /* 0x000fea0003800000 */
        .weak           $__internal_11_$__cuda_sm3x_div_rn_noftz_f32_slowpath
        .type           $__internal_11_$__cuda_sm3x_div_rn_noftz_f32_slowpath,@function
        .size           $__internal_11_$__cuda_sm3x_div_rn_noftz_f32_slowpath,(.L_x_213 - $__internal_11_$__cuda_sm3x_div_rn_noftz_f32_slowpath)
$__internal_11_$__cuda_sm3x_div_rn_noftz_f32_slowpath:
        /* <DEDUP_REMOVED lines=36> */
.L_x_162:
        /* <DEDUP_REMOVED lines=51> */
.L_x_169:
[----:B------:R-:W-:-:S04]  /*0890*/  LOP3.LUT R0, R0, 0x80000000, RZ, 0xc0, !PT ;  /* 0x8000000000007812 */ /* 0x000fc800078ec0ff */
[----:B------:R-:W-:Y:S01]  /*08a0*/  LOP3.LUT R0, R0, 0x7f800000, RZ, 0xfc, !PT ;  /* 0x7f80000000007812 */ /* 0x000fe200078efcff */
[----:B------:R-:W-:Y:S06]  /*08b0*/  BRA `(.L_x_170) ;  /* 0x0000000000047947 */ /* 0x000fec0003800000 */
.L_x_168:
[----:B------:R-:W-:-:S07]  /*08c0*/  IMAD R0, R5, 0x800000, R0 ;  /* 0x0080000005007824 */ /* 0x000fce00078e0200 */
.L_x_170:
[----:B------:R-:W-:Y:S05]  /*08d0*/  BSYNC.RECONVERGENT B2 ;  /* 0x0000000000027941 */ /* 0x000fea0003800200 */
.L_x_167:
[----:B------:R-:W-:Y:S05]  /*08e0*/  BRA `(.L_x_171) ;  /* 0x0000000000207947 */ /* 0x000fea0003800000 */
.L_x_166:
[----:B------:R-:W-:-:S04]  /*08f0*/  LOP3.LUT R0, R9, 0x80000000, R8, 0x48, !PT ;  /* 0x8000000009007812 */ /* 0x000fc800078e4808 */
[----:B------:R-:W-:Y:S01]  /*0900*/  LOP3.LUT R0, R0, 0x7f800000, RZ, 0xfc, !PT ;  /* 0x7f80000000007812 */ /* 0x000fe200078efcff */
[----:B------:R-:W-:Y:S06]  /*0910*/  BRA `(.L_x_171) ;  /* 0x0000000000147947 */ /* 0x000fec0003800000 */
.L_x_165:
[----:B------:R-:W-:Y:S01]  /*0920*/  LOP3.LUT R0, R9, 0x80000000, R8, 0x48, !PT ;  /* 0x8000000009007812 */ /* 0x000fe200078e4808 */
[----:B------:R-:W-:Y:S06]  /*0930*/  BRA `(.L_x_171) ;  /* 0x00000000000c7947 */ /* 0x000fec0003800000 */
.L_x_164:
[----:B------:R-:W0:Y:S01]  /*0940*/  MUFU.RSQ R0, -QNAN ;  /* 0xffc0000000007908 */ /* 0x000e220000001400 */
[----:B------:R-:W-:Y:S05]  /*0950*/  BRA `(.L_x_171) ;  /* 0x0000000000047947 */ /* 0x000fea0003800000 */
.L_x_163:
[----:B------:R-:W-:-:S07]  /*0960*/  FADD.FTZ R0, R0, R3 ;  /* 0x0000000300007221 */ /* 0x000fce0000010000 */
.L_x_171:
[----:B------:R-:W-:Y:S05]  /*0970*/  BSYNC.RECONVERGENT B1 ;  /* 0x0000000000017941 */ /* 0x000fea0003800200 */
.L_x_161:
[----:B------:R-:W-:-:S04]  /*0980*/  IMAD.MOV.U32 R7, RZ, RZ, 0x0 ;  /* 0x00000000ff077424 */ /* 0x000fc800078e00ff */
[----:B0-----:R-:W-:Y:S05]  /*0990*/  RET.REL.NODEC R6 `(div_a_b_for_elems) ;  /* 0xfffffff406987950 */ /* 0x001fea0003c3ffff */
.L_x_172:
        /* <DEDUP_REMOVED lines=14> */
.L_x_213:


//--------------------- .text.mul_at_bt_for_elems --------------------------
	.section	.text.mul_at_bt_for_elems,"ax",@progbits
	.align	128
        .global         mul_at_bt_for_elems
        .type           mul_at_bt_for_elems,@function
        .size           mul_at_bt_for_elems,(.L_x_236 - mul_at_bt_for_elems)
        .other          mul_at_bt_for_elems,@"STO_CUDA_ENTRY STV_DEFAULT"
mul_at_bt_for_elems:
.text.mul_at_bt_for_elems:
        /* <DEDUP_REMOVED lines=21> */
[C---:B------:R-:W-:Y:S01]  /*0150*/  IMAD.SHL.U32 R6, R4.reuse, 0x4, RZ ;  /* 0x0000000404067824 */ /* 0x040fe200078e00ff */
[----:B------:R-:W2:Y:S02]  /*0160*/  LDCU.64 UR10, c[0x0][0x390] ;  /* 0x00007200ff0a77ac */ /* 0x000ea40008000a00 */
[----:B------:R-:W-:-:S02]  /*0170*/  SHF.L.U64.HI R0, R4, 0x2, R5 ;  /* 0x0000000204007819 */ /* 0x000fc40000010205 */
[C---:B0-----:R-:W-:Y:S02]  /*0180*/  IADD3 R4, P0, PT, R6.reuse, UR12, RZ ;  /* 0x0000000c06047c10 */ /* 0x041fe4000ff1e0ff */
[----:B------:R-:W-:Y:S02]  /*0190*/  IADD3 R6, P1, PT, R6, UR14, RZ ;  /* 0x0000000e06067c10 */ /* 0x000fe4000ff3e0ff */
[C---:B------:R-:W-:Y:S02]  /*01a0*/  IADD3.X R5, PT, PT, R0.reuse, UR13, RZ, P0, !PT ;  /* 0x0000000d00057c10 */ /* 0x040fe400087fe4ff */
[----:B------:R-:W-:-:S03]  /*01b0*/  IADD3.X R7, PT, PT, R0, UR15, RZ, P1, !PT ;  /* 0x0000000f00077c10 */ /* 0x000fc60008ffe4ff */
[----:B-1----:R-:W3:Y:S04]  /*01c0*/  LDG.E R4, desc[UR4][R4.64] ;  /* 0x0000000404047981 */ /* 0x002ee8000c1e1900 */
[----:B------:R-:W3:Y:S01]  /*01d0*/  LDG.E R7, desc[UR4][R6.64] ;  /* 0x0000000406077981 */ /* 0x000ee2000c1e1900 */
[----:B------:R-:W-:Y:S02]  /*01e0*/  HFMA2 R9, -RZ, RZ, 0, 0 ;  /* 0x00000000ff097431 */ /* 0x000fe400000001ff */
[----:B------:R-:W-:-:S04]  /*01f0*/  IMAD R3, R3, UR6, RZ ;  /* 0x0000000603037c24 */ /* 0x000fc8000f8e02ff */
[C---:B------:R-:W-:Y:S02]  /*0200*/  IMAD R3, R2.reuse, UR7, R3 ;  /* 0x0000000702037c24 */ /* 0x040fe4000f8e0203 */
[----:B------:R-:W-:-:S04]  /*0210*/  IMAD.WIDE.U32 R8, R2, UR6, R8 ;  /* 0x0000000602087c25 */ /* 0x000fc8000f8e0008 */
[----:B------:R-:W-:Y:S01]  /*0220*/  IMAD.IADD R3, R9, 0x1, R3 ;  /* 0x0000000109037824 */ /* 0x000fe200078e0203 */
[----:B--2---:R-:W-:-:S04]  /*0230*/  LEA R2, P0, R8, UR10, 0x2 ;  /* 0x0000000a08027c11 */ /* 0x004fc8000f8010ff */
[----:B------:R-:W-:Y:S01]  /*0240*/  LEA.HI.X R3, R8, UR11, R3, 0x2, P0 ;  /* 0x0000000b08037c11 */ /* 0x000fe200080f1403 */
[----:B---3--:R-:W-:-:S05]  /*0250*/  FMUL R9, R4, R7 ;  /* 0x0000000704097220 */ /* 0x008fca0000400000 */
[----:B------:R-:W-:Y:S01]  /*0260*/  STG.E desc[UR4][R2.64], R9 ;  /* 0x0000000902007986 */ /* 0x000fe2000c101904 */
[----:B------:R-:W-:Y:S05]  /*0270*/  EXIT ;  /* 0x000000000000794d */ /* 0x000fea0003800000 */
.L_x_173:
        /* <DEDUP_REMOVED lines=16> */
.L_x_236:


//--------------------- .text.mul_a_bt_for_elems  --------------------------
	.section	.text.mul_a_bt_for_elems,"ax",@progbits
	.align	128
        .global         mul_a_bt_for_elems
        .type           mul_a_bt_for_elems,@function
        .size           mul_a_bt_for_elems,(.L_x_237 - mul_a_bt_for_elems)
        .other          mul_a_bt_for_elems,@"STO_CUDA_ENTRY STV_DEFAULT"
mul_a_bt_for_elems:
.text.mul_a_bt_for_elems:
        /* <DEDUP_REMOVED lines=18> */
[----:B------:R-:W-:Y:S02]  /*0120*/  IMAD.MOV.U32 R7, RZ, RZ, RZ ;  /* 0x000000ffff077224 */ /* 0x000fe400078e00ff */
[----:B------:R-:W-:Y:S01]  /*0130*/  IMAD R9, R3, UR6, RZ ;  /* 0x0000000603097c24 */ /* 0x000fe2000f8e02ff */
[----:B------:R-:W1:Y:S01]  /*0140*/  LDCU.64 UR4, c[0x0][0x358] ;  /* 0x00006b00ff0477ac */ /* 0x000e620008000a00 */
[C---:B------:R-:W-:Y:S01]  /*0150*/  IMAD.WIDE.U32 R4, R2.reuse, UR6, R6 ;  /* 0x0000000602047c25 */ /* 0x040fe2000f8e0006 */
[----:B------:R-:W2:Y:S03]  /*0160*/  LDCU.64 UR10, c[0x0][0x390] ;  /* 0x00007200ff0a77ac */ /* 0x000ea60008000a00 */
[----:B------:R-:W-:Y:S02]  /*0170*/  IMAD R7, R2, UR7, R9 ;  /* 0x0000000702077c24 */ /* 0x000fe4000f8e0209 */
[----:B------:R-:W-:-:S03]  /*0180*/  IMAD.WIDE.U32 R8, R6, UR8, R2 ;  /* 0x0000000806087c25 */ /* 0x000fc6000f8e0002 */
[----:B------:R-:W-:Y:S01]  /*0190*/  IADD3 R3, PT, PT, R5, R7, RZ ;  /* 0x0000000705037210 */ /* 0x000fe20007ffe0ff */
[----:B------:R-:W-:Y:S02]  /*01a0*/  IMAD.SHL.U32 R5, R4, 0x4, RZ ;  /* 0x0000000404057824 */ /* 0x000fe400078e00ff */
[----:B------:R-:W-:Y:S01]  /*01b0*/  IMAD R7, R6, UR9, R9 ;  /* 0x0000000906077c24 */ /* 0x000fe2000f8e0209 */
[----:B0-----:R-:W-:Y:S02]  /*01c0*/  LEA R6, P1, R8, UR14, 0x2 ;  /* 0x0000000e08067c11 */ /* 0x001fe4000f8210ff */
[----:B------:R-:W-:Y:S02]  /*01d0*/  SHF.L.U64.HI R0, R4, 0x2, R3 ;  /* 0x0000000204007819 */ /* 0x000fe40000010203 */
[----:B------:R-:W-:Y:S02]  /*01e0*/  IADD3 R2, P0, PT, R5, UR12, RZ ;  /* 0x0000000c05027c10 */ /* 0x000fe4000ff1e0ff */
[----:B------:R-:W-:-:S02]  /*01f0*/  LEA.HI.X R7, R8, UR15, R7, 0x2, P1 ;  /* 0x0000000f08077c11 */ /* 0x000fc400088f1407 */
[----:B------:R-:W-:-:S04]  /*0200*/  IADD3.X R3, PT, PT, R0, UR13, RZ, P0, !PT ;  /* 0x0000000d00037c10 */ /* 0x000fc800087fe4ff */
[----:B-1----:R-:W3:Y:S04]  /*0210*/  LDG.E R7, desc[UR4][R6.64] ;  /* 0x0000000406077981 */ /* 0x002ee8000c1e1900 */
[----:B------:R-:W3:Y:S01]  /*0220*/  LDG.E R2, desc[UR4][R2.64] ;  /* 0x0000000402027981 */ /* 0x000ee2000c1e1900 */
[----:B--2---:R-:W-:-:S04]  /*0230*/  IADD3 R4, P0, PT, R5, UR10, RZ ;  /* 0x0000000a05047c10 */ /* 0x004fc8000ff1e0ff */
[----:B------:R-:W-:Y:S01]  /*0240*/  IADD3.X R5, PT, PT, R0, UR11, RZ, P0, !PT ;  /* 0x0000000b00057c10 */ /* 0x000fe200087fe4ff */
[----:B---3--:R-:W-:-:S05]  /*0250*/  FMUL R9, R2, R7 ;  /* 0x0000000702097220 */ /* 0x008fca0000400000 */
[----:B------:R-:W-:Y:S01]  /*0260*/  STG.E desc[UR4][R4.64], R9 ;  /* 0x0000000904007986 */ /* 0x000fe2000c101904 */
[----:B------:R-:W-:Y:S05]  /*0270*/  EXIT ;  /* 0x000000000000794d */ /* 0x000fea0003800000 */
.L_x_174:
        /* <DEDUP_REMOVED lines=16> */
.L_x_237:


//--------------------- .text.mul_at_b_for_elems  --------------------------
	.section	.text.mul_at_b_for_elems,"ax",@progbits
	.align	128
        .global         mul_at_b_for_elems
        .type           mul_at_b_for_elems,@function
        .size           mul_at_b_for_elems,(.L_x_238 - mul_at_b_for_elems)
        .other          mul_at_b_for_elems,@"STO_CUDA_ENTRY STV_DEFAULT"
mul_at_b_for_elems:
.text.mul_at_b_for_elems:
        /* <DEDUP_REMOVED lines=32> */
[----:B------:R-:W-:-:S03]  /*0200*/  IADD3.X R7, PT, PT, R3, UR15, RZ, P1, !PT ;  /* 0x0000000f03077c10 */ /* 0x000fc60008ffe4ff */
[----:B-1----:R-:W3:Y:S04]  /*0210*/  LDG.E R4, desc[UR4][R4.64] ;  /* 0x0000000404047981 */ /* 0x002ee8000c1e1900 */
[----:B------:R-:W3:Y:S01]  /*0220*/  LDG.E R7, desc[UR4][R6.64] ;  /* 0x0000000406077981 */ /* 0x000ee2000c1e1900 */
[----:B--2---:R-:W-:-:S04]  /*0230*/  IADD3 R2, P0, PT, R0, UR10, RZ ;  /* 0x0000000a00027c10 */ /* 0x004fc8000ff1e0ff */
[----:B------:R-:W-:Y:S01]  /*0240*/  IADD3.X R3, PT, PT, R3, UR11, RZ, P0, !PT ;  /* 0x0000000b03037c10 */ /* 0x000fe200087fe4ff */
[----:B---3--:R-:W-:-:S05]  /*0250*/  FMUL R9, R4, R7 ;  /* 0x0000000704097220 */ /* 0x008fca0000400000 */
[----:B------:R-:W-:Y:S01]  /*0260*/  STG.E desc[UR4][R2.64], R9 ;  /* 0x0000000902007986 */ /* 0x000fe2000c101904 */
[----:B------:R-:W-:Y:S05]  /*0270*/  EXIT ;  /* 0x000000000000794d */ /* 0x000fea0003800000 */
.L_x_175:
        /* <DEDUP_REMOVED lines=16> */
.L_x_238:


//--------------------- .text.mul_a_b_for_elems   --------------------------
	.section	.text.mul_a_b_for_elems,"ax",@progbits
	.align	128
        .global         mul_a_b_for_elems
        .type           mul_a_b_for_elems,@function
        .size           mul_a_b_for_elems,(.L_x_239 - mul_a_b_for_elems)
        .other          mul_a_b_for_elems,@"STO_CUDA_ENTRY STV_DEFAULT"
mul_a_b_for_elems:
.text.mul_a_b_for_elems:
        /* <DEDUP_REMOVED lines=26> */
[C---:B0-----:R-:W-:Y:S02]  /*01a0*/  IADD3 R4, P1, PT, R6.reuse, UR10, RZ ;  /* 0x0000000a06047c10 */ /* 0x041fe4000ff3e0ff */
[----:B------:R-:W-:Y:S02]  /*01b0*/  IADD3 R2, P0, PT, R6, UR8, RZ ;  /* 0x0000000806027c10 */ /* 0x000fe4000ff1e0ff */
[C---:B------:R-:W-:Y:S02]  /*01c0*/  IADD3.X R5, PT, PT, R0.reuse, UR11, RZ, P1, !PT ;  /* 0x0000000b00057c10 */ /* 0x040fe40008ffe4ff */
[----:B------:R-:W-:Y:S01]  /*01d0*/  IADD3.X R3, PT, PT, R0, UR9, RZ, P0, !PT ;  /* 0x0000000900037c10 */ /* 0x000fe200087fe4ff */
[----:B------:R-:W0:Y:S03]  /*01e0*/  LDCU.64 UR8, c[0x0][0x390] ;  /* 0x00007200ff0877ac */ /* 0x000e260008000a00 */
[----:B-1----:R-:W2:Y:S04]  /*01f0*/  LDG.E R5, desc[UR4][R4.64] ;  /* 0x0000000404057981 */ /* 0x002ea8000c1e1900 */
[----:B------:R-:W2:Y:S01]  /*0200*/  LDG.E R2, desc[UR4][R2.64] ;  /* 0x0000000402027981 */ /* 0x000ea2000c1e1900 */
[----:B0-----:R-:W-:-:S04]  /*0210*/  IADD3 R6, P0, PT, R6, UR8, RZ ;  /* 0x0000000806067c10 */ /* 0x001fc8000ff1e0ff */
[----:B------:R-:W-:Y:S01]  /*0220*/  IADD3.X R7, PT, PT, R0, UR9, RZ, P0, !PT ;  /* 0x0000000900077c10 */ /* 0x000fe200087fe4ff */
[----:B--2---:R-:W-:-:S05]  /*0230*/  FMUL R9, R2, R5 ;  /* 0x0000000502097220 */ /* 0x004fca0000400000 */
[----:B------:R-:W-:Y:S01]  /*0240*/  STG.E desc[UR4][R6.64], R9 ;  /* 0x0000000906007986 */ /* 0x000fe2000c101904 */
[----:B------:R-:W-:Y:S05]  /*0250*/  EXIT ;  /* 0x000000000000794d */ /* 0x000fea0003800000 */
.L_x_176:
        /* <DEDUP_REMOVED lines=10> */
.L_x_239:


//--------------------- .text.mul_at_bt           --------------------------
	.section	.text.mul_at_bt,"ax",@progbits
	.align	128
        .global         mul_at_bt
        .type           mul_at_bt,@function
        .size           mul_at_bt,(.L_x_240 - mul_at_bt)
        .other          mul_at_bt,@"STO_CUDA_ENTRY STV_DEFAULT"
mul_at_bt:
.text.mul_at_bt:
[----:B------:R-:W-:Y:S01]  /*0000*/  LDC R1, c[0x0][0x37c] ;  /* 0x0000df00ff017b82 */ /* 0x000fe20000000800 */
[----:B------:R-:W0:Y:S01]  /*0010*/  S2R R3, SR_CTAID.X ;  /* 0x0000000000037919 */ /* 0x000e220000002500 */
[----:B------:R-:W0:Y:S01]  /*0020*/  LDCU UR4, c[0x0][0x360] ;  /* 0x00006c00ff0477ac */ /* 0x000e220008000800 */
[----:B------:R-:W-:Y:S01]  /*0030*/  HFMA2 R61, -RZ, RZ, 0, 0 ;  /* 0x00000000ff3d7431 */ /* 0x000fe200000001ff */
[----:B------:R-:W-:Y:S01]  /*0040*/  CS2R R24, SRZ ;  /* 0x0000000000187805 */ /* 0x000fe2000001ff00 */
[----:B------:R-:W0:Y:S01]  /*0050*/  S2R R60, SR_TID.X ;  /* 0x00000000003c7919 */ /* 0x000e220000002100 */
[----:B------:R-:W1:Y:S01]  /*0060*/  LDCU.64 UR10, c[0x0][0x3a8] ;  /* 0x00007500ff0a77ac */ /* 0x000e620008000a00 */
[----:B------:R-:W-:Y:S01]  /*0070*/  HFMA2 R52, -RZ, RZ, 0, 0 ;  /* 0x00000000ff347431 */ /* 0x000fe200000001ff */
[----:B------:R-:W-:Y:S01]  /*0080*/  CS2R R26, SRZ ;  /* 0x00000000001a7805 */ /* 0x000fe2000001ff00 */
[----:B------:R-:W2:Y:S01]  /*0090*/  S2R R5, SR_CTAID.Y ;  /* 0x0000000000057919 */ /* 0x000ea20000002600 */
[----:B------:R-:W-:-:S02]  /*00a0*/  CS2R R36, SRZ ;  /* 0x0000000000247805 */ /* 0x000fc4000001ff00 */
[----:B------:R-:W-:Y:S02]  /*00b0*/  CS2R R38, SRZ ;  /* 0x0000000000267805 */ /* 0x000fe4000001ff00 */
[----:B------:R-:W-:Y:S01]  /*00c0*/  CS2R R46, SRZ ;  /* 0x00000000002e7805 */ /* 0x000fe2000001ff00 */
[----:B------:R-:W2:Y:S01]  /*00d0*/  S2R R0, SR_TID.Y ;  /* 0x0000000000007919 */ /* 0x000ea20000002200 */
[----:B------:R-:W-:Y:S02]  /*00e0*/  MOV R45, RZ ;  /* 0x000000ff002d7202 */ /* 0x000fe40000000f00 */
[----:B------:R-:W-:Y:S02]  /*00f0*/  CS2R R48, SRZ ;  /* 0x0000000000307805 */ /* 0x000fe4000001ff00 */
[----:B------:R-:W-:Y:S01]  /*0100*/  CS2R R50, SRZ ;  /* 0x0000000000327805 */ /* 0x000fe2000001ff00 */
[----:B------:R-:W3:Y:S01]  /*0110*/  LDCU.64 UR8, c[0x0][0x358] ;  /* 0x00006b00ff0877ac */ /* 0x000ee20008000a00 */
[----:B-1----:R-:W-:-:S04]  /*0120*/  UISETP.NE.U32.AND UP0, UPT, UR10, URZ, UPT ;  /* 0x000000ff0a00728c */ /* 0x002fc8000bf05070 */
[----:B------:R-:W-:Y:S01]  /*0130*/  UISETP.NE.AND.EX UP0, UPT, UR11, URZ, UPT, UP0 ;  /* 0x000000ff0b00728c */ /* 0x000fe2000bf05300 */
[----:B0-----:R-:W-:Y:S01]  /*0140*/  IMAD.WIDE.U32 R2, R3, UR4, R60 ;  /* 0x0000000403027c25 */ /* 0x001fe2000f8e003c */
[----:B------:R-:W2:Y:S04]  /*0150*/  LDCU UR4, c[0x0][0x364] ;  /* 0x00006c80ff0477ac */ /* 0x000ea80008000800 */
[C---:B------:R-:W-:Y:S02]  /*0160*/  SHF.L.U64.HI R57, R2.reuse, 0x2, R3 ;  /* 0x0000000202397819 */ /* 0x040fe40000010203 */
[----:B------:R-:W-:Y:S01]  /*0170*/  SHF.L.U32 R56, R2, 0x2, RZ ;  /* 0x0000000202387819 */ /* 0x000fe200000006ff */
[----:B--2---:R-:W-:-:S05]  /*0180*/  IMAD R54, R5, UR4, R0 ;  /* 0x0000000405367c24 */ /* 0x004fca000f8e0200 */
[----:B------:R-:W-:Y:S01]  /*0190*/  SHF.L.U32 R54, R54, 0x2, RZ ;  /* 0x0000000236367819 */ /* 0x000fe200000006ff */
[----:B---3--:R-:W-:Y:S06]  /*01a0*/  BRA.U !UP0, `(.L_x_177) ;  /* 0x0000001108647547 */ /* 0x008fec000b800000 */
[----:B------:R-:W0:Y:S01]  /*01b0*/  LDC.64 R58, c[0x0][0x3a8] ;  /* 0x0000ea00ff3a7b82 */ /* 0x000e220000000a00 */
[----:B------:R-:W-:Y:S01]  /*01c0*/  UMOV UR4, 0x400 ;  /* 0x0000040000047882 */ /* 0x000fe20000000000 */
[----:B------:R-:W-:Y:S01]  /*01d0*/  MOV R52, RZ ;  /* 0x000000ff00347202 */ /* 0x000fe20000000f00 */
[----:B------:R-:W-:Y:S01]  /*01e0*/  UIADD3 UR5, UPT, UPT, UR4, 0x1000, URZ ;  /* 0x0000100004057890 */ /* 0x000fe2000fffe0ff */
[----:B------:R-:W-:Y:S02]  /*01f0*/  CS2R R48, SRZ ;  /* 0x0000000000307805 */ /* 0x000fe4000001ff00 */
[----:B------:R-:W-:Y:S02]  /*0200*/  CS2R R38, SRZ ;  /* 0x0000000000267805 */ /* 0x000fe4000001ff00 */
[----:B------:R-:W-:Y:S02]  /*0210*/  CS2R R50, SRZ ;  /* 0x0000000000327805 */ /* 0x000fe4000001ff00 */
[----:B------:R-:W-:Y:S01]  /*0220*/  CS2R R46, SRZ ;  /* 0x00000000002e7805 */ /* 0x000fe2000001ff00 */
[----:B------:R-:W1:Y:S01]  /*0230*/  S2UR UR6, SR_CgaCtaId ;  /* 0x00000000000679c3 */ /* 0x000e620000008800 */
[----:B------:R-:W-:-:S02]  /*0240*/  MOV R45, RZ ;  /* 0x000000ff002d7202 */ /* 0x000fc40000000f00 */
[----:B------:R-:W-:Y:S02]  /*0250*/  CS2R R36, SRZ ;  /* 0x0000000000247805 */ /* 0x000fe4000001ff00 */
[----:B------:R-:W-:Y:S02]  /*0260*/  CS2R R26, SRZ ;  /* 0x00000000001a7805 */ /* 0x000fe4000001ff00 */
[----:B------:R-:W-:Y:S01]  /*0270*/  CS2R R24, SRZ ;  /* 0x0000000000187805 */ /* 0x000fe2000001ff00 */
[----:B0-----:R-:W-:-:S04]  /*0280*/  IMAD.WIDE.U32 R58, R54, UR10, R58 ;  /* 0x0000000a363a7c25 */ /* 0x001fc8000f8e003a */
[----:B------:R-:W-:Y:S01]  /*0290*/  IMAD R3, R54, UR11, R59 ;  /* 0x0000000b36037c24 */ /* 0x000fe2000f8e023b */
[----:B------:R-:W-:Y:S01]  /*02a0*/  IADD3 R4, P0, PT, R58, UR10, RZ ;  /* 0x0000000a3a047c10 */ /* 0x000fe2000ff1e0ff */
[----:B-1----:R-:W-:-:S03]  /*02b0*/  ULEA UR4, UR6, UR4, 0x18 ;  /* 0x0000000406047291 */ /* 0x002fc6000f8ec0ff */
[----:B------:R-:W-:Y:S01]  /*02c0*/  IADD3.X R5, PT, PT, R3, UR11, RZ, P0, !PT ;  /* 0x0000000b03057c10 */ /* 0x000fe200087fe4ff */
[----:B------:R-:W-:Y:S01]  /*02d0*/  ULEA UR5, UR6, UR5, 0x18 ;  /* 0x0000000506057291 */ /* 0x000fe2000f8ec0ff */
[----:B------:R-:W-:Y:S02]  /*02e0*/  IADD3 R6, P0, PT, R4, UR10, RZ ;  /* 0x0000000a04067c10 */ /* 0x000fe4000ff1e0ff */
[----:B------:R-:W-:Y:S01]  /*02f0*/  UMOV UR6, URZ ;  /* 0x000000ff00067c82 */ /* 0x000fe20008000000 */
[C---:B------:R-:W-:Y:S02]  /*0300*/  LEA R9, R60.reuse, UR4, 0x8 ;  /* 0x000000043c097c11 */ /* 0x040fe4000f8e40ff */
[----:B------:R-:W-:Y:S02]  /*0310*/  LEA R43, R60, UR5, 0x8 ;  /* 0x000000053c2b7c11 */ /* 0x000fe4000f8e40ff */
[----:B------:R-:W-:Y:S01]  /*0320*/  LEA R41, R0, UR5, 0x4 ;  /* 0x0000000500297c11 */ /* 0x000fe2000f8e20ff */
[----:B------:R-:W-:Y:S01]  /*0330*/  UMOV UR5, URZ ;  /* 0x000000ff00057c82 */ /* 0x000fe20008000000 */
[----:B------:R-:W-:-:S02]  /*0340*/  IADD3.X R7, PT, PT, R5, UR11, RZ, P0, !PT ;  /* 0x0000000b05077c10 */ /* 0x000fc400087fe4ff */
[C---:B------:R-:W-:Y:S02]  /*0350*/  LEA R44, R0.reuse, R9, 0x2 ;  /* 0x00000009002c7211 */ /* 0x040fe400078e10ff */
[----:B------:R-:W-:Y:S02]  /*0360*/  IADD3 R42, PT, PT, R9, 0x80, RZ ;  /* 0x00000080092a7810 */ /* 0x000fe40007ffe0ff */
[----:B------:R-:W-:Y:S02]  /*0370*/  LEA R43, R0, R43, 0x4 ;  /* 0x0000002b002b7211 */ /* 0x000fe400078e20ff */
[----:B------:R-:W-:-:S07]  /*0380*/  IADD3 R41, PT, PT, R41, 0x100, RZ ;  /* 0x0000010029297810 */ /* 0x000fce0007ffe0ff */
.L_x_179:
[----:B------:R-:W0:Y:S01]  /*0390*/  LDCU.64 UR16, c[0x0][0x3a8] ;  /* 0x00007500ff1077ac */ /* 0x000e220008000a00 */
[----:B------:R-:W-:Y:S01]  /*03a0*/  IADD3 R11, P0, PT, R0, UR5, RZ ;  /* 0x00000005000b7c10 */ /* 0x000fe2000ff1e0ff */
[----:B------:R-:W-:Y:S01]  /*03b0*/  HFMA2 R23, -RZ, RZ, 0, 0 ;  /* 0x00000000ff177431 */ /* 0x000fe200000001ff */
[----:B------:R-:W-:Y:S01]  /*03c0*/  IADD3 R2, P2, PT, R56, 0x1, RZ ;  /* 0x0000000138027810 */ /* 0x000fe20007f5e0ff */
[----:B------:R-:W1:Y:S01]  /*03d0*/  LDCU.64 UR10, c[0x0][0x398] ;  /* 0x00007300ff0a77ac */ /* 0x000e620008000a00 */
[----:B------:R-:W-:Y:S02]  /*03e0*/  IADD3.X R8, PT, PT, RZ, UR6, RZ, P0, !PT ;  /* 0x00000006ff087c10 */ /* 0x000fe400087fe4ff */
[----:B------:R-:W-:Y:S01]  /*03f0*/  IADD3.X R10, PT, PT, RZ, R57, RZ, P2, !PT ;  /* 0x00000039ff0a7210 */ /* 0x000fe200017fe4ff */
[----:B------:R-:W2:Y:S01]  /*0400*/  LDCU.64 UR12, c[0x0][0x380] ;  /* 0x00007000ff0c77ac */ /* 0x000ea20008000a00 */
[----:B------:R-:W-:Y:S01]  /*0410*/  MOV R29, RZ ;  /* 0x000000ff001d7202 */ /* 0x000fe20000000f00 */
[----:B------:R-:W3:Y:S01]  /*0420*/  LDCU.64 UR14, c[0x0][0x3a0] ;  /* 0x00007400ff0e77ac */ /* 0x000ee20008000a00 */
[----:B0-----:R-:W-:-:S02]  /*0430*/  ISETP.GE.U32.AND P6, PT, R11, UR16, PT ;  /* 0x000000100b007c0c */ /* 0x001fc4000bfc6070 */
[----:B-1----:R-:W-:Y:S01]  /*0440*/  ISETP.GE.U32.AND P5, PT, R2, UR10, PT ;  /* 0x0000000a02007c0c */ /* 0x002fe2000bfa6070 */
[C---:B------:R-:W-:Y:S01]  /*0450*/  IMAD R2, R8.reuse, UR10, RZ ;  /* 0x0000000a08027c24 */ /* 0x040fe2000f8e02ff */
[----:B------:R-:W-:Y:S01]  /*0460*/  ISETP.GE.U32.AND.EX P6, PT, R8, UR17, PT, P6 ;  /* 0x0000001108007c0c */ /* 0x000fe2000bfc6160 */
[C---:B------:R-:W-:Y:S01]  /*0470*/  IMAD.WIDE.U32 R8, R11.reuse, UR10, R56 ;  /* 0x0000000a0b087c25 */ /* 0x040fe2000f8e0038 */
[----:B------:R-:W-:Y:S02]  /*0480*/  ISETP.GE.U32.AND P4, PT, R56, UR10, PT ;  /* 0x0000000a38007c0c */ /* 0x000fe4000bf86070 */
[----:B------:R-:W-:Y:S01]  /*0490*/  ISETP.GE.U32.OR.EX P5, PT, R10, UR11, P6, P5 ;  /* 0x0000000b0a007c0c */ /* 0x000fe2000b7a6550 */
[----:B------:R-:W-:Y:S01]  /*04a0*/  IMAD R11, R11, UR11, R2 ;  /* 0x0000000b0b0b7c24 */ /* 0x000fe2000f8e0202 */
[----:B--2---:R-:W-:Y:S02]  /*04b0*/  LEA R16, P2, R8, UR12, 0x2 ;  /* 0x0000000c08107c11 */ /* 0x004fe4000f8410ff */
[----:B------:R-:W-:-:S02]  /*04c0*/  IADD3 R2, P1, PT, R56, 0x2, RZ ;  /* 0x0000000238027810 */ /* 0x000fc40007f3e0ff */
[----:B------:R-:W-:Y:S02]  /*04d0*/  IADD3 R9, PT, PT, R9, R11, RZ ;  /* 0x0000000b09097210 */ /* 0x000fe40007ffe0ff */
[----:B------:R-:W-:Y:S02]  /*04e0*/  ISETP.GE.U32.AND P0, PT, R2, UR10, PT ;  /* 0x0000000a02007c0c */ /* 0x000fe4000bf06070 */
[----:B------:R-:W-:Y:S02]  /*04f0*/  LEA.HI.X R17, R8, UR13, R9, 0x2, P2 ;  /* 0x0000000d08117c11 */ /* 0x000fe400090f1409 */
[----:B------:R-:W-:Y:S02]  /*0500*/  IADD3 R18, P2, PT, R60, UR5, RZ ;  /* 0x000000053c127c10 */ /* 0x000fe4000ff5e0ff */
[----:B------:R-:W-:Y:S01]  /*0510*/  IADD3.X R9, PT, PT, RZ, R57, RZ, P1, !PT ;  /* 0x00000039ff097210 */ /* 0x000fe20000ffe4ff */
[----:B------:R-:W2:Y:S01]  /*0520*/  @!P5 LDG.E R23, desc[UR8][R16.64+0x4] ;  /* 0x000004081017d981 */ /* 0x000ea2000c1e1900 */
[----:B------:R-:W-:-:S02]  /*0530*/  ISETP.GE.U32.AND P1, PT, R18, UR16, PT ;  /* 0x0000001012007c0c */ /* 0x000fc4000bf26070 */
[----:B------:R-:W-:Y:S02]  /*0540*/  IADD3.X R19, PT, PT, RZ, UR6, RZ, P2, !PT ;  /* 0x00000006ff137c10 */ /* 0x000fe400097fe4ff */
[----:B------:R-:W-:Y:S02]  /*0550*/  ISETP.GE.U32.OR.EX P4, PT, R57, UR11, P6, P4 ;  /* 0x0000000b39007c0c */ /* 0x000fe4000b786540 */
[----:B------:R-:W-:Y:S02]  /*0560*/  IADD3 R2, P3, PT, R56, 0x3, RZ ;  /* 0x0000000338027810 */ /* 0x000fe40007f7e0ff */
[----:B---3--:R-:W-:Y:S02]  /*0570*/  ISETP.GE.U32.AND P2, PT, R54, UR14, PT ;  /* 0x0000000e36007c0c */ /* 0x008fe4000bf46070 */
[----:B------:R-:W-:Y:S02]  /*0580*/  ISETP.GE.U32.AND.EX P1, PT, R19, UR17, PT, P1 ;  /* 0x0000001113007c0c */ /* 0x000fe4000bf26110 */
[----:B------:R-:W-:-:S02]  /*0590*/  IADD3.X R8, PT, PT, RZ, R57, RZ, P3, !PT ;  /* 0x00000039ff087210 */ /* 0x000fc40001ffe4ff */
[----:B------:R-:W-:Y:S02]  /*05a0*/  ISETP.GE.U32.AND P3, PT, R2, UR10, PT ;  /* 0x0000000a02007c0c */ /* 0x000fe4000bf66070 */
[----:B------:R-:W-:Y:S01]  /*05b0*/  ISETP.GE.U32.OR.EX P2, PT, RZ, UR15, P1, P2 ;  /* 0x0000000fff007c0c */ /* 0x000fe20008f46520 */
[----:B------:R-:W3:Y:S01]  /*05c0*/  @!P4 LDG.E R29, desc[UR8][R16.64] ;  /* 0x00000008101dc981 */ /* 0x000ee2000c1e1900 */
[----:B------:R-:W-:Y:S02]  /*05d0*/  ISETP.GE.U32.OR.EX P0, PT, R9, UR11, P6, P0 ;  /* 0x0000000b09007c0c */ /* 0x000fe4000b706500 */
[----:B------:R-:W-:Y:S02]  /*05e0*/  ISETP.GE.U32.OR.EX P3, PT, R8, UR11, P6, P3 ;  /* 0x0000000b08007c0c */ /* 0x000fe4000b766530 */
[C---:B------:R-:W-:Y:S02]  /*05f0*/  IADD3 R2, P6, PT, R54.reuse, 0x3, RZ ;  /* 0x0000000336027810 */ /* 0x040fe40007fde0ff */
[----:B------:R-:W-:-:S02]  /*0600*/  IADD3 R9, P4, PT, R54, 0x1, RZ ;  /* 0x0000000136097810 */ /* 0x000fc40007f9e0ff */
[----:B------:R-:W-:Y:S01]  /*0610*/  IADD3 R8, P5, PT, R54, 0x2, RZ ;  /* 0x0000000236087810 */ /* 0x000fe20007fbe0ff */
[----:B------:R-:W-:Y:S01]  /*0620*/  IMAD.X R10, RZ, RZ, RZ, P6 ;  /* 0x000000ffff0a7224 */ /* 0x000fe200030e06ff */
[----:B------:R-:W-:Y:S02]  /*0630*/  ISETP.GE.U32.AND P6, PT, R2, UR14, PT ;  /* 0x0000000e02007c0c */ /* 0x000fe4000bfc6070 */
[----:B------:R-:W-:Y:S02]  /*0640*/  IADD3.X R12, PT, PT, RZ, RZ, RZ, P4, !PT ;  /* 0x000000ffff0c7210 */ /* 0x000fe400027fe4ff */
[----:B------:R-:W-:Y:S02]  /*0650*/  IADD3.X R11, PT, PT, RZ, RZ, RZ, P5, !PT ;  /* 0x000000ffff0b7210 */ /* 0x000fe40002ffe4ff */
[----:B------:R-:W-:Y:S02]  /*0660*/  ISETP.GE.U32.AND P4, PT, R9, UR14, PT ;  /* 0x0000000e09007c0c */ /* 0x000fe4000bf86070 */
[----:B------:R-:W-:-:S02]  /*0670*/  ISETP.GE.U32.AND P5, PT, R8, UR14, PT ;  /* 0x0000000e08007c0c */ /* 0x000fc4000bfa6070 */
[----:B------:R-:W0:Y:S01]  /*0680*/  @!P2 LDC.64 R8, c[0x0][0x388] ;  /* 0x0000e200ff08ab82 */ /* 0x000e220000000a00 */
[----:B------:R-:W-:Y:S02]  /*0690*/  ISETP.GE.U32.OR.EX P6, PT, R10, UR15, P1, P6 ;  /* 0x0000000f0a007c0c */ /* 0x000fe40008fc6560 */
[----:B------:R-:W-:Y:S02]  /*06a0*/  ISETP.GE.U32.OR.EX P4, PT, R12, UR15, P1, P4 ;  /* 0x0000000f0c007c0c */ /* 0x000fe40008f86540 */
[----:B------:R-:W-:Y:S01]  /*06b0*/  ISETP.GE.U32.OR.EX P5, PT, R11, UR15, P1, P5 ;  /* 0x0000000f0b007c0c */ /* 0x000fe20008fa6550 */
[----:B------:R-:W-:-:S08]  /*06c0*/  @!P2 IMAD.WIDE.U32 R20, R54, UR16, R18 ;  /* 0x000000103614ac25 */ /* 0x000fd0000f8e0012 */
[----:B------:R-:W1:Y:S01]  /*06d0*/  @!P6 LDC.64 R14, c[0x0][0x388] ;  /* 0x0000e200ff0eeb82 */ /* 0x000e620000000a00 */
[----:B------:R-:W-:Y:S01]  /*06e0*/  @!P2 IMAD R2, R54, UR17, R21 ;  /* 0x000000113602ac24 */ /* 0x000fe2000f8e0215 */
[----:B------:R-:W-:-:S06]  /*06f0*/  MOV R31, RZ ;  /* 0x000000ff001f7202 */ /* 0x000fcc0000000f00 */
[----:B------:R-:W4:Y:S01]  /*0700*/  @!P4 LDC.64 R10, c[0x0][0x388] ;  /* 0x0000e200ff0acb82 */ /* 0x000f220000000a00 */
[----:B------:R-:W5:Y:S01]  /*0710*/  @!P0 LDG.E R31, desc[UR8][R16.64+0x8] ;  /* 0x00000808101f8981 */ /* 0x000f62000c1e1900 */
[----:B0-----:R-:W-:-:S06]  /*0720*/  @!P2 LEA R8, P1, R20, R8, 0x2 ;  /* 0x000000081408a211 */ /* 0x001fcc00078210ff */
[----:B------:R-:W0:Y:S01]  /*0730*/  @!P5 LDC.64 R12, c[0x0][0x388] ;  /* 0x0000e200ff0cdb82 */ /* 0x000e220000000a00 */
[----:B------:R-:W-:Y:S02]  /*0740*/  @!P2 LEA.HI.X R9, R20, R9, R2, 0x2, P1 ;  /* 0x000000091409a211 */ /* 0x000fe400008f1402 */
[----:B------:R-:W-:Y:S02]  /*0750*/  CS2R R20, SRZ ;  /* 0x0000000000147805 */ /* 0x000fe4000001ff00 */
[C---:B------:R-:W-:Y:S02]  /*0760*/  @!P6 IADD3 R2, P0, PT, R18.reuse, R6, RZ ;  /* 0x000000061202e210 */ /* 0x040fe40007f1e0ff */
[C---:B------:R-:W-:Y:S02]  /*0770*/  @!P4 IADD3 R30, P1, PT, R18.reuse, R58, RZ ;  /* 0x0000003a121ec210 */ /* 0x040fe40007f3e0ff */
[----:B------:R4:W5:Y:S01]  /*0780*/  @!P3 LDG.E R21, desc[UR8][R16.64+0xc] ;  /* 0x00000c081015b981 */ /* 0x000962000c1e1900 */
[----:B------:R-:W-:-:S02]  /*0790*/  @!P5 IADD3 R22, P3, PT, R18, R4, RZ ;  /* 0x000000041216d210 */ /* 0x000fc40007f7e0ff */
[C---:B------:R-:W-:Y:S01]  /*07a0*/  @!P6 IADD3.X R18, PT, PT, R19.reuse, R7, RZ, P0, !PT ;  /* 0x000000071312e210 */ /* 0x040fe200007fe4ff */
[----:B------:R0:W5:Y:S01]  /*07b0*/  @!P2 LDG.E R20, desc[UR8][R8.64] ;  /* 0x000000080814a981 */ /* 0x000162000c1e1900 */
[C---:B-1----:R-:W-:Y:S02]  /*07c0*/  @!P6 LEA R14, P0, R2.reuse, R14, 0x2 ;  /* 0x0000000e020ee211 */ /* 0x042fe400078010ff */
[C---:B------:R-:W-:Y:S02]  /*07d0*/  @!P4 IADD3.X R32, PT, PT, R19.reuse, R3, RZ, P1, !PT ;  /* 0x000000031320c210 */ /* 0x040fe40000ffe4ff */
[----:B------:R-:W-:Y:S01]  /*07e0*/  @!P6 LEA.HI.X R15, R2, R15, R18, 0x2, P0 ;  /* 0x0000000f020fe211 */ /* 0x000fe200000f1412 */
[----:B----4-:R-:W-:Y:S01]  /*07f0*/  HFMA2 R16, -RZ, RZ, 0, 0 ;  /* 0x00000000ff107431 */ /* 0x010fe200000001ff */
[----:B------:R-:W-:Y:S01]  /*0800*/  @!P5 IADD3.X R28, PT, PT, R19, R5, RZ, P3, !PT ;  /* 0x00000005131cd210 */ /* 0x000fe20001ffe4ff */
[----:B------:R-:W-:Y:S01]  /*0810*/  HFMA2 R18, -RZ, RZ, 0, 0 ;  /* 0x00000000ff127431 */ /* 0x000fe200000001ff */
[----:B------:R-:W-:-:S02]  /*0820*/  @!P4 LEA R10, P1, R30, R10, 0x2 ;  /* 0x0000000a1e0ac211 */ /* 0x000fc400078210ff */
[----:B0-----:R-:W-:Y:S02]  /*0830*/  @!P5 LEA R12, P2, R22, R12, 0x2 ;  /* 0x0000000c160cd211 */ /* 0x001fe400078410ff */
[----:B------:R-:W-:Y:S02]  /*0840*/  MOV R8, RZ ;  /* 0x000000ff00087202 */ /* 0x000fe40000000f00 */
[----:B------:R-:W-:Y:S02]  /*0850*/  @!P4 LEA.HI.X R11, R30, R11, R32, 0x2, P1 ;  /* 0x0000000b1e0bc211 */ /* 0x000fe400008f1420 */
[----:B------:R-:W-:Y:S01]  /*0860*/  @!P5 LEA.HI.X R13, R22, R13, R28, 0x2, P2 ;  /* 0x0000000d160dd211 */ /* 0x000fe200010f141c */
[----:B------:R-:W4:Y:S04]  /*0870*/  @!P6 LDG.E R18, desc[UR8][R14.64] ;  /* 0x000000080e12e981 */ /* 0x000f28000c1e1900 */
[----:B------:R-:W4:Y:S04]  /*0880*/  @!P4 LDG.E R16, desc[UR8][R10.64] ;  /* 0x000000080a10c981 */ /* 0x000f28000c1e1900 */
[----:B------:R-:W4:Y:S01]  /*0890*/  @!P5 LDG.E R8, desc[UR8][R12.64] ;  /* 0x000000080c08d981 */ /* 0x000f22000c1e1900 */
[----:B------:R-:W-:-:S02]  /*08a0*/  MOV R40, R41 ;  /* 0x0000002900287202 */ /* 0x000fc40000000f00 */
[----:B------:R-:W-:Y:S01]  /*08b0*/  MOV R2, R42 ;  /* 0x0000002a00027202 */ /* 0x000fe20000000f00 */
[----:B------:R-:W-:Y:S01]  /*08c0*/  UMOV UR7, 0x10 ;  /* 0x0000001000077882 */ /* 0x000fe20000000000 */
[----:B------:R-:W-:Y:S01]  /*08d0*/  UMOV UR4, URZ ;  /* 0x000000ff00047c82 */ /* 0x000fe20008000000 */
[----:B--2---:R0:W-:Y:S04]  /*08e0*/  STS [R44+0x40], R23 ;  /* 0x000040172c007388 */ /* 0x0041e80000000800 */
[----:B---3--:R0:W-:Y:S04]  /*08f0*/  STS [R44], R29 ;  /* 0x0000001d2c007388 */ /* 0x0081e80000000800 */
[----:B-----5:R0:W-:Y:S04]  /*0900*/  STS [R44+0x80], R31 ;  /* 0x0000801f2c007388 */ /* 0x0201e80000000800 */
[----:B------:R0:W-:Y:S04]  /*0910*/  STS [R44+0xc0], R21 ;  /* 0x0000c0152c007388 */ /* 0x0001e80000000800 */
[----:B------:R0:W-:Y:S04]  /*0920*/  STS [R43], R20 ;  /* 0x000000142b007388 */ /* 0x0001e80000000800 */
[----:B----4-:R0:W-:Y:S04]  /*0930*/  STS [R43+0xc], R18 ;  /* 0x00000c122b007388 */ /* 0x0101e80000000800 */
[----:B------:R0:W-:Y:S04]  /*0940*/  STS [R43+0x4], R16 ;  /* 0x000004102b007388 */ /* 0x0001e80000000800 */
[----:B------:R0:W-:Y:S01]  /*0950*/  STS [R43+0x8], R8 ;  /* 0x000008082b007388 */ /* 0x0001e20000000800 */
[----:B------:R-:W-:Y:S06]  /*0960*/  BAR.SYNC.DEFER_BLOCKING 0x0 ;  /* 0x0000000000007b1d */ /* 0x000fec0000010000 */
.L_x_178:
[----:B0-----:R-:W-:Y:S01]  /*0970*/  LDS.128 R8, [R2+-0x80] ;  /* 0xffff800002087984 */ /* 0x001fe20000000c00 */
[----:B------:R-:W-:-:S03]  /*0980*/  UIADD3 UR7, UP0, UPT, UR7, -0x8, URZ ;  /* 0xfffffff807077890 */ /* 0x000fc6000ff1e0ff */
[----:B------:R-:W0:Y:S01]  /*0990*/  LDS.128 R28, [R40+-0x100] ;  /* 0xffff0000281c7984 */ /* 0x000e220000000c00 */
[----:B------:R-:W-:Y:S02]  /*09a0*/  UIADD3.X UR4, UPT, UPT, UR4, -0x1, URZ, UP0, !UPT ;  /* 0xffffffff04047890 */ /* 0x000fe400087fe4ff */
[----:B------:R-:W-:Y:S01]  /*09b0*/  UISETP.NE.U32.AND UP0, UPT, UR7, URZ, UPT ;  /* 0x000000ff0700728c */ /* 0x000fe2000bf05070 */
[----:B------:R-:W1:Y:S03]  /*09c0*/  LDS.128 R12, [R2+-0x40] ;  /* 0xffffc000020c7984 */ /* 0x000e660000000c00 */
[----:B------:R-:W-:Y:S01]  /*09d0*/  UISETP.NE.AND.EX UP0, UPT, UR4, URZ, UPT, UP0 ;  /* 0x000000ff0400728c */ /* 0x000fe2000bf05300 */
[----:B------:R-:W2:Y:S04]  /*09e0*/  LDS.128 R16, [R2] ;  /* 0x0000000002107984 */ /* 0x000ea80000000c00 */
[----:B------:R-:W3:Y:S04]  /*09f0*/  LDS.128 R20, [R2+0x40] ;  /* 0x0000400002147984 */ /* 0x000ee80000000c00 */
[----:B------:R-:W4:Y:S01]  /*0a00*/  LDS.128 R32, [R40] ;  /* 0x0000000028207984 */ /* 0x000f220000000c00 */
[C---:B0-----:R-:W-:Y:S01]  /*0a10*/  FFMA R63, R8.reuse, R28, R25 ;  /* 0x0000001c083f7223 */ /* 0x041fe20000000019 */
[C---:B------:R-:W-:Y:S01]  /*0a20*/  FFMA R53, R8.reuse, R29, R24 ;  /* 0x0000001d08357223 */ /* 0x040fe20000000018 */
[C---:B------:R-:W-:Y:S01]  /*0a30*/  FFMA R62, R8.reuse, R30, R27 ;  /* 0x0000001e083e7223 */ /* 0x040fe2000000001b */
[----:B------:R-:W-:Y:S01]  /*0a40*/  FFMA R8, R8, R31, R26 ;  /* 0x0000001f08087223 */ /* 0x000fe2000000001a */
[C---:B-1----:R-:W-:Y:S01]  /*0a50*/  FFMA R37, R12.reuse, R28, R37 ;  /* 0x0000001c0c257223 */ /* 0x042fe20000000025 */
[----:B------:R-:W0:Y:S01]  /*0a60*/  LDS.128 R24, [R40+0x100] ;  /* 0x0001000028187984 */ /* 0x000e220000000c00 */
[CC--:B------:R-:W-:Y:S01]  /*0a70*/  FFMA R36, R12.reuse, R29.reuse, R36 ;  /* 0x0000001d0c247223 */ /* 0x0c0fe20000000024 */
[----:B------:R-:W-:Y:S01]  /*0a80*/  FFMA R39, R12, R30, R39 ;  /* 0x0000001e0c277223 */ /* 0x000fe20000000027 */
[C---:B--2---:R-:W-:Y:S01]  /*0a90*/  FFMA R45, R16.reuse, R28, R45 ;  /* 0x0000001c102d7223 */ /* 0x044fe2000000002d */
[C---:B------:R-:W-:Y:S01]  /*0aa0*/  FFMA R48, R16.reuse, R29, R48 ;  /* 0x0000001d10307223 */ /* 0x040fe20000000030 */
[----:B------:R-:W-:Y:S01]  /*0ab0*/  FFMA R47, R16, R30, R47 ;  /* 0x0000001e102f7223 */ /* 0x000fe2000000002f */
[----:B------:R-:W-:Y:S01]  /*0ac0*/  FFMA R12, R12, R31, R46 ;  /* 0x0000001f0c0c7223 */ /* 0x000fe2000000002e */
[C---:B---3--:R-:W-:Y:S01]  /*0ad0*/  FFMA R51, R20.reuse, R28, R51 ;  /* 0x0000001c14337223 */ /* 0x048fe20000000033 */
[C---:B------:R-:W-:Y:S01]  /*0ae0*/  FFMA R38, R20.reuse, R29, R38 ;  /* 0x0000001d14267223 */ /* 0x040fe20000000026 */
[----:B------:R-:W-:Y:S01]  /*0af0*/  FFMA R49, R20, R30, R49 ;  /* 0x0000001e14317223 */ /* 0x000fe20000000031 */
[-C--:B------:R-:W-:Y:S01]  /*0b00*/  FFMA R16, R16, R31.reuse, R50 ;  /* 0x0000001f10107223 */ /* 0x080fe20000000032 */
[----:B------:R-:W-:Y:S01]  /*0b10*/  FFMA R20, R20, R31, R52 ;  /* 0x0000001f14147223 */ /* 0x000fe20000000034 */
[C---:B----4-:R-:W-:Y:S01]  /*0b20*/  FFMA R63, R32.reuse, R9, R63 ;  /* 0x00000009203f7223 */ /* 0x050fe2000000003f */
[----:B------:R-:W1:Y:S01]  /*0b30*/  LDS.128 R28, [R40+0x200] ;  /* 0x00020000281c7984 */ /* 0x000e620000000c00 */
[C---:B------:R-:W-:Y:S01]  /*0b40*/  FFMA R53, R9.reuse, R33, R53 ;  /* 0x0000002109357223 */ /* 0x040fe20000000035 */
[CC--:B------:R-:W-:Y:S01]  /*0b50*/  FFMA R65, R9.reuse, R34.reuse, R62 ;  /* 0x0000002209417223 */ /* 0x0c0fe2000000003e */
[----:B------:R-:W-:Y:S01]  /*0b60*/  FFMA R8, R9, R35, R8 ;  /* 0x0000002309087223 */ /* 0x000fe20000000008 */
[C---:B------:R-:W-:Y:S01]  /*0b70*/  FFMA R37, R32.reuse, R13, R37 ;  /* 0x0000000d20257223 */ /* 0x040fe20000000025 */
[C---:B------:R-:W-:Y:S01]  /*0b80*/  FFMA R9, R13.reuse, R33, R36 ;  /* 0x000000210d097223 */ /* 0x040fe20000000024 */
[CC--:B------:R-:W-:Y:S01]  /*0b90*/  FFMA R39, R13.reuse, R34.reuse, R39 ;  /* 0x000000220d277223 */ /* 0x0c0fe20000000027 */
[----:B------:R-:W-:Y:S01]  /*0ba0*/  FFMA R12, R13, R35, R12 ;  /* 0x000000230d0c7223 */ /* 0x000fe2000000000c */
[----:B------:R-:W-:Y:S01]  /*0bb0*/  FFMA R13, R17, R33, R48 ;  /* 0x00000021110d7223 */ /* 0x000fe20000000030 */
[C---:B------:R-:W-:Y:S01]  /*0bc0*/  FFMA R45, R32.reuse, R17, R45 ;  /* 0x00000011202d7223 */ /* 0x040fe2000000002d */
[----:B------:R-:W-:Y:S01]  /*0bd0*/  FFMA R51, R32, R21, R51 ;  /* 0x0000001520337223 */ /* 0x000fe20000000033 */
[----:B------:R-:W-:Y:S01]  /*0be0*/  FFMA R33, R21, R33, R38 ;  /* 0x0000002115217223 */ /* 0x000fe20000000026 */
[CC--:B------:R-:W-:Y:S01]  /*0bf0*/  FFMA R47, R17.reuse, R34.reuse, R47 ;  /* 0x00000022112f7223 */ /* 0x0c0fe2000000002f */
[-C--:B------:R-:W-:Y:S01]  /*0c00*/  FFMA R16, R17, R35.reuse, R16 ;  /* 0x0000002311107223 */ /* 0x080fe20000000010 */
[C---:B------:R-:W-:Y:S01]  /*0c10*/  FFMA R49, R21.reuse, R34, R49 ;  /* 0x0000002215317223 */ /* 0x040fe20000000031 */
[----:B------:R-:W-:Y:S01]  /*0c20*/  FFMA R20, R21, R35, R20 ;  /* 0x0000002315147223 */ /* 0x000fe20000000014 */
[----:B0-----:R-:W-:Y:S01]  /*0c30*/  FFMA R63, R24, R10, R63 ;  /* 0x0000000a183f7223 */ /* 0x001fe2000000003f */
[C---:B------:R-:W-:Y:S01]  /*0c40*/  FFMA R46, R10.reuse, R25, R53 ;  /* 0x000000190a2e7223 */ /* 0x040fe20000000035 */
[C---:B------:R-:W-:Y:S01]  /*0c50*/  FFMA R65, R10.reuse, R26, R65 ;  /* 0x0000001a0a417223 */ /* 0x040fe20000000041 */
[----:B------:R-:W-:Y:S01]  /*0c60*/  FFMA R8, R10, R27, R8 ;  /* 0x0000001b0a087223 */ /* 0x000fe20000000008 */
[----:B------:R-:W-:Y:S01]  /*0c70*/  FFMA R17, R24, R14, R37 ;  /* 0x0000000e18117223 */ /* 0x000fe20000000025 */
[-C--:B------:R-:W-:Y:S01]  /*0c80*/  FFMA R10, R14, R25.reuse, R9 ;  /* 0x000000190e0a7223 */ /* 0x080fe20000000009 */
[C---:B------:R-:W-:Y:S01]  /*0c90*/  FFMA R45, R24.reuse, R18, R45 ;  /* 0x00000012182d7223 */ /* 0x040fe2000000002d */
[----:B------:R-:W-:Y:S01]  /*0ca0*/  FFMA R51, R24, R22, R51 ;  /* 0x0000001618337223 */ /* 0x000fe20000000033 */
[-C--:B------:R-:W-:Y:S01]  /*0cb0*/  FFMA R9, R14, R26.reuse, R39 ;  /* 0x0000001a0e097223 */ /* 0x080fe20000000027 */
[----:B------:R-:W-:Y:S01]  /*0cc0*/  FFMA R24, R22, R25, R33 ;  /* 0x0000001916187223 */ /* 0x000fe20000000021 */
[----:B------:R-:W-:Y:S01]  /*0cd0*/  LDS.128 R36, [R40+0x300] ;  /* 0x0003000028247984 */ /* 0x000fe20000000c00 */
[-C--:B------:R-:W-:Y:S01]  /*0ce0*/  FFMA R14, R14, R27.reuse, R12 ;  /* 0x0000001b0e0e7223 */ /* 0x080fe2000000000c */
[C---:B------:R-:W-:Y:S01]  /*0cf0*/  FFMA R16, R18.reuse, R27, R16 ;  /* 0x0000001b12107223 */ /* 0x040fe20000000010 */
[C---:B------:R-:W-:Y:S01]  /*0d00*/  FFMA R12, R18.reuse, R25, R13 ;  /* 0x00000019120c7223 */ /* 0x040fe2000000000d */
[----:B------:R-:W0:Y:S01]  /*0d10*/  LDS.128 R32, [R2+-0x70] ;  /* 0xffff900002207984 */ /* 0x000e220000000c00 */
[-C--:B------:R-:W-:Y:S01]  /*0d20*/  FFMA R47, R18, R26.reuse, R47 ;  /* 0x0000001a122f7223 */ /* 0x080fe2000000002f */
[C---:B------:R-:W-:Y:S01]  /*0d30*/  FFMA R49, R22.reuse, R26, R49 ;  /* 0x0000001a16317223 */ /* 0x040fe20000000031 */
[----:B------:R-:W-:Y:S01]  /*0d40*/  FFMA R20, R22, R27, R20 ;  /* 0x0000001b16147223 */ /* 0x000fe20000000014 */
[C---:B-1----:R-:W-:Y:S01]  /*0d50*/  FFMA R63, R28.reuse, R11, R63 ;  /* 0x0000000b1c3f7223 */ /* 0x042fe2000000003f */
[C---:B------:R-:W-:Y:S01]  /*0d60*/  FFMA R46, R11.reuse, R29, R46 ;  /* 0x0000001d0b2e7223 */ /* 0x040fe2000000002e */
[CC--:B------:R-:W-:Y:S01]  /*0d70*/  FFMA R65, R11.reuse, R30.reuse, R65 ;  /* 0x0000001e0b417223 */ /* 0x0c0fe20000000041 */
[----:B------:R-:W-:Y:S01]  /*0d80*/  FFMA R26, R11, R31, R8 ;  /* 0x0000001f0b1a7223 */ /* 0x000fe20000000008 */
[C---:B------:R-:W-:Y:S01]  /*0d90*/  FFMA R22, R15.reuse, R29, R10 ;  /* 0x0000001d0f167223 */ /* 0x040fe2000000000a */
[-C--:B------:R-:W-:Y:S01]  /*0da0*/  FFMA R53, R15, R30.reuse, R9 ;  /* 0x0000001e0f357223 */ /* 0x080fe20000000009 */
[C---:B------:R-:W-:Y:S01]  /*0db0*/  FFMA R21, R28.reuse, R15, R17 ;  /* 0x0000000f1c157223 */ /* 0x040fe20000000011 */
[----:B------:R-:W1:Y:S01]  /*0dc0*/  LDS.128 R8, [R2+-0x30] ;  /* 0xffffd00002087984 */ /* 0x000e620000000c00 */
[C---:B------:R-:W-:Y:S01]  /*0dd0*/  FFMA R45, R28.reuse, R19, R45 ;  /* 0x000000131c2d7223 */ /* 0x040fe2000000002d */
[C---:B------:R-:W-:Y:S01]  /*0de0*/  FFMA R50, R19.reuse, R29, R12 ;  /* 0x0000001d13327223 */ /* 0x040fe2000000000c */
[CC--:B------:R-:W-:Y:S01]  /*0df0*/  FFMA R47, R19.reuse, R30.reuse, R47 ;  /* 0x0000001e132f7223 */ /* 0x0c0fe2000000002f */
[-C--:B------:R-:W-:Y:S01]  /*0e00*/  FFMA R52, R19, R31.reuse, R16 ;  /* 0x0000001f13347223 */ /* 0x080fe20000000010 */
[----:B------:R-:W-:Y:S01]  /*0e10*/  FFMA R48, R15, R31, R14 ;  /* 0x0000001f0f307223 */ /* 0x000fe2000000000e */
[----:B------:R-:W2:Y:S01]  /*0e20*/  LDS.128 R16, [R2+0x50] ;  /* 0x0000500002107984 */ /* 0x000ea20000000c00 */
[----:B------:R-:W-:Y:S01]  /*0e30*/  FFMA R51, R28, R23, R51 ;  /* 0x000000171c337223 */ /* 0x000fe20000000033 */
[C---:B------:R-:W-:Y:S01]  /*0e40*/  FFMA R28, R23.reuse, R29, R24 ;  /* 0x0000001d171c7223 */ /* 0x040fe20000000018 */
[C---:B------:R-:W-:Y:S01]  /*0e50*/  FFMA R49, R23.reuse, R30, R49 ;  /* 0x0000001e17317223 */ /* 0x040fe20000000031 */
[----:B------:R3:W4:Y:S01]  /*0e60*/  LDS.128 R12, [R2+0x10] ;  /* 0x00001000020c7984 */ /* 0x0007220000000c00 */
[----:B------:R-:W-:Y:S01]  /*0e70*/  FFMA R30, R23, R31, R20 ;  /* 0x0000001f171e7223 */ /* 0x000fe20000000014 */
[----:B---3--:R-:W-:Y:S01]  /*0e80*/  IADD3 R2, PT, PT, R2, 0x20, RZ ;  /* 0x0000002002027810 */ /* 0x008fe20007ffe0ff */
[C---:B0-----:R-:W-:Y:S01]  /*0e90*/  FFMA R63, R32.reuse, R36, R63 ;  /* 0x00000024203f7223 */ /* 0x041fe2000000003f */
[C---:B------:R-:W-:Y:S01]  /*0ea0*/  FFMA R46, R32.reuse, R37, R46 ;  /* 0x00000025202e7223 */ /* 0x040fe2000000002e */
[C---:B------:R-:W-:Y:S01]  /*0eb0*/  FFMA R65, R32.reuse, R38, R65 ;  /* 0x0000002620417223 */ /* 0x040fe20000000041 */
[----:B------:R-:W-:-:S02]  /*0ec0*/  FFMA R32, R32, R39, R26 ;  /* 0x0000002720207223 */ /* 0x000fc4000000001a */
[----:B------:R-:W0:Y:S01]  /*0ed0*/  LDS.128 R24, [R40+0x400] ;  /* 0x0004000028187984 */ /* 0x000e220000000c00 */
[C---:B-1----:R-:W-:Y:S01]  /*0ee0*/  FFMA R67, R8.reuse, R36, R21 ;  /* 0x0000002408437223 */ /* 0x042fe20000000015 */
[C---:B------:R-:W-:Y:S01]  /*0ef0*/  FFMA R62, R8.reuse, R37, R22 ;  /* 0x00000025083e7223 */ /* 0x040fe20000000016 */
[C---:B------:R-:W-:Y:S01]  /*0f00*/  FFMA R53, R8.reuse, R38, R53 ;  /* 0x0000002608357223 */ /* 0x040fe20000000035 */
[----:B------:R-:W1:Y:S01]  /*0f10*/  LDS.128 R20, [R40+0x500] ;  /* 0x0005000028147984 */ /* 0x000e620000000c00 */
[----:B------:R-:W-:Y:S01]  /*0f20*/  FFMA R48, R8, R39, R48 ;  /* 0x0000002708307223 */ /* 0x000fe20000000030 */
[C---:B--2---:R-:W-:Y:S01]  /*0f30*/  FFMA R51, R16.reuse, R36, R51 ;  /* 0x0000002410337223 */ /* 0x044fe20000000033 */
[C---:B------:R-:W-:Y:S01]  /*0f40*/  FFMA R8, R16.reuse, R37, R28 ;  /* 0x0000002510087223 */ /* 0x040fe2000000001c */
[C---:B------:R-:W-:Y:S01]  /*0f50*/  FFMA R49, R16.reuse, R38, R49 ;  /* 0x0000002610317223 */ /* 0x040fe20000000031 */
[----:B------:R-:W-:Y:S01]  /*0f60*/  FFMA R16, R16, R39, R30 ;  /* 0x0000002710107223 */ /* 0x000fe2000000001e */
[C---:B----4-:R-:W-:Y:S01]  /*0f70*/  FFMA R50, R12.reuse, R37, R50 ;  /* 0x000000250c327223 */ /* 0x050fe20000000032 */
[----:B------:R2:W3:Y:S01]  /*0f80*/  LDS.128 R28, [R40+0x600] ;  /* 0x00060000281c7984 */ /* 0x0004e20000000c00 */
[C---:B------:R-:W-:Y:S01]  /*0f90*/  FFMA R52, R12.reuse, R39, R52 ;  /* 0x000000270c347223 */ /* 0x040fe20000000034 */
[C---:B------:R-:W-:Y:S01]  /*0fa0*/  FFMA R45, R12.reuse, R36, R45 ;  /* 0x000000240c2d7223 */ /* 0x040fe2000000002d */
[----:B------:R-:W-:Y:S01]  /*0fb0*/  FFMA R47, R12, R38, R47 ;  /* 0x000000260c2f7223 */ /* 0x000fe2000000002f */
[----:B--2---:R-:W-:-:S02]  /*0fc0*/  VIADD R40, R40, 0x800 ;  /* 0x0000080028287836 */ /* 0x004fc40000000000 */
[C---:B0-----:R-:W-:Y:S01]  /*0fd0*/  FFMA R63, R24.reuse, R33, R63 ;  /* 0x00000021183f7223 */ /* 0x041fe2000000003f */
[C---:B------:R-:W-:Y:S01]  /*0fe0*/  FFMA R37, R33.reuse, R25, R46 ;  /* 0x0000001921257223 */ /* 0x040fe2000000002e */
[CC--:B------:R-:W-:Y:S01]  /*0ff0*/  FFMA R65, R33.reuse, R26.reuse, R65 ;  /* 0x0000001a21417223 */ /* 0x0c0fe20000000041 */
[----:B------:R-:W-:Y:S01]  /*1000*/  FFMA R32, R33, R27, R32 ;  /* 0x0000001b21207223 */ /* 0x000fe20000000020 */
[C---:B------:R-:W-:Y:S01]  /*1010*/  FFMA R67, R24.reuse, R9, R67 ;  /* 0x0000000918437223 */ /* 0x040fe20000000043 */
[C---:B------:R-:W-:Y:S01]  /*1020*/  FFMA R33, R9.reuse, R25, R62 ;  /* 0x0000001909217223 */ /* 0x040fe2000000003e */
[CC--:B------:R-:W-:Y:S01]  /*1030*/  FFMA R53, R9.reuse, R26.reuse, R53 ;  /* 0x0000001a09357223 */ /* 0x0c0fe20000000035 */
[----:B------:R-:W-:Y:S01]  /*1040*/  FFMA R48, R9, R27, R48 ;  /* 0x0000001b09307223 */ /* 0x000fe20000000030 */
[C---:B------:R-:W-:Y:S01]  /*1050*/  FFMA R9, R13.reuse, R25, R50 ;  /* 0x000000190d097223 */ /* 0x040fe20000000032 */
[C---:B------:R-:W-:Y:S01]  /*1060*/  FFMA R52, R13.reuse, R27, R52 ;  /* 0x0000001b0d347223 */ /* 0x040fe20000000034 */
[C---:B------:R-:W-:Y:S01]  /*1070*/  FFMA R45, R24.reuse, R13, R45 ;  /* 0x0000000d182d7223 */ /* 0x040fe2000000002d */
[-C--:B------:R-:W-:Y:S01]  /*1080*/  FFMA R47, R13, R26.reuse, R47 ;  /* 0x0000001a0d2f7223 */ /* 0x080fe2000000002f */
[----:B------:R-:W-:Y:S01]  /*1090*/  FFMA R51, R24, R17, R51 ;  /* 0x0000001118337223 */ /* 0x000fe20000000033 */
[C---:B------:R-:W-:Y:S01]  /*10a0*/  FFMA R25, R17.reuse, R25, R8 ;  /* 0x0000001911197223 */ /* 0x040fe20000000008 */
[C---:B------:R-:W-:Y:S01]  /*10b0*/  FFMA R49, R17.reuse, R26, R49 ;  /* 0x0000001a11317223 */ /* 0x040fe20000000031 */
[----:B------:R-:W-:Y:S01]  /*10c0*/  FFMA R16, R17, R27, R16 ;  /* 0x0000001b11107223 */ /* 0x000fe20000000010 */
[-C--:B-1----:R-:W-:Y:S01]  /*10d0*/  FFMA R48, R10, R23.reuse, R48 ;  /* 0x000000170a307223 */ /* 0x082fe20000000030 */
[----:B------:R-:W-:Y:S01]  /*10e0*/  FFMA R52, R14, R23, R52 ;  /* 0x000000170e347223 */ /* 0x000fe20000000034 */
[----:B------:R-:W-:Y:S01]  /*10f0*/  FFMA R63, R20, R34, R63 ;  /* 0x00000022143f7223 */ /* 0x000fe2000000003f */
[C---:B------:R-:W-:Y:S01]  /*1100*/  FFMA R24, R34.reuse, R21, R37 ;  /* 0x0000001522187223 */ /* 0x040fe20000000025 */
[C---:B------:R-:W-:Y:S01]  /*1110*/  FFMA R65, R34.reuse, R22, R65 ;  /* 0x0000001622417223 */ /* 0x040fe20000000041 */
[----:B------:R-:W-:Y:S01]  /*1120*/  FFMA R32, R34, R23, R32 ;  /* 0x0000001722207223 */ /* 0x000fe20000000020 */
[----:B------:R-:W-:Y:S01]  /*1130*/  FFMA R67, R20, R10, R67 ;  /* 0x0000000a14437223 */ /* 0x000fe20000000043 */
[CC--:B------:R-:W-:Y:S01]  /*1140*/  FFMA R36, R10.reuse, R21.reuse, R33 ;  /* 0x000000150a247223 */ /* 0x0c0fe20000000021 */
[----:B------:R-:W-:Y:S01]  /*1150*/  FFMA R53, R10, R22, R53 ;  /* 0x000000160a357223 */ /* 0x000fe20000000035 */
[----:B------:R-:W-:Y:S01]  /*1160*/  FFMA R45, R20, R14, R45 ;  /* 0x0000000e142d7223 */ /* 0x000fe2000000002d */
[CC--:B------:R-:W-:Y:S01]  /*1170*/  FFMA R8, R14.reuse, R21.reuse, R9 ;  /* 0x000000150e087223 */ /* 0x0c0fe20000000009 */
[----:B------:R-:W-:Y:S01]  /*1180*/  FFMA R47, R14, R22, R47 ;  /* 0x000000160e2f7223 */ /* 0x000fe2000000002f */
[----:B------:R-:W-:Y:S01]  /*1190*/  FFMA R51, R20, R18, R51 ;  /* 0x0000001214337223 */ /* 0x000fe20000000033 */
[C---:B------:R-:W-:Y:S01]  /*11a0*/  FFMA R38, R18.reuse, R21, R25 ;  /* 0x0000001512267223 */ /* 0x040fe20000000019 */
[C---:B------:R-:W-:Y:S01]  /*11b0*/  FFMA R49, R18.reuse, R22, R49 ;  /* 0x0000001612317223 */ /* 0x040fe20000000031 */
[----:B------:R-:W-:Y:S01]  /*11c0*/  FFMA R16, R18, R23, R16 ;  /* 0x0000001712107223 */ /* 0x000fe20000000010 */
[-C--:B---3--:R-:W-:Y:S01]  /*11d0*/  FFMA R46, R11, R31.reuse, R48 ;  /* 0x0000001f0b2e7223 */ /* 0x088fe20000000030 */
[----:B------:R-:W-:Y:S01]  /*11e0*/  FFMA R50, R15, R31, R52 ;  /* 0x0000001f0f327223 */ /* 0x000fe20000000034 */
[C---:B------:R-:W-:Y:S01]  /*11f0*/  FFMA R25, R28.reuse, R35, R63 ;  /* 0x000000231c197223 */ /* 0x040fe2000000003f */
[C---:B------:R-:W-:Y:S01]  /*1200*/  FFMA R24, R35.reuse, R29, R24 ;  /* 0x0000001d23187223 */ /* 0x040fe20000000018 */
[CC--:B------:R-:W-:Y:S01]  /*1210*/  FFMA R27, R35.reuse, R30.reuse, R65 ;  /* 0x0000001e231b7223 */ /* 0x0c0fe20000000041 */
[----:B------:R-:W-:Y:S01]  /*1220*/  FFMA R26, R35, R31, R32 ;  /* 0x0000001f231a7223 */ /* 0x000fe20000000020 */
[C---:B------:R-:W-:Y:S01]  /*1230*/  FFMA R37, R28.reuse, R11, R67 ;  /* 0x0000000b1c257223 */ /* 0x040fe20000000043 */
[C---:B------:R-:W-:Y:S01]  /*1240*/  FFMA R36, R11.reuse, R29, R36 ;  /* 0x0000001d0b247223 */ /* 0x040fe20000000024 */
[-C--:B------:R-:W-:Y:S01]  /*1250*/  FFMA R39, R11, R30.reuse, R53 ;  /* 0x0000001e0b277223 */ /* 0x080fe20000000035 */
[C---:B------:R-:W-:Y:S01]  /*1260*/  FFMA R45, R28.reuse, R15, R45 ;  /* 0x0000000f1c2d7223 */ /* 0x040fe2000000002d */
[C---:B------:R-:W-:Y:S01]  /*1270*/  FFMA R48, R15.reuse, R29, R8 ;  /* 0x0000001d0f307223 */ /* 0x040fe20000000008 */
[-C--:B------:R-:W-:Y:S01]  /*1280*/  FFMA R47, R15, R30.reuse, R47 ;  /* 0x0000001e0f2f7223 */ /* 0x080fe2000000002f */
[----:B------:R-:W-:Y:S01]  /*1290*/  FFMA R51, R28, R19, R51 ;  /* 0x000000131c337223 */ /* 0x000fe20000000033 */
[C---:B------:R-:W-:Y:S01]  /*12a0*/  FFMA R38, R19.reuse, R29, R38 ;  /* 0x0000001d13267223 */ /* 0x040fe20000000026 */
[C---:B------:R-:W-:Y:S01]  /*12b0*/  FFMA R49, R19.reuse, R30, R49 ;  /* 0x0000001e13317223 */ /* 0x040fe20000000031 */
[----:B------:R-:W-:Y:S01]  /*12c0*/  FFMA R52, R19, R31, R16 ;  /* 0x0000001f13347223 */ /* 0x000fe20000000010 */
[----:B------:R-:W-:Y:S06]  /*12d0*/  BRA.U UP0, `(.L_x_178) ;  /* 0xfffffff500a47547 */ /* 0x000fec000b83ffff */
[----:B------:R-:W-:Y:S01]  /*12e0*/  BAR.SYNC.DEFER_BLOCKING 0x0 ;  /* 0x0000000000007b1d */ /* 0x000fe20000010000 */
[----:B------:R-:W-:-:S04]  /*12f0*/  UIADD3 UR5, UP0, UPT, UR5, 0x10, URZ ;  /* 0x0000001005057890 */ /* 0x000fc8000ff1e0ff */
[----:B------:R-:W-:Y:S02]  /*1300*/  UIADD3.X UR6, UPT, UPT, URZ, UR6, URZ, UP0, !UPT ;  /* 0x00000006ff067290 */ /* 0x000fe400087fe4ff */
[----:B------:R-:W-:-:S04]  /*1310*/  UISETP.GE.U32.AND UP0, UPT, UR5, UR16, UPT ;  /* 0x000000100500728c */ /* 0x000fc8000bf06070 */
[----:B------:R-:W-:-:S09]  /*1320*/  UISETP.GE.U32.AND.EX UP0, UPT, UR6, UR17, UPT, UP0 ;  /* 0x000000110600728c */ /* 0x000fd2000bf06100 */
[----:B------:R-:W-:Y:S05]  /*1330*/  BRA.U !UP0, `(.L_x_179) ;  /* 0xfffffff108147547 */ /* 0x000fea000b83ffff */
.L_x_177:
[----:B------:R-:W0:Y:S01]  /*1340*/  LDCU.64 UR10, c[0x0][0x3a0] ;  /* 0x00007400ff0a77ac */ /* 0x000e220008000a00 */
[C---:B------:R-:W-:Y:S01]  /*1350*/  IADD3 R0, P3, PT, R54.reuse, 0x1, RZ ;  /* 0x0000000136007810 */ /* 0x040fe20007f7e0ff */
[----:B------:R-:W1:Y:S01]  /*1360*/  LDC.64 R6, c[0x0][0x3a0] ;  /* 0x0000e800ff067b82 */ /* 0x000e620000000a00 */
[----:B------:R-:W-:Y:S01]  /*1370*/  MOV R55, RZ ;  /* 0x000000ff00377202 */ /* 0x000fe20000000f00 */
[----:B------:R-:W2:Y:S01]  /*1380*/  LDCU.128 UR4, c[0x0][0x390] ;  /* 0x00007200ff0477ac */ /* 0x000ea20008000c00 */
[C---:B------:R-:W-:Y:S02]  /*1390*/  IADD3 R2, P0, PT, R54.reuse, 0x2, RZ ;  /* 0x0000000236027810 */ /* 0x040fe40007f1e0ff */
[----:B------:R-:W-:Y:S02]  /*13a0*/  IADD3 R8, P6, PT, R54, 0x3, RZ ;  /* 0x0000000336087810 */ /* 0x000fe40007fde0ff */
[----:B0-----:R-:W-:Y:S01]  /*13b0*/  ISETP.GE.U32.AND P2, PT, R0, UR10, PT ;  /* 0x0000000a00007c0c */ /* 0x001fe2000bf46070 */
[----:B------:R-:W-:Y:S01]  /*13c0*/  IMAD R3, R57, UR10, RZ ;  /* 0x0000000a39037c24 */ /* 0x000fe2000f8e02ff */
[----:B------:R-:W-:Y:S01]  /*13d0*/  IADD3.X R0, PT, PT, RZ, RZ, RZ, P3, !PT ;  /* 0x000000ffff007210 */ /* 0x000fe20001ffe4ff */
[C---:B------:R-:W-:Y:S01]  /*13e0*/  IMAD.WIDE.U32 R4, R56.reuse, UR10, R54 ;  /* 0x0000000a38047c25 */ /* 0x040fe2000f8e0036 */
[----:B--2---:R-:W-:-:S02]  /*13f0*/  ISETP.GE.U32.AND P5, PT, R56, UR6, PT ;  /* 0x0000000638007c0c */ /* 0x004fc4000bfa6070 */
[----:B------:R-:W-:Y:S01]  /*1400*/  ISETP.GE.U32.AND.EX P2, PT, R0, UR11, PT, P2 ;  /* 0x0000000b00007c0c */ /* 0x000fe2000bf46120 */
[----:B------:R-:W-:Y:S01]  /*1410*/  IMAD R9, R56, UR11, R3 ;  /* 0x0000000b38097c24 */ /* 0x000fe2000f8e0203 */
[----:B------:R-:W-:Y:S02]  /*1420*/  ISETP.GE.U32.AND P1, PT, R2, UR10, PT ;  /* 0x0000000a02007c0c */ /* 0x000fe4000bf26070 */
[----:B------:R-:W-:Y:S02]  /*1430*/  ISETP.GE.U32.OR.EX P4, PT, R57, UR7, P2, P5 ;  /* 0x0000000739007c0c */ /* 0x000fe40009786550 */
[----:B------:R-:W-:Y:S02]  /*1440*/  LEA R2, P3, R4, UR4, 0x2 ;  /* 0x0000000404027c11 */ /* 0x000fe4000f8610ff */
[----:B------:R-:W-:Y:S02]  /*1450*/  IADD3 R3, PT, PT, R5, R9, RZ ;  /* 0x0000000905037210 */ /* 0x000fe40007ffe0ff */
[----:B------:R-:W-:-:S02]  /*1460*/  IADD3.X R0, PT, PT, RZ, RZ, RZ, P0, !PT ;  /* 0x000000ffff007210 */ /* 0x000fc400007fe4ff */
[----:B------:R-:W-:Y:S01]  /*1470*/  LEA.HI.X R3, R4, UR5, R3, 0x2, P3 ;  /* 0x0000000504037c11 */ /* 0x000fe200098f1403 */
[----:B-1----:R-:W-:Y:S01]  /*1480*/  IMAD.WIDE.U32 R4, R56, UR10, R6 ;  /* 0x0000000a38047c25 */ /* 0x002fe2000f8e0006 */
[----:B------:R-:W-:Y:S02]  /*1490*/  ISETP.GE.U32.AND P3, PT, R54, UR10, PT ;  /* 0x0000000a36007c0c */ /* 0x000fe4000bf66070 */
[----:B------:R-:W-:Y:S01]  /*14a0*/  ISETP.GE.U32.AND.EX P1, PT, R0, UR11, PT, P1 ;  /* 0x0000000b00007c0c */ /* 0x000fe2000bf26110 */
[----:B------:R-:W-:Y:S01]  /*14b0*/  @!P4 STG.E desc[UR8][R2.64+0x4], R24 ;  /* 0x000004180200c986 */ /* 0x000fe2000c101908 */
[----:B------:R-:W-:Y:S02]  /*14c0*/  IADD3.X R0, PT, PT, RZ, RZ, RZ, P6, !PT ;  /* 0x000000ffff007210 */ /* 0x000fe400037fe4ff */
[----:B------:R-:W-:Y:S02]  /*14d0*/  ISETP.GE.U32.AND P0, PT, R8, UR10, PT ;  /* 0x0000000a08007c0c */ /* 0x000fe4000bf06070 */
[----:B------:R-:W-:-:S02]  /*14e0*/  ISETP.GE.U32.AND.EX P3, PT, RZ, UR11, PT, P3 ;  /* 0x0000000bff007c0c */ /* 0x000fc4000bf66130 */
[C---:B------:R-:W-:Y:S02]  /*14f0*/  ISETP.GE.U32.OR.EX P6, PT, R57.reuse, UR7, P1, P5 ;  /* 0x0000000739007c0c */ /* 0x040fe40008fc6550 */
[----:B------:R-:W-:Y:S02]  /*1500*/  ISETP.GE.U32.AND.EX P0, PT, R0, UR11, PT, P0 ;  /* 0x0000000b00007c0c */ /* 0x000fe4000bf06100 */
[C---:B------:R-:W-:Y:S02]  /*1510*/  ISETP.GE.U32.OR.EX P4, PT, R57.reuse, UR7, P3, P5 ;  /* 0x0000000739007c0c */ /* 0x040fe40009f86550 */
[----:B------:R-:W-:-:S07]  /*1520*/  ISETP.GE.U32.OR.EX P5, PT, R57, UR7, P0, P5 ;  /* 0x0000000739007c0c */ /* 0x000fce00087a6550 */
[----:B------:R-:W-:Y:S01]  /*1530*/  @!P6 STG.E desc[UR8][R2.64+0x8], R27 ;  /* 0x0000081b0200e986 */ /* 0x000fe2000c101908 */
[----:B------:R-:W-:-:S03]  /*1540*/  IADD3 R0, P6, PT, R56, 0x1, RZ ;  /* 0x0000000138007810 */ /* 0x000fc60007fde0ff */
[----:B------:R-:W-:Y:S01]  /*1550*/  @!P4 STG.E desc[UR8][R2.64], R25 ;  /* 0x000000190200c986 */ /* 0x000fe2000c101908 */
[----:B------:R-:W-:Y:S02]  /*1560*/  ISETP.GE.U32.AND P4, PT, R0, UR6, PT ;  /* 0x0000000600007c0c */ /* 0x000fe4000bf86070 */
[----:B------:R-:W-:Y:S01]  /*1570*/  IADD3.X R6, PT, PT, RZ, R57, RZ, P6, !PT ;  /* 0x00000039ff067210 */ /* 0x000fe200037fe4ff */
[----:B------:R0:W-:Y:S01]  /*1580*/  @!P5 STG.E desc[UR8][R2.64+0xc], R26 ;  /* 0x00000c1a0200d986 */ /* 0x0001e2000c101908 */
[----:B------:R-:W-:Y:S02]  /*1590*/  IADD3 R0, P6, PT, R54, R4, RZ ;  /* 0x0000000436007210 */ /* 0x000fe40007fde0ff */
[----:B------:R-:W-:Y:S02]  /*15a0*/  ISETP.GE.U32.OR.EX P5, PT, R6, UR7, P3, P4 ;  /* 0x0000000706007c0c */ /* 0x000fe40009fa6540 */
[----:B------:R-:W-:Y:S02]  /*15b0*/  IADD3.X R5, PT, PT, R9, R5, RZ, P6, !PT ;  /* 0x0000000509057210 */ /* 0x000fe400037fe4ff */
[----:B------:R-:W-:-:S04]  /*15c0*/  LEA R4, P6, R0, UR4, 0x2 ;  /* 0x0000000400047c11 */ /* 0x000fc8000f8c10ff */
[----:B------:R-:W-:Y:S02]  /*15d0*/  LEA.HI.X R5, R0, UR5, R5, 0x2, P6 ;  /* 0x0000000500057c11 */ /* 0x000fe4000b0f1405 */
[----:B------:R-:W-:-:S03]  /*15e0*/  IADD3 R9, P6, PT, R56, 0x2, RZ ;  /* 0x0000000238097810 */ /* 0x000fc60007fde0ff */
[----:B------:R-:W-:Y:S01]  /*15f0*/  @!P5 STG.E desc[UR8][R4.64], R37 ;  /* 0x000000250400d986 */ /* 0x000fe2000c101908 */
[C---:B------:R-:W-:Y:S02]  /*1600*/  ISETP.GE.U32.OR.EX P5, PT, R6.reuse, UR7, P2, P4 ;  /* 0x0000000706007c0c */ /* 0x040fe400097a6540 */
[----:B------:R-:W-:Y:S02]  /*1610*/  IADD3.X R8, PT, PT, RZ, R57, RZ, P6, !PT ;  /* 0x00000039ff087210 */ /* 0x000fe400037fe4ff */
[C---:B------:R-:W-:Y:S02]  /*1620*/  ISETP.GE.U32.OR.EX P6, PT, R6.reuse, UR7, P1, P4 ;  /* 0x0000000706007c0c */ /* 0x040fe40008fc6540 */
[----:B------:R-:W-:Y:S01]  /*1630*/  ISETP.GE.U32.OR.EX P4, PT, R6, UR7, P0, P4 ;  /* 0x0000000706007c0c */ /* 0x000fe20008786540 */
[----:B------:R-:W-:Y:S02]  /*1640*/  IMAD R0, R8, UR10, RZ ;  /* 0x0000000a08007c24 */ /* 0x000fe4000f8e02ff */
[----:B------:R-:W-:-:S04]  /*1650*/  IMAD.WIDE.U32 R6, R9, UR10, R54 ;  /* 0x0000000a09067c25 */ /* 0x000fc8000f8e0036 */
[----:B------:R-:W-:Y:S01]  /*1660*/  @!P5 STG.E desc[UR8][R4.64+0x4], R36 ;  /* 0x000004240400d986 */ /* 0x000fe2000c101908 */
[C---:B------:R-:W-:Y:S01]  /*1670*/  ISETP.GE.U32.AND P5, PT, R9.reuse, UR6, PT ;  /* 0x0000000609007c0c */ /* 0x040fe2000bfa6070 */
[----:B0-----:R-:W-:Y:S02]  /*1680*/  IMAD R3, R9, UR11, R0 ;  /* 0x0000000b09037c24 */ /* 0x001fe4000f8e0200 */
[----:B------:R-:W-:Y:S01]  /*1690*/  @!P6 STG.E desc[UR8][R4.64+0x8], R39 ;  /* 0x000008270400e986 */ /* 0x000fe2000c101908 */
[----:B------:R-:W-:Y:S02]  /*16a0*/  ISETP.GE.U32.OR.EX P6, PT, R8, UR7, P3, P5 ;  /* 0x0000000708007c0c */ /* 0x000fe40009fc6550 */
[----:B------:R-:W-:Y:S01]  /*16b0*/  IADD3 R3, PT, PT, R7, R3, RZ ;  /* 0x0000000307037210 */ /* 0x000fe20007ffe0ff */
[----:B------:R0:W-:Y:S01]  /*16c0*/  @!P4 STG.E desc[UR8][R4.64+0xc], R46 ;  /* 0x00000c2e0400c986 */ /* 0x0001e2000c101908 */
[----:B------:R-:W-:-:S04]  /*16d0*/  LEA R2, P4, R6, UR4, 0x2 ;  /* 0x0000000406027c11 */ /* 0x000fc8000f8810ff */
[----:B------:R-:W-:Y:S02]  /*16e0*/  LEA.HI.X R3, R6, UR5, R3, 0x2, P4 ;  /* 0x0000000506037c11 */ /* 0x000fe4000a0f1403 */
[----:B------:R-:W-:-:S03]  /*16f0*/  ISETP.GE.U32.OR.EX P4, PT, R8, UR7, P2, P5 ;  /* 0x0000000708007c0c */ /* 0x000fc60009786550 */
[----:B------:R1:W-:Y:S01]  /*1700*/  @!P6 STG.E desc[UR8][R2.64], R45 ;  /* 0x0000002d0200e986 */ /* 0x0003e2000c101908 */
[----:B------:R-:W-:-:S04]  /*1710*/  IADD3 R7, P6, PT, R56, 0x3, RZ ;  /* 0x0000000338077810 */ /* 0x000fc80007fde0ff */
[----:B------:R-:W-:Y:S01]  /*1720*/  IADD3.X R56, PT, PT, RZ, R57, RZ, P6, !PT ;  /* 0x00000039ff387210 */ /* 0x000fe200037fe4ff */
[C---:B------:R-:W-:Y:S01]  /*1730*/  IMAD.WIDE.U32 R54, R7.reuse, UR10, R54 ;  /* 0x0000000a07367c25 */ /* 0x040fe2000f8e0036 */
[C---:B------:R-:W-:Y:S02]  /*1740*/  ISETP.GE.U32.OR.EX P6, PT, R8.reuse, UR7, P1, P5 ;  /* 0x0000000708007c0c */ /* 0x040fe40008fc6550 */
[----:B------:R-:W-:Y:S01]  /*1750*/  ISETP.GE.U32.OR.EX P5, PT, R8, UR7, P0, P5 ;  /* 0x0000000708007c0c */ /* 0x000fe200087a6550 */
[----:B------:R1:W-:Y:S01]  /*1760*/  @!P4 STG.E desc[UR8][R2.64+0x4], R48 ;  /* 0x000004300200c986 */ /* 0x0003e2000c101908 */
[----:B------:R-:W-:Y:S01]  /*1770*/  IMAD R0, R56, UR10, RZ ;  /* 0x0000000a38007c24 */ /* 0x000fe2000f8e02ff */
[----:B------:R-:W-:-:S03]  /*1780*/  ISETP.GE.U32.AND P4, PT, R7, UR6, PT ;  /* 0x0000000607007c0c */ /* 0x000fc6000bf86070 */
[----:B0-----:R-:W-:Y:S01]  /*1790*/  IMAD R5, R7, UR11, R0 ;  /* 0x0000000b07057c24 */ /* 0x001fe2000f8e0200 */
[C---:B------:R-:W-:Y:S02]  /*17a0*/  ISETP.GE.U32.OR.EX P3, PT, R56.reuse, UR7, P3, P4 ;  /* 0x0000000738007c0c */ /* 0x040fe40009f66540 */
[C---:B------:R-:W-:Y:S02]  /*17b0*/  ISETP.GE.U32.OR.EX P2, PT, R56.reuse, UR7, P2, P4 ;  /* 0x0000000738007c0c */ /* 0x040fe40009746540 */
[C---:B------:R-:W-:Y:S01]  /*17c0*/  ISETP.GE.U32.OR.EX P1, PT, R56.reuse, UR7, P1, P4 ;  /* 0x0000000738007c0c */ /* 0x040fe20008f26540 */
[----:B------:R1:W-:Y:S01]  /*17d0*/  @!P6 STG.E desc[UR8][R2.64+0x8], R47 ;  /* 0x0000082f0200e986 */ /* 0x0003e2000c101908 */
[----:B------:R-:W-:Y:S02]  /*17e0*/  ISETP.GE.U32.OR.EX P0, PT, R56, UR7, P0, P4 ;  /* 0x0000000738007c0c */ /* 0x000fe40008706540 */
[----:B------:R-:W-:Y:S01]  /*17f0*/  LEA R4, P4, R54, UR4, 0x2 ;  /* 0x0000000436047c11 */ /* 0x000fe2000f8810ff */
[----:B------:R1:W-:Y:S01]  /*1800*/  @!P5 STG.E desc[UR8][R2.64+0xc], R50 ;  /* 0x00000c320200d986 */ /* 0x0003e2000c101908 */
[----:B------:R-:W-:-:S04]  /*1810*/  IADD3 R5, PT, PT, R55, R5, RZ ;  /* 0x0000000537057210 */ /* 0x000fc80007ffe0ff */
[----:B------:R-:W-:-:S05]  /*1820*/  LEA.HI.X R5, R54, UR5, R5, 0x2, P4 ;  /* 0x0000000536057c11 */ /* 0x000fca000a0f1405 */
[----:B------:R1:W-:Y:S04]  /*1830*/  @!P3 STG.E desc[UR8][R4.64], R51 ;  /* 0x000000330400b986 */ /* 0x0003e8000c101908 */
[----:B------:R1:W-:Y:S04]  /*1840*/  @!P2 STG.E desc[UR8][R4.64+0x4], R38 ;  /* 0x000004260400a986 */ /* 0x0003e8000c101908 */
[----:B------:R1:W-:Y:S01]  /*1850*/  @!P1 STG.E desc[UR8][R4.64+0x8], R49 ;  /* 0x0000083104009986 */ /* 0x0003e2000c101908 */
[----:B------:R-:W-:Y:S05]  /*1860*/  @P0 EXIT ;  /* 0x000000000000094d */ /* 0x000fea0003800000 */
[----:B------:R-:W-:Y:S01]  /*1870*/  STG.E desc[UR8][R4.64+0xc], R52 ;  /* 0x00000c3404007986 */ /* 0x000fe2000c101908 */
[----:B------:R-:W-:Y:S05]  /*1880*/  EXIT ;  /* 0x000000000000794d */ /* 0x000fea0003800000 */
.L_x_180:
        /* <DEDUP_REMOVED lines=15> */
.L_x_240:


//--------------------- .text.mul_a_bt            --------------------------
	.section	.text.mul_a_bt,"ax",@progbits
	.align	128
        .global         mul_a_bt
        .type           mul_a_bt,@function
        .size           mul_a_bt,(.L_x_241 - mul_a_bt)
        .other          mul_a_bt,@"STO_CUDA_ENTRY STV_DEFAULT"
mul_a_bt:
.text.mul_a_bt:
[----:B------:R-:W-:Y:S01]  /*0000*/  LDC R1, c[0x0][0x37c] ;  /* 0x0000df00ff017b82 */ /* 0x000fe20000000800 */
[----:B------:R-:W0:Y:S01]  /*0010*/  S2R R3, SR_CTAID.X ;  /* 0x0000000000037919 */ /* 0x000e220000002500 */
[----:B------:R-:W0:Y:S01]  /*0020*/  LDCU UR4, c[0x0][0x360] ;  /* 0x00006c00ff0477ac */ /* 0x000e220008000800 */
[----:B------:R-:W-:Y:S01]  /*0030*/  HFMA2 R65, -RZ, RZ, 0, 0 ;  /* 0x00000000ff417431 */ /* 0x000fe200000001ff */
[----:B------:R-:W-:Y:S01]  /*0040*/  MOV R57, RZ ;  /* 0x000000ff00397202 */ /* 0x000fe20000000f00 */
        /* <DEDUP_REMOVED lines=9> */
[----:B------:R-:W-:Y:S02]  /*00e0*/  CS2R R50, SRZ ;  /* 0x0000000000327805 */ /* 0x000fe4000001ff00 */
        /* <DEDUP_REMOVED lines=9> */
[----:B--2---:R-:W-:-:S04]  /*0180*/  IMAD R58, R58, UR4, R41 ;  /* 0x000000043a3a7c24 */ /* 0x004fc8000f8e0229 */
[----:B------:R-:W-:Y:S01]  /*0190*/  IMAD.SHL.U32 R58, R58, 0x4, RZ ;  /* 0x000000043a3a7824 */ /* 0x000fe200078e00ff */
[----:B---3--:R-:W-:Y:S06]  /*01a0*/  BRA.U !UP0, `(.L_x_181) ;  /* 0x0000001108c07547 */ /* 0x008fec000b800000 */
[----:B------:R-:W0:Y:S01]  /*01b0*/  LDC.64 R60, c[0x0][0x3a8] ;  /* 0x0000ea00ff3c7b82 */ /* 0x000e220000000a00 */
[----:B------:R-:W-:Y:S01]  /*01c0*/  IMAD R3, R0, UR10, RZ ;  /* 0x0000000a00037c24 */ /* 0x000fe2000f8e02ff */
[----:B------:R-:W-:Y:S01]  /*01d0*/  UMOV UR4, 0x400 ;  /* 0x0000040000047882 */ /* 0x000fe20000000000 */
[----:B------:R-:W-:Y:S01]  /*01e0*/  CS2R R54, SRZ ;  /* 0x0000000000367805 */ /* 0x000fe2000001ff00 */
[----:B------:R-:W-:Y:S01]  /*01f0*/  UIADD3 UR5, UPT, UPT, UR4, 0x1000, URZ ;  /* 0x0000100004057890 */ /* 0x000fe2000fffe0ff */
[----:B------:R-:W-:Y:S01]  /*0200*/  IMAD R3, R2, UR11, R3 ;  /* 0x0000000b02037c24 */ /* 0x000fe2000f8e0203 */
[----:B------:R-:W-:Y:S02]  /*0210*/  CS2R R52, SRZ ;  /* 0x0000000000347805 */ /* 0x000fe4000001ff00 */
[----:B------:R-:W-:Y:S01]  /*0220*/  CS2R R48, SRZ ;  /* 0x0000000000307805 */ /* 0x000fe2000001ff00 */
[----:B------:R-:W1:Y:S01]  /*0230*/  S2UR UR6, SR_CgaCtaId ;  /* 0x00000000000679c3 */ /* 0x000e620000008800 */
[----:B------:R-:W-:-:S02]  /*0240*/  CS2R R50, SRZ ;  /* 0x0000000000327805 */ /* 0x000fc4000001ff00 */
[----:B------:R-:W-:Y:S02]  /*0250*/  CS2R R14, SRZ ;  /* 0x00000000000e7805 */ /* 0x000fe4000001ff00 */
[----:B------:R-:W-:Y:S02]  /*0260*/  CS2R R12, SRZ ;  /* 0x00000000000c7805 */ /* 0x000fe4000001ff00 */
[----:B------:R-:W-:Y:S02]  /*0270*/  MOV R38, RZ ;  /* 0x000000ff00267202 */ /* 0x000fe40000000f00 */
[----:B------:R-:W-:Y:S02]  /*0280*/  CS2R R36, SRZ ;  /* 0x0000000000247805 */ /* 0x000fe4000001ff00 */
[----:B------:R-:W-:Y:S01]  /*0290*/  MOV R57, RZ ;  /* 0x000000ff00397202 */ /* 0x000fe20000000f00 */
[----:B0-----:R-:W-:-:S04]  /*02a0*/  IMAD.WIDE.U32 R62, R2, UR10, R60 ;  /* 0x0000000a023e7c25 */ /* 0x001fc8000f8e003c */
[----:B------:R-:W-:Y:S01]  /*02b0*/  IMAD.WIDE.U32 R60, R58, UR10, R60 ;  /* 0x0000000a3a3c7c25 */ /* 0x000fe2000f8e003c */
[----:B------:R-:W-:Y:S02]  /*02c0*/  IADD3 R3, PT, PT, R63, R3, RZ ;  /* 0x000000033f037210 */ /* 0x000fe40007ffe0ff */
[----:B------:R-:W-:Y:S01]  /*02d0*/  IADD3 R4, P0, PT, R62, UR10, RZ ;  /* 0x0000000a3e047c10 */ /* 0x000fe2000ff1e0ff */
[----:B-1----:R-:W-:Y:S01]  /*02e0*/  ULEA UR4, UR6, UR4, 0x18 ;  /* 0x0000000406047291 */ /* 0x002fe2000f8ec0ff */
[----:B------:R-:W-:Y:S01]  /*02f0*/  IMAD R5, R58, UR11, R61 ;  /* 0x0000000b3a057c24 */ /* 0x000fe2000f8e023d */
[----:B------:R-:W-:Y:S01]  /*0300*/  ULEA UR5, UR6, UR5, 0x18 ;  /* 0x0000000506057291 */ /* 0x000fe2000f8ec0ff */
[----:B------:R-:W-:Y:S02]  /*0310*/  IADD3 R10, P1, PT, R60, UR10, RZ ;  /* 0x0000000a3c0a7c10 */ /* 0x000fe4000ff3e0ff */
[----:B------:R-:W-:Y:S01]  /*0320*/  IADD3.X R6, PT, PT, R3, UR11, RZ, P0, !PT ;  /* 0x0000000b03067c10 */ /* 0x000fe200087fe4ff */
[----:B------:R-:W-:Y:S01]  /*0330*/  UMOV UR6, URZ ;  /* 0x000000ff00067c82 */ /* 0x000fe20008000000 */
[----:B------:R-:W-:-:S02]  /*0340*/  IADD3.X R8, PT, PT, R5, UR11, RZ, P1, !PT ;  /* 0x0000000b05087c10 */ /* 0x000fc40008ffe4ff */
[----:B------:R-:W-:Y:S02]  /*0350*/  LEA R16, R64, UR4, 0x8 ;  /* 0x0000000440107c11 */ /* 0x000fe4000f8e40ff */
[----:B------:R-:W-:Y:S02]  /*0360*/  IADD3 R7, P0, PT, R4, UR10, RZ ;  /* 0x0000000a04077c10 */ /* 0x000fe4000ff1e0ff */
[----:B------:R-:W-:Y:S01]  /*0370*/  IADD3 R40, P1, PT, R10, UR10, RZ ;  /* 0x0000000a0a287c10 */ /* 0x000fe2000ff3e0ff */
[C---:B------:R-:W-:Y:S01]  /*0380*/  IMAD R47, R41.reuse, 0x4, R16 ;  /* 0x00000004292f7824 */ /* 0x040fe200078e0210 */
[----:B------:R-:W-:Y:S02]  /*0390*/  LEA R46, R64, UR5, 0x8 ;  /* 0x00000005402e7c11 */ /* 0x000fe4000f8e40ff */
[----:B------:R-:W-:Y:S01]  /*03a0*/  LEA R44, R41, UR5, 0x4 ;  /* 0x00000005292c7c11 */ /* 0x000fe2000f8e20ff */
[----:B------:R-:W-:Y:S01]  /*03b0*/  UMOV UR5, URZ ;  /* 0x000000ff00057c82 */ /* 0x000fe20008000000 */
[----:B------:R-:W-:-:S02]  /*03c0*/  IADD3.X R9, PT, PT, R6, UR11, RZ, P0, !PT ;  /* 0x0000000b06097c10 */ /* 0x000fc400087fe4ff */
[----:B------:R-:W-:Y:S02]  /*03d0*/  IADD3.X R11, PT, PT, R8, UR11, RZ, P1, !PT ;  /* 0x0000000b080b7c10 */ /* 0x000fe40008ffe4ff */
[----:B------:R-:W-:Y:S02]  /*03e0*/  IADD3 R45, PT, PT, R16, 0x80, RZ ;  /* 0x00000080102d7810 */ /* 0x000fe40007ffe0ff */
[----:B------:R-:W-:Y:S02]  /*03f0*/  LEA R46, R41, R46, 0x4 ;  /* 0x0000002e292e7211 */ /* 0x000fe400078e20ff */
[----:B------:R-:W-:-:S07]  /*0400*/  IADD3 R44, PT, PT, R44, 0x100, RZ ;  /* 0x000001002c2c7810 */ /* 0x000fce0007ffe0ff */
.L_x_183:
[----:B------:R-:W0:Y:S01]  /*0410*/  LDCU.64 UR14, c[0x0][0x3a8] ;  /* 0x00007500ff0e77ac */ /* 0x000e220008000a00 */
[----:B------:R-:W-:Y:S02]  /*0420*/  IADD3 R26, P0, PT, R41, UR5, RZ ;  /* 0x00000005291a7c10 */ /* 0x000fe4000ff1e0ff */
[C---:B------:R-:W-:Y:S01]  /*0430*/  IADD3 R18, P3, PT, R2.reuse, 0x2, RZ ;  /* 0x0000000202127810 */ /* 0x040fe20007f7e0ff */
[----:B------:R-:W1:Y:S01]  /*0440*/  LDCU.64 UR10, c[0x0][0x398] ;  /* 0x00007300ff0a77ac */ /* 0x000e620008000a00 */
[----:B------:R-:W-:Y:S02]  /*0450*/  IADD3.X R27, PT, PT, RZ, UR6, RZ, P0, !PT ;  /* 0x00000006ff1b7c10 */ /* 0x000fe400087fe4ff */
[----:B------:R-:W-:Y:S01]  /*0460*/  IADD3 R16, P0, PT, R2, 0x1, RZ ;  /* 0x0000000102107810 */ /* 0x000fe20007f1e0ff */
[----:B------:R-:W2:Y:S01]  /*0470*/  LDCU.64 UR12, c[0x0][0x3a0] ;  /* 0x00007400ff0c77ac */ /* 0x000ea20008000a00 */
[----:B------:R-:W-:Y:S02]  /*0480*/  IADD3.X R20, PT, PT, RZ, R0, RZ, P3, !PT ;  /* 0x00000000ff147210 */ /* 0x000fe40001ffe4ff */
[----:B------:R-:W-:-:S02]  /*0490*/  MOV R32, RZ ;  /* 0x000000ff00207202 */ /* 0x000fc40000000f00 */
[----:B0-----:R-:W-:Y:S02]  /*04a0*/  ISETP.GE.U32.AND P1, PT, R26, UR14, PT ;  /* 0x0000000e1a007c0c */ /* 0x001fe4000bf26070 */
[----:B-1----:R-:W-:Y:S02]  /*04b0*/  ISETP.GE.U32.AND P2, PT, R2, UR10, PT ;  /* 0x0000000a02007c0c */ /* 0x002fe4000bf46070 */
[----:B------:R-:W-:Y:S02]  /*04c0*/  ISETP.GE.U32.AND.EX P1, PT, R27, UR15, PT, P1 ;  /* 0x0000000f1b007c0c */ /* 0x000fe4000bf26110 */
[----:B------:R-:W-:Y:S01]  /*04d0*/  ISETP.GE.U32.AND P4, PT, R16, UR10, PT ;  /* 0x0000000a10007c0c */ /* 0x000fe2000bf86070 */
[----:B------:R-:W-:Y:S01]  /*04e0*/  IMAD.X R16, RZ, RZ, R0, P0 ;  /* 0x000000ffff107224 */ /* 0x000fe200000e0600 */
[----:B------:R-:W-:Y:S02]  /*04f0*/  ISETP.GE.U32.OR.EX P2, PT, R0, UR11, P1, P2 ;  /* 0x0000000b00007c0c */ /* 0x000fe40008f46520 */
[----:B------:R-:W-:-:S02]  /*0500*/  ISETP.GE.U32.AND P0, PT, R18, UR10, PT ;  /* 0x0000000a12007c0c */ /* 0x000fc4000bf06070 */
[----:B------:R-:W-:Y:S02]  /*0510*/  ISETP.GE.U32.OR.EX P4, PT, R16, UR11, P1, P4 ;  /* 0x0000000b10007c0c */ /* 0x000fe40008f86540 */
[----:B------:R-:W-:-:S07]  /*0520*/  ISETP.GE.U32.OR.EX P0, PT, R20, UR11, P1, P0 ;  /* 0x0000000b14007c0c */ /* 0x000fce0008f06500 */
[----:B------:R-:W0:Y:S01]  /*0530*/  @!P2 LDC.64 R16, c[0x0][0x380] ;  /* 0x0000e000ff10ab82 */ /* 0x000e220000000a00 */
[----:B------:R-:W-:Y:S02]  /*0540*/  @!P2 IMAD R21, R0, UR14, RZ ;  /* 0x0000000e0015ac24 */ /* 0x000fe4000f8e02ff */
[----:B------:R-:W-:-:S04]  /*0550*/  @!P2 IMAD.WIDE.U32 R22, R2, UR14, R26 ;  /* 0x0000000e0216ac25 */ /* 0x000fc8000f8e001a */
[----:B------:R-:W-:Y:S01]  /*0560*/  @!P2 IMAD R25, R2, UR15, R21 ;  /* 0x0000000f0219ac24 */ /* 0x000fe2000f8e0215 */
[----:B------:R-:W1:Y:S04]  /*0570*/  @!P4 LDC.64 R18, c[0x0][0x380] ;  /* 0x0000e000ff12cb82 */ /* 0x000e680000000a00 */
[----:B------:R-:W-:Y:S02]  /*0580*/  @!P2 IADD3 R24, PT, PT, R25, R23, RZ ;  /* 0x000000171918a210 */ /* 0x000fe40007ffe0ff */
[----:B------:R-:W-:Y:S02]  /*0590*/  @!P4 IADD3 R23, P5, PT, R26, R62, RZ ;  /* 0x0000003e1a17c210 */ /* 0x000fe40007fbe0ff */
[----:B------:R-:W3:Y:S01]  /*05a0*/  @!P0 LDC.64 R20, c[0x0][0x380] ;  /* 0x0000e000ff148b82 */ /* 0x000ee20000000a00 */
[----:B0-----:R-:W-:-:S04]  /*05b0*/  @!P2 LEA R16, P3, R22, R16, 0x2 ;  /* 0x000000101610a211 */ /* 0x001fc800078610ff */
[----:B------:R-:W-:Y:S02]  /*05c0*/  @!P2 LEA.HI.X R17, R22, R17, R24, 0x2, P3 ;  /* 0x000000111611a211 */ /* 0x000fe400018f1418 */
[----:B------:R-:W-:Y:S02]  /*05d0*/  IADD3 R28, P3, PT, R64, UR5, RZ ;  /* 0x00000005401c7c10 */ /* 0x000fe4000ff7e0ff */
[----:B------:R-:W-:Y:S01]  /*05e0*/  @!P4 IADD3.X R22, PT, PT, R27, R3, RZ, P5, !PT ;  /* 0x000000031b16c210 */ /* 0x000fe20002ffe4ff */
[----:B------:R0:W4:Y:S01]  /*05f0*/  @!P2 LDG.E R32, desc[UR8][R16.64] ;  /* 0x000000081020a981 */ /* 0x000122000c1e1900 */
[----:B-1----:R-:W-:Y:S01]  /*0600*/  @!P4 LEA R18, P6, R23, R18, 0x2 ;  /* 0x000000121712c211 */ /* 0x002fe200078c10ff */
[----:B------:R-:W-:Y:S01]  /*0610*/  IMAD.X R29, RZ, RZ, UR6, P3 ;  /* 0x00000006ff1d7e24 */ /* 0x000fe200098e06ff */
[----:B------:R-:W-:Y:S02]  /*0620*/  IADD3 R24, P5, PT, R2, 0x3, RZ ;  /* 0x0000000302187810 */ /* 0x000fe40007fbe0ff */
[----:B------:R-:W-:-:S02]  /*0630*/  ISETP.GE.U32.AND P2, PT, R28, UR14, PT ;  /* 0x0000000e1c007c0c */ /* 0x000fc4000bf46070 */
[----:B------:R-:W-:Y:S02]  /*0640*/  @!P4 LEA.HI.X R19, R23, R19, R22, 0x2, P6 ;  /* 0x000000131713c211 */ /* 0x000fe400030f1416 */
[----:B------:R-:W-:Y:S02]  /*0650*/  ISETP.GE.U32.AND P6, PT, R24, UR10, PT ;  /* 0x0000000a18007c0c */ /* 0x000fe4000bfc6070 */
[----:B------:R-:W-:Y:S02]  /*0660*/  IADD3.X R23, PT, PT, RZ, R0, RZ, P5, !PT ;  /* 0x00000000ff177210 */ /* 0x000fe40002ffe4ff */
[----:B--2---:R-:W-:Y:S02]  /*0670*/  ISETP.GE.U32.AND P3, PT, R58, UR12, PT ;  /* 0x0000000c3a007c0c */ /* 0x004fe4000bf66070 */
[----:B------:R-:W-:Y:S02]  /*0680*/  ISETP.GE.U32.AND.EX P2, PT, R29, UR15, PT, P2 ;  /* 0x0000000f1d007c0c */ /* 0x000fe4000bf46120 */
[----:B------:R-:W-:Y:S01]  /*0690*/  @!P0 IADD3 R22, P5, PT, R26, R4, RZ ;  /* 0x000000041a168210 */ /* 0x000fe20007fbe0ff */
[----:B------:R-:W-:Y:S01]  /*06a0*/  HFMA2 R34, -RZ, RZ, 0, 0 ;  /* 0x00000000ff227431 */ /* 0x000fe200000001ff */
[----:B------:R-:W-:-:S02]  /*06b0*/  ISETP.GE.U32.OR.EX P1, PT, R23, UR11, P1, P6 ;  /* 0x0000000b17007c0c */ /* 0x000fc40008f26560 */
[----:B------:R-:W-:Y:S02]  /*06c0*/  ISETP.GE.U32.OR.EX P3, PT, RZ, UR13, P2, P3 ;  /* 0x0000000dff007c0c */ /* 0x000fe40009766530 */
[----:B0-----:R-:W-:Y:S02]  /*06d0*/  @!P0 IADD3.X R16, PT, PT, R27, R6, RZ, P5, !PT ;  /* 0x000000061b108210 */ /* 0x001fe40002ffe4ff */
[----:B---3--:R-:W-:Y:S02]  /*06e0*/  @!P0 LEA R42, P6, R22, R20, 0x2 ;  /* 0x00000014162a8211 */ /* 0x008fe400078c10ff */
[----:B------:R-:W-:Y:S01]  /*06f0*/  IADD3 R17, P5, PT, R58, 0x1, RZ ;  /* 0x000000013a117810 */ /* 0x000fe20007fbe0ff */
[----:B------:R0:W2:Y:S01]  /*0700*/  @!P4 LDG.E R34, desc[UR8][R18.64] ;  /* 0x000000081222c981 */ /* 0x0000a2000c1e1900 */
[----:B------:R-:W-:Y:S02]  /*0710*/  @!P0 LEA.HI.X R43, R22, R21, R16, 0x2, P6 ;  /* 0x00000015162b8211 */ /* 0x000fe400030f1410 */
[----:B------:R-:W-:-:S02]  /*0720*/  IADD3 R21, P6, PT, R58, 0x2, RZ ;  /* 0x000000023a157810 */ /* 0x000fc40007fde0ff */
[----:B------:R-:W-:Y:S02]  /*0730*/  IADD3.X R20, PT, PT, RZ, RZ, RZ, P5, !PT ;  /* 0x000000ffff147210 */ /* 0x000fe40002ffe4ff */
[----:B------:R-:W-:Y:S01]  /*0740*/  IADD3 R23, P5, PT, R58, 0x3, RZ ;  /* 0x000000033a177810 */ /* 0x000fe20007fbe0ff */
[----:B------:R-:W-:Y:S01]  /*0750*/  IMAD.X R22, RZ, RZ, RZ, P6 ;  /* 0x000000ffff167224 */ /* 0x000fe200030e06ff */
[----:B------:R-:W-:Y:S01]  /*0760*/  ISETP.GE.U32.AND P4, PT, R17, UR12, PT ;  /* 0x0000000c11007c0c */ /* 0x000fe2000bf86070 */
[----:B0-----:R-:W0:Y:S01]  /*0770*/  @!P3 LDC.64 R18, c[0x0][0x388] ;  /* 0x0000e200ff12bb82 */ /* 0x001e220000000a00 */
[----:B------:R-:W-:Y:S02]  /*0780*/  ISETP.GE.U32.AND P6, PT, R21, UR12, PT ;  /* 0x0000000c15007c0c */ /* 0x000fe4000bfc6070 */
[----:B------:R-:W-:Y:S02]  /*0790*/  IADD3.X R21, PT, PT, RZ, RZ, RZ, P5, !PT ;  /* 0x000000ffff157210 */ /* 0x000fe40002ffe4ff */
[----:B------:R-:W-:-:S03]  /*07a0*/  ISETP.GE.U32.AND P5, PT, R23, UR12, PT ;  /* 0x0000000c17007c0c */ /* 0x000fc6000bfa6070 */
[----:B------:R-:W1:Y:S01]  /*07b0*/  @!P1 LDC.64 R16, c[0x0][0x380] ;  /* 0x0000e000ff109b82 */ /* 0x000e620000000a00 */
[----:B------:R-:W-:Y:S02]  /*07c0*/  ISETP.GE.U32.OR.EX P5, PT, R21, UR13, P2, P5 ;  /* 0x0000000d15007c0c */ /* 0x000fe400097a6550 */
[----:B------:R-:W-:Y:S02]  /*07d0*/  ISETP.GE.U32.OR.EX P4, PT, R20, UR13, P2, P4 ;  /* 0x0000000d14007c0c */ /* 0x000fe40009786540 */
[----:B------:R-:W-:Y:S02]  /*07e0*/  ISETP.GE.U32.OR.EX P6, PT, R22, UR13, P2, P6 ;  /* 0x0000000d16007c0c */ /* 0x000fe400097c6560 */
[----:B------:R-:W-:Y:S01]  /*07f0*/  MOV R56, RZ ;  /* 0x000000ff00387202 */ /* 0x000fe20000000f00 */
[----:B------:R-:W-:-:S05]  /*0800*/  @!P3 IMAD.WIDE.U32 R30, R58, UR14, R28 ;  /* 0x0000000e3a1ebc25 */ /* 0x000fca000f8e001c */
[----:B------:R3:W5:Y:S01]  /*0810*/  @!P0 LDG.E R56, desc[UR8][R42.64] ;  /* 0x000000082a388981 */ /* 0x000762000c1e1900 */
[----:B------:R-:W-:Y:S01]  /*0820*/  @!P1 IADD3 R26, P0, PT, R26, R7, RZ ;  /* 0x000000071a1a9210 */ /* 0x000fe20007f1e0ff */
[----:B------:R-:W3:Y:S01]  /*0830*/  @!P5 LDC.64 R24, c[0x0][0x388] ;  /* 0x0000e200ff18db82 */ /* 0x000ee20000000a00 */
[----:B0-----:R-:W-:Y:S02]  /*0840*/  @!P3 LEA R18, P2, R30, R18, 0x2 ;  /* 0x000000121e12b211 */ /* 0x001fe400078410ff */
[----:B------:R-:W-:Y:S01]  /*0850*/  @!P1 IADD3.X R33, PT, PT, R27, R9, RZ, P0, !PT ;  /* 0x000000091b219210 */ /* 0x000fe200007fe4ff */
[----:B------:R-:W-:-:S04]  /*0860*/  @!P3 IMAD R27, R58, UR15, R31 ;  /* 0x0000000f3a1bbc24 */ /* 0x000fc8000f8e021f */
[----:B------:R-:W0:Y:S01]  /*0870*/  @!P4 LDC.64 R20, c[0x0][0x388] ;  /* 0x0000e200ff14cb82 */ /* 0x000e220000000a00 */
[----:B-1----:R-:W-:Y:S02]  /*0880*/  @!P1 LEA R16, P0, R26, R16, 0x2 ;  /* 0x000000101a109211 */ /* 0x002fe400078010ff */
[----:B------:R-:W-:-:S05]  /*0890*/  @!P3 LEA.HI.X R19, R30, R19, R27, 0x2, P2 ;  /* 0x000000131e13b211 */ /* 0x000fca00010f141b */
[----:B------:R-:W1:Y:S01]  /*08a0*/  @!P6 LDC.64 R22, c[0x0][0x388] ;  /* 0x0000e200ff16eb82 */ /* 0x000e620000000a00 */
[----:B------:R-:W-:Y:S02]  /*08b0*/  @!P1 LEA.HI.X R17, R26, R17, R33, 0x2, P0 ;  /* 0x000000111a119211 */ /* 0x000fe400000f1421 */
[----:B------:R-:W-:Y:S02]  /*08c0*/  CS2R R26, SRZ ;  /* 0x00000000001a7805 */ /* 0x000fe4000001ff00 */
[----:B------:R-:W-:-:S04]  /*08d0*/  @!P6 IADD3 R30, P2, PT, R28, R10, RZ ;  /* 0x0000000a1c1ee210 */ /* 0x000fc80007f5e0ff */
[----:B------:R3:W5:Y:S01]  /*08e0*/  @!P1 LDG.E R26, desc[UR8][R16.64] ;  /* 0x00000008101a9981 */ /* 0x000762000c1e1900 */
[C---:B------:R-:W-:Y:S02]  /*08f0*/  @!P4 IADD3 R33, P1, PT, R28.reuse, R60, RZ ;  /* 0x0000003c1c21c210 */ /* 0x040fe40007f3e0ff */
[----:B------:R-:W-:Y:S01]  /*0900*/  @!P5 IADD3 R28, P0, PT, R28, R40, RZ ;  /* 0x000000281c1cd210 */ /* 0x000fe20007f1e0ff */
[C---:B------:R-:W-:Y:S01]  /*0910*/  @!P6 IMAD.X R31, R29.reuse, 0x1, R8, P2 ;  /* 0x000000011d1fe824 */ /* 0x040fe200010e0608 */
[C---:B---3--:R-:W-:Y:S01]  /*0920*/  @!P4 IADD3.X R42, PT, PT, R29.reuse, R5, RZ, P1, !PT ;  /* 0x000000051d2ac210 */ /* 0x048fe20000ffe4ff */
[----:B------:R3:W5:Y:S01]  /*0930*/  @!P3 LDG.E R27, desc[UR8][R18.64] ;  /* 0x00000008121bb981 */ /* 0x000762000c1e1900 */
[----:B------:R-:W-:Y:S02]  /*0940*/  @!P5 IADD3.X R29, PT, PT, R29, R11, RZ, P0, !PT ;  /* 0x0000000b1d1dd210 */ /* 0x000fe400007fe4ff */
[----:B------:R-:W-:Y:S01]  /*0950*/  @!P5 LEA R24, P0, R28, R24, 0x2 ;  /* 0x000000181c18d211 */ /* 0x000fe200078010ff */
[----:B------:R-:W-:Y:S01]  /*0960*/  HFMA2 R17, -RZ, RZ, 0, 0 ;  /* 0x00000000ff117431 */ /* 0x000fe200000001ff */
[----:B0-----:R-:W-:-:S02]  /*0970*/  @!P4 LEA R20, P1, R33, R20, 0x2 ;  /* 0x000000142114c211 */ /* 0x001fc400078210ff */
[----:B------:R-:W-:Y:S01]  /*0980*/  @!P5 LEA.HI.X R25, R28, R25, R29, 0x2, P0 ;  /* 0x000000191c19d211 */ /* 0x000fe200000f141d */
[----:B------:R-:W-:Y:S01]  /*0990*/  HFMA2 R29, -RZ, RZ, 0, 0 ;  /* 0x00000000ff1d7431 */ /* 0x000fe200000001ff */
[C---:B-1----:R-:W-:Y:S02]  /*09a0*/  @!P6 LEA R22, P2, R30.reuse, R22, 0x2 ;  /* 0x000000161e16e211 */ /* 0x042fe400078410ff */
[----:B---3--:R-:W-:Y:S02]  /*09b0*/  MOV R19, RZ ;  /* 0x000000ff00137202 */ /* 0x008fe40000000f00 */
[----:B------:R-:W-:Y:S02]  /*09c0*/  @!P4 LEA.HI.X R21, R33, R21, R42, 0x2, P1 ;  /* 0x000000152115c211 */ /* 0x000fe400008f142a */
[----:B------:R-:W-:Y:S01]  /*09d0*/  @!P6 LEA.HI.X R23, R30, R23, R31, 0x2, P2 ;  /* 0x000000171e17e211 */ /* 0x000fe200010f141f */
[----:B------:R-:W3:Y:S04]  /*09e0*/  @!P5 LDG.E R29, desc[UR8][R24.64] ;  /* 0x00000008181dd981 */ /* 0x000ee8000c1e1900 */
[----:B------:R-:W3:Y:S04]  /*09f0*/  @!P4 LDG.E R17, desc[UR8][R20.64] ;  /* 0x000000081411c981 */ /* 0x000ee8000c1e1900 */
[----:B------:R-:W3:Y:S01]  /*0a00*/  @!P6 LDG.E R19, desc[UR8][R22.64] ;  /* 0x000000081613e981 */ /* 0x000ee2000c1e1900 */
[----:B------:R-:W-:Y:S01]  /*0a10*/  IMAD.MOV.U32 R43, RZ, RZ, R44 ;  /* 0x000000ffff2b7224 */ /* 0x000fe200078e002c */
[----:B------:R-:W-:Y:S01]  /*0a20*/  MOV R42, R45 ;  /* 0x0000002d002a7202 */ /* 0x000fe20000000f00 */
[----:B------:R-:W-:Y:S01]  /*0a30*/  UMOV UR7, 0x10 ;  /* 0x0000001000077882 */ /* 0x000fe20000000000 */
[----:B------:R-:W-:Y:S01]  /*0a40*/  UMOV UR4, URZ ;  /* 0x000000ff00047c82 */ /* 0x000fe20008000000 */
[----:B----4-:R0:W-:Y:S04]  /*0a50*/  STS [R47], R32 ;  /* 0x000000202f007388 */ /* 0x0101e80000000800 */
[----:B--2---:R0:W-:Y:S04]  /*0a60*/  STS [R47+0x40], R34 ;  /* 0x000040222f007388 */ /* 0x0041e80000000800 */
[----:B-----5:R0:W-:Y:S04]  /*0a70*/  STS [R47+0x80], R56 ;  /* 0x000080382f007388 */ /* 0x0201e80000000800 */
[----:B------:R0:W-:Y:S04]  /*0a80*/  STS [R47+0xc0], R26 ;  /* 0x0000c01a2f007388 */ /* 0x0001e80000000800 */
[----:B------:R0:W-:Y:S04]  /*0a90*/  STS [R46], R27 ;  /* 0x0000001b2e007388 */ /* 0x0001e80000000800 */
[----:B---3--:R0:W-:Y:S04]  /*0aa0*/  STS [R46+0xc], R29 ;  /* 0x00000c1d2e007388 */ /* 0x0081e80000000800 */
[----:B------:R0:W-:Y:S04]  /*0ab0*/  STS [R46+0x4], R17 ;  /* 0x000004112e007388 */ /* 0x0001e80000000800 */
[----:B------:R0:W-:Y:S01]  /*0ac0*/  STS [R46+0x8], R19 ;  /* 0x000008132e007388 */ /* 0x0001e20000000800 */
[----:B------:R-:W-:Y:S06]  /*0ad0*/  BAR.SYNC.DEFER_BLOCKING 0x0 ;  /* 0x0000000000007b1d */ /* 0x000fec0000010000 */
.L_x_182:
        /* <DEDUP_REMOVED lines=8> */
[----:B------:R-:W3:Y:S01]  /*0b60*/  LDS.128 R28, [R42+0x40] ;  /* 0x000040002a1c7984 */ /* 0x000ee20000000c00 */
[C---:B0-----:R-:W-:Y:S01]  /*0b70*/  FFMA R57, R16.reuse, R24, R57 ;  /* 0x0000001810397223 */ /* 0x041fe20000000039 */
[C---:B------:R-:W-:Y:S01]  /*0b80*/  FFMA R56, R16.reuse, R25, R36 ;  /* 0x0000001910387223 */ /* 0x040fe20000000024 */
[C---:B------:R-:W-:Y:S01]  /*0b90*/  FFMA R67, R16.reuse, R26, R37 ;  /* 0x0000001a10437223 */ /* 0x040fe20000000025 */
[----:B------:R-:W-:Y:S01]  /*0ba0*/  FFMA R16, R16, R27, R38 ;  /* 0x0000001b10107223 */ /* 0x000fe20000000026 */
[C---:B-1----:R-:W-:Y:S01]  /*0bb0*/  FFMA R69, R20.reuse, R24, R13 ;  /* 0x0000001814457223 */ /* 0x042fe2000000000d */
[----:B------:R-:W0:Y:S01]  /*0bc0*/  LDS.128 R36, [R43] ;  /* 0x000000002b247984 */ /* 0x000e220000000c00 */
[C---:B------:R-:W-:Y:S01]  /*0bd0*/  FFMA R66, R20.reuse, R25, R12 ;  /* 0x0000001914427223 */ /* 0x040fe2000000000c */
[C---:B------:R-:W-:Y:S01]  /*0be0*/  FFMA R71, R20.reuse, R26, R15 ;  /* 0x0000001a14477223 */ /* 0x040fe2000000000f */
[----:B------:R-:W-:Y:S01]  /*0bf0*/  FFMA R20, R20, R27, R14 ;  /* 0x0000001b14147223 */ /* 0x000fe2000000000e */
[C---:B--2---:R-:W-:Y:S01]  /*0c00*/  FFMA R49, R32.reuse, R24, R49 ;  /* 0x0000001820317223 */ /* 0x044fe20000000031 */
[----:B------:R-:W1:Y:S01]  /*0c10*/  LDS.128 R12, [R43+0x100] ;  /* 0x000100002b0c7984 */ /* 0x000e620000000c00 */
[CC--:B------:R-:W-:Y:S01]  /*0c20*/  FFMA R50, R32.reuse, R25.reuse, R50 ;  /* 0x0000001920327223 */ /* 0x0c0fe20000000032 */
[----:B------:R-:W-:Y:S01]  /*0c30*/  FFMA R51, R32, R26, R51 ;  /* 0x0000001a20337223 */ /* 0x000fe20000000033 */
[C---:B---3--:R-:W-:Y:S01]  /*0c40*/  FFMA R55, R28.reuse, R24, R55 ;  /* 0x000000181c377223 */ /* 0x048fe20000000037 */
[C---:B------:R-:W-:Y:S01]  /*0c50*/  FFMA R48, R28.reuse, R25, R48 ;  /* 0x000000191c307223 */ /* 0x040fe20000000030 */
[----:B------:R-:W-:Y:S01]  /*0c60*/  FFMA R53, R28, R26, R53 ;  /* 0x0000001a1c357223 */ /* 0x000fe20000000035 */
[-C--:B------:R-:W-:Y:S01]  /*0c70*/  FFMA R32, R32, R27.reuse, R52 ;  /* 0x0000001b20207223 */ /* 0x080fe20000000034 */
[----:B------:R-:W-:-:S02]  /*0c80*/  FFMA R28, R28, R27, R54 ;  /* 0x0000001b1c1c7223 */ /* 0x000fc40000000036 */
[----:B------:R-:W2:Y:S01]  /*0c90*/  LDS.128 R24, [R43+0x200] ;  /* 0x000200002b187984 */ /* 0x000ea20000000c00 */
        /* <DEDUP_REMOVED lines=10> */
[CC--:B------:R-:W-:Y:S01]  /*0d40*/  FFMA R51, R33.reuse, R38.reuse, R51 ;  /* 0x0000002621337223 */ /* 0x0c0fe20000000033 */
[-C--:B------:R-:W-:Y:S01]  /*0d50*/  FFMA R32, R33, R39.reuse, R32 ;  /* 0x0000002721207223 */ /* 0x080fe20000000020 */
[C---:B------:R-:W-:Y:S01]  /*0d60*/  FFMA R75, R29.reuse, R38, R53 ;  /* 0x000000261d4b7223 */ /* 0x040fe20000000035 */
[C---:B------:R-:W-:Y:S01]  /*0d70*/  FFMA R28, R29.reuse, R39, R28 ;  /* 0x000000271d1c7223 */ /* 0x040fe2000000001c */
[----:B------:R-:W-:Y:S01]  /*0d80*/  FFMA R33, R36, R29, R55 ;  /* 0x0000001d24217223 */ /* 0x000fe20000000037 */
[----:B------:R-:W-:Y:S01]  /*0d90*/  FFMA R37, R29, R37, R48 ;  /* 0x000000251d257223 */ /* 0x000fe20000000030 */
[----:B-1----:R-:W-:Y:S01]  /*0da0*/  FFMA R39, R12, R18, R57 ;  /* 0x000000120c277223 */ /* 0x002fe20000000039 */
[----:B------:R-:W-:Y:S01]  /*0db0*/  FFMA R16, R18, R15, R16 ;  /* 0x0000000f12107223 */ /* 0x000fe20000000010 */
[----:B------:R-:W-:Y:S01]  /*0dc0*/  FFMA R53, R12, R22, R69 ;  /* 0x000000160c357223 */ /* 0x000fe20000000045 */
[CC--:B------:R-:W-:Y:S01]  /*0dd0*/  FFMA R48, R18.reuse, R13.reuse, R73 ;  /* 0x0000000d12307223 */ /* 0x0c0fe20000000049 */
[-C--:B------:R-:W-:Y:S01]  /*0de0*/  FFMA R29, R18, R14.reuse, R67 ;  /* 0x0000000e121d7223 */ /* 0x080fe20000000043 */
[C---:B------:R-:W-:Y:S01]  /*0df0*/  FFMA R50, R22.reuse, R13, R17 ;  /* 0x0000000d16327223 */ /* 0x040fe20000000011 */
[C---:B------:R-:W-:Y:S01]  /*0e00*/  FFMA R55, R22.reuse, R14, R71 ;  /* 0x0000000e16377223 */ /* 0x040fe20000000047 */
[----:B------:R-:W-:Y:S01]  /*0e10*/  FFMA R66, R22, R15, R20 ;  /* 0x0000000f16427223 */ /* 0x000fe20000000014 */
[----:B------:R-:W-:Y:S01]  /*0e20*/  FFMA R69, R12, R34, R49 ;  /* 0x000000220c457223 */ /* 0x000fe20000000031 */
[C---:B------:R-:W-:Y:S01]  /*0e30*/  FFMA R56, R34.reuse, R13, R21 ;  /* 0x0000000d22387223 */ /* 0x040fe20000000015 */
[C---:B------:R-:W-:Y:S01]  /*0e40*/  FFMA R57, R34.reuse, R14, R51 ;  /* 0x0000000e22397223 */ /* 0x040fe20000000033 */
[----:B------:R-:W-:Y:S01]  /*0e50*/  FFMA R68, R34, R15, R32 ;  /* 0x0000000f22447223 */ /* 0x000fe20000000020 */
[----:B------:R-:W-:Y:S01]  /*0e60*/  FFMA R71, R12, R30, R33 ;  /* 0x0000001e0c477223 */ /* 0x000fe20000000021 */
[C---:B------:R-:W-:Y:S01]  /*0e70*/  FFMA R54, R30.reuse, R13, R37 ;  /* 0x0000000d1e367223 */ /* 0x040fe20000000025 */
[C---:B------:R-:W-:Y:S01]  /*0e80*/  FFMA R67, R30.reuse, R14, R75 ;  /* 0x0000000e1e437223 */ /* 0x040fe2000000004b */
[----:B------:R-:W-:Y:S01]  /*0e90*/  FFMA R70, R30, R15, R28 ;  /* 0x0000000f1e467223 */ /* 0x000fe2000000001c */
[C---:B--2---:R-:W-:Y:S01]  /*0ea0*/  FFMA R49, R24.reuse, R19, R39 ;  /* 0x0000001318317223 */ /* 0x044fe20000000027 */
        /* <DEDUP_REMOVED lines=10> */
[----:B------:R-:W-:Y:S01]  /*0f50*/  FFMA R68, R35, R27, R68 ;  /* 0x0000001b23447223 */ /* 0x000fe20000000044 */
[----:B------:R-:W-:Y:S01]  /*0f60*/  LDS.128 R12, [R42+-0x70] ;  /* 0xffff90002a0c7984 */ /* 0x000fe20000000c00 */
[----:B------:R-:W-:Y:S01]  /*0f70*/  FFMA R71, R24, R31, R71 ;  /* 0x0000001f18477223 */ /* 0x000fe20000000047 */
[C---:B------:R-:W-:Y:S01]  /*0f80*/  FFMA R54, R31.reuse, R25, R54 ;  /* 0x000000191f367223 */ /* 0x040fe20000000036 */
[C---:B------:R-:W-:Y:S01]  /*0f90*/  FFMA R67, R31.reuse, R26, R67 ;  /* 0x0000001a1f437223 */ /* 0x040fe20000000043 */
[----:B------:R-:W0:Y:S01]  /*0fa0*/  LDS.128 R16, [R43+0x300] ;  /* 0x000300002b107984 */ /* 0x000e220000000c00 */
[----:B------:R-:W-:-:S03]  /*0fb0*/  FFMA R70, R31, R27, R70 ;  /* 0x0000001b1f467223 */ /* 0x000fc60000000046 */
[----:B------:R-:W1:Y:S04]  /*0fc0*/  LDS.128 R20, [R42+-0x30] ;  /* 0xffffd0002a147984 */ /* 0x000e680000000c00 */
[----:B------:R-:W2:Y:S04]  /*0fd0*/  LDS.128 R32, [R42+0x10] ;  /* 0x000010002a207984 */ /* 0x000ea80000000c00 */
[----:B------:R3:W4:Y:S04]  /*0fe0*/  LDS.128 R36, [R42+0x50] ;  /* 0x000050002a247984 */ /* 0x0007280000000c00 */
[----:B------:R-:W5:Y:S04]  /*0ff0*/  LDS.128 R28, [R43+0x400] ;  /* 0x000400002b1c7984 */ /* 0x000f680000000c00 */
[----:B------:R-:W5:Y:S01]  /*1000*/  LDS.128 R24, [R43+0x500] ;  /* 0x000500002b187984 */ /* 0x000f620000000c00 */
[----:B---3--:R-:W-:Y:S01]  /*1010*/  IADD3 R42, PT, PT, R42, 0x20, RZ ;  /* 0x000000202a2a7810 */ /* 0x008fe20007ffe0ff */
[C---:B0-----:R-:W-:Y:S01]  /*1020*/  FFMA R49, R12.reuse, R16, R49 ;  /* 0x000000100c317223 */ /* 0x041fe20000000031 */
[C---:B------:R-:W-:Y:S01]  /*1030*/  FFMA R48, R12.reuse, R17, R48 ;  /* 0x000000110c307223 */ /* 0x040fe20000000030 */
[C---:B------:R-:W-:Y:S01]  /*1040*/  FFMA R51, R12.reuse, R18, R51 ;  /* 0x000000120c337223 */ /* 0x040fe20000000033 */
[----:B------:R-:W-:Y:S01]  /*1050*/  FFMA R52, R12, R19, R52 ;  /* 0x000000130c347223 */ /* 0x000fe20000000034 */
[C---:B-1----:R-:W-:Y:S01]  /*1060*/  FFMA R53, R20.reuse, R16, R53 ;  /* 0x0000001014357223 */ /* 0x042fe20000000035 */
[C---:B------:R-:W-:Y:S01]  /*1070*/  FFMA R50, R20.reuse, R17, R50 ;  /* 0x0000001114327223 */ /* 0x040fe20000000032 */
[C---:B------:R-:W-:Y:S01]  /*1080*/  FFMA R55, R20.reuse, R18, R55 ;  /* 0x0000001214377223 */ /* 0x040fe20000000037 */
[----:B------:R-:W-:Y:S01]  /*1090*/  FFMA R66, R20, R19, R66 ;  /* 0x0000001314427223 */ /* 0x000fe20000000042 */
[C---:B--2---:R-:W-:Y:S01]  /*10a0*/  FFMA R69, R32.reuse, R16, R69 ;  /* 0x0000001020457223 */ /* 0x044fe20000000045 */
[C---:B------:R-:W-:Y:S01]  /*10b0*/  FFMA R56, R32.reuse, R17, R56 ;  /* 0x0000001120387223 */ /* 0x040fe20000000038 */
[C---:B------:R-:W-:Y:S01]  /*10c0*/  FFMA R57, R32.reuse, R18, R57 ;  /* 0x0000001220397223 */ /* 0x040fe20000000039 */
[----:B------:R-:W-:Y:S01]  /*10d0*/  FFMA R68, R32, R19, R68 ;  /* 0x0000001320447223 */ /* 0x000fe20000000044 */
[C---:B----4-:R-:W-:Y:S01]  /*10e0*/  FFMA R71, R36.reuse, R16, R71 ;  /* 0x0000001024477223 */ /* 0x050fe20000000047 */
[C---:B------:R-:W-:Y:S01]  /*10f0*/  FFMA R54, R36.reuse, R17, R54 ;  /* 0x0000001124367223 */ /* 0x040fe20000000036 */
[C---:B------:R-:W-:Y:S01]  /*1100*/  FFMA R67, R36.reuse, R18, R67 ;  /* 0x0000001224437223 */ /* 0x040fe20000000043 */
[----:B------:R-:W-:Y:S01]  /*1110*/  FFMA R70, R36, R19, R70 ;  /* 0x0000001324467223 */ /* 0x000fe20000000046 */
[C---:B-----5:R-:W-:Y:S01]  /*1120*/  FFMA R49, R28.reuse, R13, R49 ;  /* 0x0000000d1c317223 */ /* 0x060fe20000000031 */
[----:B------:R0:W1:Y:S01]  /*1130*/  LDS.128 R16, [R43+0x600] ;  /* 0x000600002b107984 */ /* 0x0000620000000c00 */
        /* <DEDUP_REMOVED lines=20> */
[----:B------:R-:W-:Y:S01]  /*1280*/  FFMA R55, R22, R26, R55 ;  /* 0x0000001a16377223 */ /* 0x000fe20000000037 */
[-C--:B------:R-:W-:Y:S01]  /*1290*/  FFMA R50, R34, R25.reuse, R21 ;  /* 0x0000001922327223 */ /* 0x080fe20000000015 */
[C---:B------:R-:W-:Y:S01]  /*12a0*/  FFMA R12, R22.reuse, R25, R13 ;  /* 0x00000019160c7223 */ /* 0x040fe2000000000d */
[-C--:B------:R-:W-:Y:S01]  /*12b0*/  FFMA R66, R22, R27.reuse, R66 ;  /* 0x0000001b16427223 */ /* 0x080fe20000000042 */
[----:B------:R-:W-:Y:S01]  /*12c0*/  FFMA R69, R24, R34, R69 ;  /* 0x0000002218457223 */ /* 0x000fe20000000045 */
[C---:B------:R-:W-:Y:S01]  /*12d0*/  FFMA R21, R34.reuse, R26, R57 ;  /* 0x0000001a22157223 */ /* 0x040fe20000000039 */
[----:B------:R-:W-:Y:S01]  /*12e0*/  FFMA R68, R34, R27, R68 ;  /* 0x0000001b22447223 */ /* 0x000fe20000000044 */
[----:B------:R-:W-:Y:S01]  /*12f0*/  FFMA R71, R24, R38, R71 ;  /* 0x0000002618477223 */ /* 0x000fe20000000047 */
[C---:B------:R-:W-:Y:S01]  /*1300*/  FFMA R48, R38.reuse, R25, R29 ;  /* 0x0000001926307223 */ /* 0x040fe2000000001d */
[C---:B------:R-:W-:Y:S01]  /*1310*/  FFMA R67, R38.reuse, R26, R67 ;  /* 0x0000001a26437223 */ /* 0x040fe20000000043 */
[----:B------:R-:W-:Y:S01]  /*1320*/  FFMA R70, R38, R27, R70 ;  /* 0x0000001b26467223 */ /* 0x000fe20000000046 */
[----:B0-----:R-:W-:Y:S01]  /*1330*/  IADD3 R43, PT, PT, R43, 0x800, RZ ;  /* 0x000008002b2b7810 */ /* 0x001fe20007ffe0ff */
[C---:B-1----:R-:W-:Y:S01]  /*1340*/  FFMA R57, R16.reuse, R15, R49 ;  /* 0x0000000f10397223 */ /* 0x042fe20000000031 */
[C---:B------:R-:W-:Y:S01]  /*1350*/  FFMA R36, R15.reuse, R17, R36 ;  /* 0x000000110f247223 */ /* 0x040fe20000000024 */
[CC--:B------:R-:W-:Y:S01]  /*1360*/  FFMA R37, R15.reuse, R18.reuse, R51 ;  /* 0x000000120f257223 */ /* 0x0c0fe20000000033 */
[----:B------:R-:W-:Y:S01]  /*1370*/  FFMA R38, R15, R19, R52 ;  /* 0x000000130f267223 */ /* 0x000fe20000000034 */
[C---:B------:R-:W-:Y:S01]  /*1380*/  FFMA R13, R16.reuse, R23, R53 ;  /* 0x00000017100d7223 */ /* 0x040fe20000000035 */
[CC--:B------:R-:W-:Y:S01]  /*1390*/  FFMA R15, R23.reuse, R18.reuse, R55 ;  /* 0x00000012170f7223 */ /* 0x0c0fe20000000037 */
[C---:B------:R-:W-:Y:S01]  /*13a0*/  FFMA R12, R23.reuse, R17, R12 ;  /* 0x00000011170c7223 */ /* 0x040fe2000000000c */
        /* <DEDUP_REMOVED lines=16> */
.L_x_181:
[----:B------:R-:W0:Y:S01]  /*14b0*/  LDCU.64 UR10, c[0x0][0x3a0] ;  /* 0x00007400ff0a77ac */ /* 0x000e220008000a00 */
[C---:B------:R-:W-:Y:S01]  /*14c0*/  IADD3 R3, P3, PT, R58.reuse, 0x1, RZ ;  /* 0x000000013a037810 */ /* 0x040fe20007f7e0ff */
[----:B------:R-:W-:Y:S01]  /*14d0*/  IMAD.MOV.U32 R59, RZ, RZ, RZ ;  /* 0x000000ffff3b7224 */ /* 0x000fe200078e00ff */
[C---:B------:R-:W-:Y:S01]  /*14e0*/  IADD3 R4, P0, PT, R58.reuse, 0x2, RZ ;  /* 0x000000023a047810 */ /* 0x040fe20007f1e0ff */
[----:B------:R-:W1:Y:S01]  /*14f0*/  LDCU.128 UR4, c[0x0][0x390] ;  /* 0x00007200ff0477ac */ /* 0x000e620008000c00 */
[----:B------:R-:W2:Y:S01]  /*1500*/  LDC.64 R8, c[0x0][0x3a0] ;  /* 0x0000e800ff087b82 */ /* 0x000ea20000000a00 */
[----:B------:R-:W-:Y:S02]  /*1510*/  IADD3 R10, P6, PT, R58, 0x3, RZ ;  /* 0x000000033a0a7810 */ /* 0x000fe40007fde0ff */
[----:B0-----:R-:W-:Y:S01]  /*1520*/  ISETP.GE.U32.AND P2, PT, R3, UR10, PT ;  /* 0x0000000a03007c0c */ /* 0x001fe2000bf46070 */
[----:B------:R-:W-:Y:S01]  /*1530*/  IMAD R3, R0, UR10, RZ ;  /* 0x0000000a00037c24 */ /* 0x000fe2000f8e02ff */
[----:B------:R-:W-:Y:S01]  /*1540*/  ISETP.GE.U32.AND P1, PT, R4, UR10, PT ;  /* 0x0000000a04007c0c */ /* 0x000fe2000bf26070 */
[----:B------:R-:W-:Y:S01]  /*1550*/  IMAD.WIDE.U32 R6, R2, UR10, R58 ;  /* 0x0000000a02067c25 */ /* 0x000fe2000f8e003a */
[----:B------:R-:W-:-:S02]  /*1560*/  IADD3.X R4, PT, PT, RZ, RZ, RZ, P3, !PT ;  /* 0x000000ffff047210 */ /* 0x000fc40001ffe4ff */
[C---:B-1----:R-:W-:Y:S01]  /*1570*/  ISETP.GE.U32.AND P5, PT, R2.reuse, UR6, PT ;  /* 0x0000000602007c0c */ /* 0x042fe2000bfa6070 */
[----:B------:R-:W-:Y:S01]  /*1580*/  IMAD R11, R2, UR11, R3 ;  /* 0x0000000b020b7c24 */ /* 0x000fe2000f8e0203 */
[----:B------:R-:W-:Y:S02]  /*1590*/  ISETP.GE.U32.AND.EX P2, PT, R4, UR11, PT, P2 ;  /* 0x0000000b04007c0c */ /* 0x000fe4000bf46120 */
[----:B------:R-:W-:Y:S02]  /*15a0*/  LEA R4, P3, R6, UR4, 0x2 ;  /* 0x0000000406047c11 */ /* 0x000fe4000f8610ff */
[----:B------:R-:W-:Y:S02]  /*15b0*/  ISETP.GE.U32.OR.EX P4, PT, R0, UR7, P2, P5 ;  /* 0x0000000700007c0c */ /* 0x000fe40009786550 */
[----:B------:R-:W-:Y:S02]  /*15c0*/  IADD3 R3, PT, PT, R7, R11, RZ ;  /* 0x0000000b07037210 */ /* 0x000fe40007ffe0ff */
[----:B------:R-:W-:-:S02]  /*15d0*/  IADD3.X R7, PT, PT, RZ, RZ, RZ, P0, !PT ;  /* 0x000000ffff077210 */ /* 0x000fc400007fe4ff */
[----:B------:R-:W-:Y:S02]  /*15e0*/  LEA.HI.X R5, R6, UR5, R3, 0x2, P3 ;  /* 0x0000000506057c11 */ /* 0x000fe400098f1403 */
[----:B------:R-:W-:Y:S02]  /*15f0*/  ISETP.GE.U32.AND P3, PT, R58, UR10, PT ;  /* 0x0000000a3a007c0c */ /* 0x000fe4000bf66070 */
[----:B------:R-:W-:Y:S01]  /*1600*/  ISETP.GE.U32.AND.EX P1, PT, R7, UR11, PT, P1 ;  /* 0x0000000b07007c0c */ /* 0x000fe2000bf26110 */
[----:B--2---:R-:W-:Y:S01]  /*1610*/  IMAD.WIDE.U32 R6, R2, UR10, R8 ;  /* 0x0000000a02067c25 */ /* 0x004fe2000f8e0008 */
[----:B------:R-:W-:Y:S01]  /*1620*/  IADD3.X R3, PT, PT, RZ, RZ, RZ, P6, !PT ;  /* 0x000000ffff037210 */ /* 0x000fe200037fe4ff */
[----:B------:R-:W-:Y:S01]  /*1630*/  @!P4 STG.E desc[UR8][R4.64+0x4], R36 ;  /* 0x000004240400c986 */ /* 0x000fe2000c101908 */
        /* <DEDUP_REMOVED lines=13> */
[----:B------:R-:W-:-:S03]  /*1710*/  ISETP.GE.U32.OR.EX P5, PT, R9, UR7, P3, P4 ;  /* 0x0000000709007c0c */ /* 0x000fc60009fa6540 */
[----:B------:R-:W-:Y:S01]  /*1720*/  IMAD.X R8, R11, 0x1, R7, P6 ;  /* 0x000000010b087824 */ /* 0x000fe200030e0607 */
[----:B------:R-:W-:-:S04]  /*1730*/  LEA R6, P6, R3, UR4, 0x2 ;  /* 0x0000000403067c11 */ /* 0x000fc8000f8c10ff */
[----:B------:R-:W-:Y:S02]  /*1740*/  LEA.HI.X R7, R3, UR5, R8, 0x2, P6 ;  /* 0x0000000503077c11 */ /* 0x000fe4000b0f1408 */
[----:B------:R-:W-:-:S03]  /*1750*/  IADD3 R10, P6, PT, R2, 0x2, RZ ;  /* 0x00000002020a7810 */ /* 0x000fc60007fde0ff */
[----:B------:R1:W-:Y:S01]  /*1760*/  @!P5 STG.E desc[UR8][R6.64], R13 ;  /* 0x0000000d0600d986 */ /* 0x0003e2000c101908 */
[C---:B------:R-:W-:Y:S02]  /*1770*/  ISETP.GE.U32.OR.EX P5, PT, R9.reuse, UR7, P2, P4 ;  /* 0x0000000709007c0c */ /* 0x040fe400097a6540 */
[----:B------:R-:W-:Y:S02]  /*1780*/  IADD3.X R11, PT, PT, RZ, R0, RZ, P6, !PT ;  /* 0x00000000ff0b7210 */ /* 0x000fe400037fe4ff */
[C---:B------:R-:W-:Y:S02]  /*1790*/  ISETP.GE.U32.OR.EX P6, PT, R9.reuse, UR7, P1, P4 ;  /* 0x0000000709007c0c */ /* 0x040fe40008fc6540 */
[----:B------:R-:W-:Y:S01]  /*17a0*/  ISETP.GE.U32.OR.EX P4, PT, R9, UR7, P0, P4 ;  /* 0x0000000709007c0c */ /* 0x000fe20008786540 */
[----:B------:R-:W-:Y:S02]  /*17b0*/  IMAD R3, R11, UR10, RZ ;  /* 0x0000000a0b037c24 */ /* 0x000fe4000f8e02ff */
[----:B------:R-:W-:-:S04]  /*17c0*/  IMAD.WIDE.U32 R8, R10, UR10, R58 ;  /* 0x0000000a0a087c25 */ /* 0x000fc8000f8e003a */
[----:B------:R1:W-:Y:S01]  /*17d0*/  @!P5 STG.E desc[UR8][R6.64+0x4], R12 ;  /* 0x0000040c0600d986 */ /* 0x0003e2000c101908 */
[C---:B------:R-:W-:Y:S01]  /*17e0*/  ISETP.GE.U32.AND P5, PT, R10.reuse, UR6, PT ;  /* 0x000000060a007c0c */ /* 0x040fe2000bfa6070 */
[----:B------:R-:W-:Y:S02]  /*17f0*/  IMAD R3, R10, UR11, R3 ;  /* 0x0000000b0a037c24 */ /* 0x000fe4000f8e0203 */
[----:B------:R1:W-:Y:S01]  /*1800*/  @!P6 STG.E desc[UR8][R6.64+0x8], R15 ;  /* 0x0000080f0600e986 */ /* 0x0003e2000c101908 */
[----:B------:R-:W-:Y:S02]  /*1810*/  ISETP.GE.U32.OR.EX P6, PT, R11, UR7, P3, P5 ;  /* 0x000000070b007c0c */ /* 0x000fe40009fc6550 */
[----:B------:R-:W-:Y:S01]  /*1820*/  IADD3 R3, PT, PT, R9, R3, RZ ;  /* 0x0000000309037210 */ /* 0x000fe20007ffe0ff */
[----:B------:R1:W-:Y:S01]  /*1830*/  @!P4 STG.E desc[UR8][R6.64+0xc], R14 ;  /* 0x00000c0e0600c986 */ /* 0x0003e2000c101908 */
[----:B0-----:R-:W-:-:S04]  /*1840*/  LEA R4, P4, R8, UR4, 0x2 ;  /* 0x0000000408047c11 */ /* 0x001fc8000f8810ff */
[----:B------:R-:W-:Y:S02]  /*1850*/  LEA.HI.X R5, R8, UR5, R3, 0x2, P4 ;  /* 0x0000000508057c11 */ /* 0x000fe4000a0f1403 */
[----:B------:R-:W-:-:S03]  /*1860*/  ISETP.GE.U32.OR.EX P4, PT, R11, UR7, P2, P5 ;  /* 0x000000070b007c0c */ /* 0x000fc60009786550 */
[----:B------:R1:W-:Y:S01]  /*1870*/  @!P6 STG.E desc[UR8][R4.64], R49 ;  /* 0x000000310400e986 */ /* 0x0003e2000c101908 */
[----:B------:R-:W-:-:S04]  /*1880*/  IADD3 R3, P6, PT, R2, 0x3, RZ ;  /* 0x0000000302037810 */ /* 0x000fc80007fde0ff */
[----:B------:R-:W-:Y:S01]  /*1890*/  IADD3.X R2, PT, PT, RZ, R0, RZ, P6, !PT ;  /* 0x00000000ff027210 */ /* 0x000fe200037fe4ff */
[----:B------:R-:W-:Y:S01]  /*18a0*/  IMAD.WIDE.U32 R58, R3, UR10, R58 ;  /* 0x0000000a033a7c25 */ /* 0x000fe2000f8e003a */
[C---:B------:R-:W-:Y:S02]  /*18b0*/  ISETP.GE.U32.OR.EX P6, PT, R11.reuse, UR7, P1, P5 ;  /* 0x000000070b007c0c */ /* 0x040fe40008fc6550 */
[----:B------:R-:W-:Y:S01]  /*18c0*/  ISETP.GE.U32.OR.EX P5, PT, R11, UR7, P0, P5 ;  /* 0x000000070b007c0c */ /* 0x000fe200087a6550 */
[----:B------:R1:W-:Y:S01]  /*18d0*/  @!P4 STG.E desc[UR8][R4.64+0x4], R50 ;  /* 0x000004320400c986 */ /* 0x0003e2000c101908 */
[----:B------:R-:W-:Y:S01]  /*18e0*/  IMAD R0, R2, UR10, RZ ;  /* 0x0000000a02007c24 */ /* 0x000fe2000f8e02ff */
[----:B------:R-:W-:-:S03]  /*18f0*/  ISETP.GE.U32.AND P4, PT, R3, UR6, PT ;  /* 0x0000000603007c0c */ /* 0x000fc6000bf86070 */
[----:B------:R-:W-:Y:S01]  /*1900*/  IMAD R3, R3, UR11, R0 ;  /* 0x0000000b03037c24 */ /* 0x000fe2000f8e0200 */
        /* <DEDUP_REMOVED lines=15> */
.L_x_184:
        /* <DEDUP_REMOVED lines=16> */
.L_x_241:


//--------------------- .text.mul_at_b            --------------------------
	.section	.text.mul_at_b,"ax",@progbits
	.align	128
        .global         mul_at_b
        .type           mul_at_b,@function
        .size           mul_at_b,(.L_x_242 - mul_at_b)
        .other          mul_at_b,@"STO_CUDA_ENTRY STV_DEFAULT"
mul_at_b:
.text.mul_at_b:
        /* <DEDUP_REMOVED lines=16> */
[----:B------:R-:W-:Y:S01]  /*0100*/  MOV R41, RZ ;  /* 0x000000ff00297202 */ /* 0x000fe20000000f00 */
        /* <DEDUP_REMOVED lines=10> */
[----:B------:R-:W0:Y:S01]  /*01b0*/  S2UR UR6, SR_CgaCtaId ;  /* 0x00000000000679c3 */ /* 0x000e220000008800 */
[----:B------:R-:W-:Y:S01]  /*01c0*/  UMOV UR4, 0x400 ;  /* 0x0000040000047882 */ /* 0x000fe20000000000 */
[----:B------:R-:W-:Y:S01]  /*01d0*/  MOV R48, RZ ;  /* 0x000000ff00307202 */ /* 0x000fe20000000f00 */
[----:B------:R-:W-:Y:S01]  /*01e0*/  UIADD3 UR5, UPT, UPT, UR4, 0x1000, URZ ;  /* 0x0000100004057890 */ /* 0x000fe2000fffe0ff */
[----:B------:R-:W-:Y:S02]  /*01f0*/  MOV R41, RZ ;  /* 0x000000ff00297202 */ /* 0x000fe40000000f00 */
[----:B------:R-:W-:Y:S02]  /*0200*/  CS2R R52, SRZ ;  /* 0x0000000000347805 */ /* 0x000fe4000001ff00 */
[----:B------:R-:W-:Y:S02]  /*0210*/  CS2R R38, SRZ ;  /* 0x0000000000267805 */ /* 0x000fe4000001ff00 */
[----:B------:R-:W-:-:S02]  /*0220*/  CS2R R36, SRZ ;  /* 0x0000000000247805 */ /* 0x000fc4000001ff00 */
[----:B------:R-:W-:Y:S02]  /*0230*/  CS2R R26, SRZ ;  /* 0x00000000001a7805 */ /* 0x000fe4000001ff00 */
[----:B------:R-:W-:Y:S02]  /*0240*/  CS2R R24, SRZ ;  /* 0x0000000000187805 */ /* 0x000fe4000001ff00 */
[----:B------:R-:W-:Y:S02]  /*0250*/  CS2R R50, SRZ ;  /* 0x0000000000327805 */ /* 0x000fe4000001ff00 */
[----:B------:R-:W-:Y:S01]  /*0260*/  CS2R R46, SRZ ;  /* 0x00000000002e7805 */ /* 0x000fe2000001ff00 */
[----:B0-----:R-:W-:Y:S02]  /*0270*/  ULEA UR4, UR6, UR4, 0x18 ;  /* 0x0000000406047291 */ /* 0x001fe4000f8ec0ff */
[----:B------:R-:W-:-:S03]  /*0280*/  ULEA UR5, UR6, UR5, 0x18 ;  /* 0x0000000506057291 */ /* 0x000fc6000f8ec0ff */
[----:B------:R-:W-:Y:S01]  /*0290*/  UMOV UR6, URZ ;  /* 0x000000ff00067c82 */ /* 0x000fe20008000000 */
[C---:B------:R-:W-:Y:S02]  /*02a0*/  LEA R3, R44.reuse, UR4, 0x8 ;  /* 0x000000042c037c11 */ /* 0x040fe4000f8e40ff */
[----:B------:R-:W-:Y:S02]  /*02b0*/  LEA R5, R44, UR5, 0x8 ;  /* 0x000000052c057c11 */ /* 0x000fe4000f8e40ff */
[C---:B------:R-:W-:Y:S01]  /*02c0*/  LEA R4, R0.reuse, UR5, 0x4 ;  /* 0x0000000500047c11 */ /* 0x040fe2000f8e20ff */
[----:B------:R-:W-:Y:S01]  /*02d0*/  UMOV UR5, URZ ;  /* 0x000000ff00057c82 */ /* 0x000fe20008000000 */
[C---:B------:R-:W-:Y:S02]  /*02e0*/  LEA R7, R0.reuse, R3, 0x2 ;  /* 0x0000000300077211 */ /* 0x040fe400078e10ff */
[----:B------:R-:W-:Y:S02]  /*02f0*/  IADD3 R3, PT, PT, R3, 0x80, RZ ;  /* 0x0000008003037810 */ /* 0x000fe40007ffe0ff */
[----:B------:R-:W-:-:S02]  /*0300*/  LEA R6, R0, R5, 0x4 ;  /* 0x0000000500067211 */ /* 0x000fc400078e20ff */
[----:B------:R-:W-:-:S07]  /*0310*/  IADD3 R4, PT, PT, R4, 0x100, RZ ;  /* 0x0000010004047810 */ /* 0x000fce0007ffe0ff */
.L_x_187:
[----:B------:R-:W0:Y:S01]  /*0320*/  LDCU.64 UR10, c[0x0][0x398] ;  /* 0x00007300ff0a77ac */ /* 0x000e220008000a00 */
[----:B------:R-:W-:Y:S02]  /*0330*/  IADD3 R5, P0, PT, R0, UR5, RZ ;  /* 0x0000000500057c10 */ /* 0x000fe4000ff1e0ff */
[----:B------:R-:W-:Y:S02]  /*0340*/  CS2R R16, SRZ ;  /* 0x0000000000107805 */ /* 0x000fe4000001ff00 */
[----:B------:R-:W-:Y:S01]  /*0350*/  IADD3 R12, P4, PT, R42, 0x2, RZ ;  /* 0x000000022a0c7810 */ /* 0x000fe20007f9e0ff */
[----:B------:R-:W1:Y:S01]  /*0360*/  LDCU.64 UR16, c[0x0][0x3a8] ;  /* 0x00007500ff1077ac */ /* 0x000e620008000a00 */
[----:B------:R-:W-:Y:S02]  /*0370*/  IADD3.X R9, PT, PT, RZ, UR6, RZ, P0, !PT ;  /* 0x00000006ff097c10 */ /* 0x000fe400087fe4ff */
[----:B------:R-:W-:Y:S01]  /*0380*/  MOV R14, RZ ;  /* 0x000000ff000e7202 */ /* 0x000fe20000000f00 */
[----:B------:R-:W2:Y:S01]  /*0390*/  LDCU.64 UR12, c[0x0][0x380] ;  /* 0x00007000ff0c77ac */ /* 0x000ea20008000a00 */
[----:B------:R-:W3:Y:S01]  /*03a0*/  LDCU.64 UR14, c[0x0][0x3a0] ;  /* 0x00007400ff0e77ac */ /* 0x000ee20008000a00 */
[----:B0-----:R-:W-:Y:S01]  /*03b0*/  IMAD R2, R9, UR10, RZ ;  /* 0x0000000a09027c24 */ /* 0x001fe2000f8e02ff */
[----:B------:R-:W-:Y:S01]  /*03c0*/  ISETP.GE.U32.AND P0, PT, R12, UR10, PT ;  /* 0x0000000a0c007c0c */ /* 0x000fe2000bf06070 */
[----:B------:R-:W-:Y:S01]  /*03d0*/  IMAD.WIDE.U32 R10, R5, UR10, R42 ;  /* 0x0000000a050a7c25 */ /* 0x000fe2000f8e002a */
[----:B------:R-:W-:-:S02]  /*03e0*/  ISETP.GE.U32.AND P6, PT, R42, UR10, PT ;  /* 0x0000000a2a007c0c */ /* 0x000fc4000bfc6070 */
[C---:B-1----:R-:W-:Y:S01]  /*03f0*/  ISETP.GE.U32.AND P1, PT, R5.reuse, UR16, PT ;  /* 0x0000001005007c0c */ /* 0x042fe2000bf26070 */
[----:B------:R-:W-:Y:S01]  /*0400*/  IMAD R5, R5, UR11, R2 ;  /* 0x0000000b05057c24 */ /* 0x000fe2000f8e0202 */
[----:B------:R-:W-:Y:S02]  /*0410*/  IADD3 R2, P2, PT, R42, 0x1, RZ ;  /* 0x000000012a027810 */ /* 0x000fe40007f5e0ff */
[----:B--2---:R-:W-:Y:S02]  /*0420*/  LEA R8, P5, R10, UR12, 0x2 ;  /* 0x0000000c0a087c11 */ /* 0x004fe4000f8a10ff */
[----:B------:R-:W-:Y:S02]  /*0430*/  IADD3 R5, PT, PT, R11, R5, RZ ;  /* 0x000000050b057210 */ /* 0x000fe40007ffe0ff */
[----:B------:R-:W-:Y:S02]  /*0440*/  ISETP.GE.U32.AND.EX P1, PT, R9, UR17, PT, P1 ;  /* 0x0000001109007c0c */ /* 0x000fe4000bf26110 */
[----:B------:R-:W-:-:S02]  /*0450*/  IADD3.X R11, PT, PT, RZ, R43, RZ, P4, !PT ;  /* 0x0000002bff0b7210 */ /* 0x000fc400027fe4ff */
[----:B------:R-:W-:Y:S01]  /*0460*/  LEA.HI.X R9, R10, UR13, R5, 0x2, P5 ;  /* 0x0000000d0a097c11 */ /* 0x000fe2000a8f1405 */
[----:B------:R-:W0:Y:S01]  /*0470*/  LDCU.64 UR12, c[0x0][0x388] ;  /* 0x00007100ff0c77ac */ /* 0x000e220008000a00 */
[----:B------:R-:W-:Y:S02]  /*0480*/  IADD3.X R10, PT, PT, RZ, R43, RZ, P2, !PT ;  /* 0x0000002bff0a7210 */ /* 0x000fe400017fe4ff */
[----:B------:R-:W-:Y:S02]  /*0490*/  ISETP.GE.U32.AND P3, PT, R2, UR10, PT ;  /* 0x0000000a02007c0c */ /* 0x000fe4000bf66070 */
[----:B------:R-:W-:Y:S02]  /*04a0*/  IADD3 R5, P2, PT, R44, UR5, RZ ;  /* 0x000000052c057c10 */ /* 0x000fe4000ff5e0ff */
[----:B------:R-:W-:Y:S01]  /*04b0*/  ISETP.GE.U32.OR.EX P0, PT, R11, UR11, P1, P0 ;  /* 0x0000000b0b007c0c */ /* 0x000fe20008f06500 */
[----:B------:R-:W-:Y:S01]  /*04c0*/  HFMA2 R11, -RZ, RZ, 0, 0 ;  /* 0x00000000ff0b7431 */ /* 0x000fe200000001ff */
[----:B------:R-:W-:-:S02]  /*04d0*/  ISETP.GE.U32.OR.EX P6, PT, R43, UR11, P1, P6 ;  /* 0x0000000b2b007c0c */ /* 0x000fc40008fc6560 */
[----:B------:R-:W-:Y:S02]  /*04e0*/  IADD3 R2, P5, PT, R42, 0x3, RZ ;  /* 0x000000032a027810 */ /* 0x000fe40007fbe0ff */
[----:B------:R-:W-:Y:S02]  /*04f0*/  IADD3.X R15, PT, PT, RZ, UR6, RZ, P2, !PT ;  /* 0x00000006ff0f7c10 */ /* 0x000fe400097fe4ff */
[----:B------:R-:W-:Y:S02]  /*0500*/  ISETP.GE.U32.OR.EX P3, PT, R10, UR11, P1, P3 ;  /* 0x0000000b0a007c0c */ /* 0x000fe40008f66530 */
[----:B------:R-:W-:Y:S02]  /*0510*/  MOV R10, R40 ;  /* 0x00000028000a7202 */ /* 0x000fe40000000f00 */
[----:B------:R-:W-:Y:S01]  /*0520*/  ISETP.GE.U32.AND P2, PT, R2, UR10, PT ;  /* 0x0000000a02007c0c */ /* 0x000fe2000bf46070 */
[----:B---3--:R-:W-:Y:S01]  /*0530*/  IMAD R2, R15, UR14, RZ ;  /* 0x0000000e0f027c24 */ /* 0x008fe2000f8e02ff */
[C---:B------:R-:W-:Y:S01]  /*0540*/  ISETP.GE.U32.AND P4, PT, R5.reuse, UR16, PT ;  /* 0x0000001005007c0c */ /* 0x040fe2000bf86070 */
[C---:B------:R-:W-:Y:S01]  /*0550*/  IMAD.WIDE.U32 R12, R5.reuse, UR14, R10 ;  /* 0x0000000e050c7c25 */ /* 0x040fe2000f8e000a */
[----:B------:R-:W2:Y:S03]  /*0560*/  @!P6 LDG.E R14, desc[UR8][R8.64] ;  /* 0x00000008080ee981 */ /* 0x000ea6000c1e1900 */
[----:B------:R-:W-:Y:S01]  /*0570*/  IMAD R5, R5, UR15, R2 ;  /* 0x0000000f05057c24 */ /* 0x000fe2000f8e0202 */
[----:B------:R-:W-:Y:S01]  /*0580*/  IADD3.X R2, PT, PT, RZ, R43, RZ, P5, !PT ;  /* 0x0000002bff027210 */ /* 0x000fe20002ffe4ff */
[----:B------:R-:W3:Y:S01]  /*0590*/  @!P3 LDG.E R16, desc[UR8][R8.64+0x4] ;  /* 0x000004080810b981 */ /* 0x000ee2000c1e1900 */
[----:B------:R-:W-:-:S02]  /*05a0*/  IADD3 R11, P6, PT, R40, 0x1, RZ ;  /* 0x00000001280b7810 */ /* 0x000fc40007fde0ff */
[----:B0-----:R-:W-:Y:S02]  /*05b0*/  LEA R10, P3, R12, UR12, 0x2 ;  /* 0x0000000c0c0a7c11 */ /* 0x001fe4000f8610ff */
[----:B------:R-:W-:Y:S02]  /*05c0*/  IADD3 R5, PT, PT, R13, R5, RZ ;  /* 0x000000050d057210 */ /* 0x000fe40007ffe0ff */
[----:B------:R-:W-:Y:S02]  /*05d0*/  ISETP.GE.U32.OR.EX P1, PT, R2, UR11, P1, P2 ;  /* 0x0000000b02007c0c */ /* 0x000fe40008f26520 */
[----:B------:R-:W-:Y:S02]  /*05e0*/  ISETP.GE.U32.AND P2, PT, R11, UR14, PT ;  /* 0x0000000e0b007c0c */ /* 0x000fe4000bf46070 */
[----:B------:R-:W-:Y:S02]  /*05f0*/  LEA.HI.X R11, R12, UR13, R5, 0x2, P3 ;  /* 0x0000000d0c0b7c11 */ /* 0x000fe400098f1405 */
[----:B------:R-:W-:-:S02]  /*0600*/  IADD3 R13, P5, PT, R40, 0x2, RZ ;  /* 0x00000002280d7810 */ /* 0x000fc40007fbe0ff */
[----:B------:R-:W-:Y:S02]  /*0610*/  IADD3.X R5, PT, PT, RZ, RZ, RZ, P6, !PT ;  /* 0x000000ffff057210 */ /* 0x000fe400037fe4ff */
[----:B------:R-:W-:Y:S02]  /*0620*/  IADD3 R2, P6, PT, R40, 0x3, RZ ;  /* 0x0000000328027810 */ /* 0x000fe40007fde0ff */
[----:B------:R-:W-:Y:S02]  /*0630*/  ISETP.GE.U32.AND P3, PT, R13, UR14, PT ;  /* 0x0000000e0d007c0c */ /* 0x000fe4000bf66070 */
[----:B------:R-:W-:Y:S02]  /*0640*/  IADD3.X R12, PT, PT, RZ, RZ, RZ, P5, !PT ;  /* 0x000000ffff0c7210 */ /* 0x000fe40002ffe4ff */
[----:B------:R-:W-:Y:S02]  /*0650*/  IADD3.X R13, PT, PT, RZ, RZ, RZ, P6, !PT ;  /* 0x000000ffff0d7210 */ /* 0x000fe400037fe4ff */
[----:B------:R-:W-:-:S02]  /*0660*/  ISETP.GE.U32.AND.EX P4, PT, R15, UR17, PT, P4 ;  /* 0x000000110f007c0c */ /* 0x000fc4000bf86140 */
[----:B------:R-:W-:Y:S02]  /*0670*/  ISETP.GE.U32.AND P5, PT, R40, UR14, PT ;  /* 0x0000000e28007c0c */ /* 0x000fe4000bfa6070 */
[----:B------:R-:W-:Y:S02]  /*0680*/  ISETP.GE.U32.AND P6, PT, R2, UR14, PT ;  /* 0x0000000e02007c0c */ /* 0x000fe4000bfc6070 */
[----:B------:R-:W-:Y:S02]  /*0690*/  ISETP.GE.U32.OR.EX P2, PT, R5, UR15, P4, P2 ;  /* 0x0000000f05007c0c */ /* 0x000fe4000a746520 */
[----:B------:R-:W-:Y:S02]  /*06a0*/  ISETP.GE.U32.OR.EX P3, PT, R12, UR15, P4, P3 ;  /* 0x0000000f0c007c0c */ /* 0x000fe4000a766530 */
[----:B------:R-:W-:Y:S02]  /*06b0*/  ISETP.GE.U32.OR.EX P5, PT, RZ, UR15, P4, P5 ;  /* 0x0000000fff007c0c */ /* 0x000fe4000a7a6550 */
[----:B------:R-:W-:Y:S01]  /*06c0*/  ISETP.GE.U32.OR.EX P6, PT, R13, UR15, P4, P6 ;  /* 0x0000000f0d007c0c */ /* 0x000fe2000a7c6560 */
[----:B------:R-:W-:Y:S01]  /*06d0*/  HFMA2 R13, -RZ, RZ, 0, 0 ;  /* 0x00000000ff0d7431 */ /* 0x000fe200000001ff */
[----:B------:R-:W-:-:S02]  /*06e0*/  MOV R12, RZ ;  /* 0x000000ff000c7202 */ /* 0x000fc40000000f00 */
[----:B------:R-:W-:Y:S02]  /*06f0*/  CS2R R18, SRZ ;  /* 0x0000000000127805 */ /* 0x000fe4000001ff00 */
[----:B------:R-:W-:Y:S02]  /*0700*/  MOV R15, RZ ;  /* 0x000000ff000f7202 */ /* 0x000fe40000000f00 */
[----:B------:R-:W4:Y:S04]  /*0710*/  @!P0 LDG.E R12, desc[UR8][R8.64+0x8] ;  /* 0x00000808080c8981 */ /* 0x000f28000c1e1900 */
[----:B------:R-:W5:Y:S04]  /*0720*/  @!P1 LDG.E R18, desc[UR8][R8.64+0xc] ;  /* 0x00000c0808129981 */ /* 0x000f68000c1e1900 */
[----:B------:R-:W5:Y:S04]  /*0730*/  @!P5 LDG.E R13, desc[UR8][R10.64] ;  /* 0x000000080a0dd981 */ /* 0x000f68000c1e1900 */
[----:B------:R-:W5:Y:S04]  /*0740*/  @!P2 LDG.E R15, desc[UR8][R10.64+0x4] ;  /* 0x000004080a0fa981 */ /* 0x000f68000c1e1900 */
[----:B------:R-:W5:Y:S04]  /*0750*/  @!P3 LDG.E R17, desc[UR8][R10.64+0x8] ;  /* 0x000008080a11b981 */ /* 0x000f68000c1e1900 */
[----:B------:R-:W5:Y:S01]  /*0760*/  @!P6 LDG.E R19, desc[UR8][R10.64+0xc] ;  /* 0x00000c080a13e981 */ /* 0x000f62000c1e1900 */
[----:B------:R-:W-:-:S02]  /*0770*/  MOV R5, R4 ;  /* 0x0000000400057202 */ /* 0x000fc40000000f00 */
[----:B------:R-:W-:Y:S01]  /*0780*/  MOV R2, R3 ;  /* 0x0000000300027202 */ /* 0x000fe20000000f00 */
[----:B------:R-:W-:Y:S01]  /*0790*/  UMOV UR7, 0x10 ;  /* 0x0000001000077882 */ /* 0x000fe20000000000 */
[----:B------:R-:W-:Y:S01]  /*07a0*/  UMOV UR4, URZ ;  /* 0x000000ff00047c82 */ /* 0x000fe20008000000 */
[----:B--2---:R0:W-:Y:S04]  /*07b0*/  STS [R7], R14 ;  /* 0x0000000e07007388 */ /* 0x0041e80000000800 */
[----:B---3--:R0:W-:Y:S04]  /*07c0*/  STS [R7+0x40], R16 ;  /* 0x0000401007007388 */ /* 0x0081e80000000800 */
[----:B----4-:R0:W-:Y:S04]  /*07d0*/  STS [R7+0x80], R12 ;  /* 0x0000800c07007388 */ /* 0x0101e80000000800 */
[----:B-----5:R0:W-:Y:S04]  /*07e0*/  STS [R7+0xc0], R18 ;  /* 0x0000c01207007388 */ /* 0x0201e80000000800 */
[----:B------:R0:W-:Y:S04]  /*07f0*/  STS [R6], R13 ;  /* 0x0000000d06007388 */ /* 0x0001e80000000800 */
[----:B------:R0:W-:Y:S04]  /*0800*/  STS [R6+0x4], R15 ;  /* 0x0000040f06007388 */ /* 0x0001e80000000800 */
[----:B------:R0:W-:Y:S04]  /*0810*/  STS [R6+0x8], R17 ;  /* 0x0000081106007388 */ /* 0x0001e80000000800 */
[----:B------:R0:W-:Y:S01]  /*0820*/  STS [R6+0xc], R19 ;  /* 0x00000c1306007388 */ /* 0x0001e20000000800 */
[----:B------:R-:W-:Y:S06]  /*0830*/  BAR.SYNC.DEFER_BLOCKING 0x0 ;  /* 0x0000000000007b1d */ /* 0x000fec0000010000 */
.L_x_186:
[----:B------:R-:W-:Y:S01]  /*0840*/  LDS.128 R8, [R2+-0x80] ;  /* 0xffff800002087984 */ /* 0x000fe20000000c00 */
[----:B------:R-:W-:-:S03]  /*0850*/  UIADD3 UR7, UP0, UPT, UR7, -0x8, URZ ;  /* 0xfffffff807077890 */ /* 0x000fc6000ff1e0ff */
[----:B------:R-:W1:Y:S01]  /*0860*/  LDS.128 R28, [R5+-0x100] ;  /* 0xffff0000051c7984 */ /* 0x000e620000000c00 */
[----:B------:R-:W-:Y:S02]  /*0870*/  UIADD3.X UR4, UPT, UPT, UR4, -0x1, URZ, UP0, !UPT ;  /* 0xffffffff04047890 */ /* 0x000fe400087fe4ff */
[----:B------:R-:W-:Y:S01]  /*0880*/  UISETP.NE.U32.AND UP0, UPT, UR7, URZ, UPT ;  /* 0x000000ff0700728c */ /* 0x000fe2000bf05070 */
[----:B0-----:R-:W0:Y:S03]  /*0890*/  LDS.128 R12, [R2+-0x40] ;  /* 0xffffc000020c7984 */ /* 0x001e260000000c00 */
[----:B------:R-:W-:Y:S01]  /*08a0*/  UISETP.NE.AND.EX UP0, UPT, UR4, URZ, UPT, UP0 ;  /* 0x000000ff0400728c */ /* 0x000fe2000bf05300 */
[----:B------:R-:W2:Y:S04]  /*08b0*/  LDS.128 R16, [R2] ;  /* 0x0000000002107984 */ /* 0x000ea80000000c00 */
[----:B------:R-:W3:Y:S04]  /*08c0*/  LDS.128 R20, [R2+0x40] ;  /* 0x0000400002147984 */ /* 0x000ee80000000c00 */
[----:B------:R-:W4:Y:S01]  /*08d0*/  LDS.128 R32, [R5] ;  /* 0x0000000005207984 */ /* 0x000f220000000c00 */
[C---:B-1----:R-:W-:Y:S01]  /*08e0*/  FFMA R51, R8.reuse, R28, R51 ;  /* 0x0000001c08337223 */ /* 0x042fe20000000033 */
[C---:B------:R-:W-:Y:S01]  /*08f0*/  FFMA R46, R8.reuse, R29, R46 ;  /* 0x0000001d082e7223 */ /* 0x040fe2000000002e */
[C---:B------:R-:W-:Y:S01]  /*0900*/  FFMA R47, R8.reuse, R30, R47 ;  /* 0x0000001e082f7223 */ /* 0x040fe2000000002f */
[----:B------:R-:W-:Y:S01]  /*0910*/  FFMA R50, R8, R31, R50 ;  /* 0x0000001f08327223 */ /* 0x000fe20000000032 */
[C---:B0-----:R-:W-:Y:S01]  /*0920*/  FFMA R54, R12.reuse, R28, R27 ;  /* 0x0000001c0c367223 */ /* 0x041fe2000000001b */
[C---:B------:R-:W-:Y:S01]  /*0930*/  FFMA R8, R12.reuse, R29, R24 ;  /* 0x0000001d0c087223 */ /* 0x040fe20000000018 */
[C---:B------:R-:W-:Y:S01]  /*0940*/  FFMA R49, R12.reuse, R30, R25 ;  /* 0x0000001e0c317223 */ /* 0x040fe20000000019 */
[----:B------:R-:W-:Y:S01]  /*0950*/  FFMA R12, R12, R31, R26 ;  /* 0x0000001f0c0c7223 */ /* 0x000fe2000000001a */
[C---:B--2---:R-:W-:Y:S01]  /*0960*/  FFMA R39, R16.reuse, R28, R39 ;  /* 0x0000001c10277223 */ /* 0x044fe20000000027 */
[----:B------:R-:W0:Y:S01]  /*0970*/  LDS.128 R24, [R5+0x100] ;  /* 0x0001000005187984 */ /* 0x000e220000000c00 */
[CC--:B------:R-:W-:Y:S01]  /*0980*/  FFMA R36, R16.reuse, R29.reuse, R36 ;  /* 0x0000001d10247223 */ /* 0x0c0fe20000000024 */
        /* <DEDUP_REMOVED lines=16> */
[CC--:B------:R-:W-:Y:S01]  /*0a90*/  FFMA R9, R17.reuse, R34.reuse, R37 ;  /* 0x0000002211097223 */ /* 0x0c0fe20000000025 */
[C---:B------:R-:W-:Y:S01]  /*0aa0*/  FFMA R39, R32.reuse, R17, R39 ;  /* 0x0000001120277223 */ /* 0x040fe20000000027 */
[----:B------:R-:W-:Y:S01]  /*0ab0*/  FFMA R16, R17, R35, R16 ;  /* 0x0000002311107223 */ /* 0x000fe20000000010 */
[----:B------:R-:W-:Y:S01]  /*0ac0*/  FFMA R53, R32, R21, R53 ;  /* 0x0000001520357223 */ /* 0x000fe20000000035 */
[C---:B------:R-:W-:Y:S01]  /*0ad0*/  FFMA R17, R21.reuse, R33, R52 ;  /* 0x0000002115117223 */ /* 0x040fe20000000034 */
[C---:B------:R-:W-:Y:S01]  /*0ae0*/  FFMA R41, R21.reuse, R34, R41 ;  /* 0x0000002215297223 */ /* 0x040fe20000000029 */
[----:B------:R-:W-:-:S02]  /*0af0*/  FFMA R20, R21, R35, R20 ;  /* 0x0000002315147223 */ /* 0x000fc40000000014 */
[----:B------:R-:W-:Y:S01]  /*0b00*/  LDS.128 R32, [R2+-0x70] ;  /* 0xffff900002207984 */ /* 0x000fe20000000c00 */
[----:B0-----:R-:W-:Y:S01]  /*0b10*/  FFMA R51, R24, R10, R51 ;  /* 0x0000000a18337223 */ /* 0x001fe20000000033 */
[C---:B------:R-:W-:Y:S01]  /*0b20*/  FFMA R8, R10.reuse, R25, R55 ;  /* 0x000000190a087223 */ /* 0x040fe20000000037 */
[C---:B------:R-:W-:Y:S01]  /*0b30*/  FFMA R47, R10.reuse, R26, R47 ;  /* 0x0000001a0a2f7223 */ /* 0x040fe2000000002f */
[----:B------:R-:W-:Y:S01]  /*0b40*/  FFMA R50, R10, R27, R50 ;  /* 0x0000001b0a327223 */ /* 0x000fe20000000032 */
[----:B------:R-:W-:Y:S01]  /*0b50*/  FFMA R57, R24, R14, R57 ;  /* 0x0000000e18397223 */ /* 0x000fe20000000039 */
[C---:B------:R-:W-:Y:S01]  /*0b60*/  FFMA R10, R14.reuse, R25, R59 ;  /* 0x000000190e0a7223 */ /* 0x040fe2000000003b */
[CC--:B------:R-:W-:Y:S01]  /*0b70*/  FFMA R49, R14.reuse, R26.reuse, R49 ;  /* 0x0000001a0e317223 */ /* 0x0c0fe20000000031 */
[----:B------:R-:W-:Y:S01]  /*0b80*/  FFMA R14, R14, R27, R12 ;  /* 0x0000001b0e0e7223 */ /* 0x000fe2000000000c */
[C---:B------:R-:W-:Y:S01]  /*0b90*/  FFMA R12, R18.reuse, R25, R13 ;  /* 0x00000019120c7223 */ /* 0x040fe2000000000d */
[----:B------:R-:W-:Y:S01]  /*0ba0*/  FFMA R13, R18, R26, R9 ;  /* 0x0000001a120d7223 */ /* 0x000fe20000000009 */
[----:B------:R-:W-:Y:S01]  /*0bb0*/  FFMA R21, R24, R18, R39 ;  /* 0x0000001218157223 */ /* 0x000fe20000000027 */
[----:B------:R-:W-:Y:S01]  /*0bc0*/  FFMA R18, R18, R27, R16 ;  /* 0x0000001b12127223 */ /* 0x000fe20000000010 */
[----:B------:R-:W-:Y:S01]  /*0bd0*/  FFMA R53, R24, R22, R53 ;  /* 0x0000001618357223 */ /* 0x000fe20000000035 */
[----:B------:R-:W-:Y:S01]  /*0be0*/  FFMA R16, R22, R25, R17 ;  /* 0x0000001916107223 */ /* 0x000fe20000000011 */
[----:B-1----:R-:W-:Y:S01]  /*0bf0*/  FFMA R57, R28, R15, R57 ;  /* 0x0000000f1c397223 */ /* 0x002fe20000000039 */
[C---:B------:R-:W-:Y:S01]  /*0c00*/  FFMA R46, R15.reuse, R29, R10 ;  /* 0x0000001d0f2e7223 */ /* 0x040fe2000000000a */
[CC--:B------:R-:W-:Y:S01]  /*0c10*/  FFMA R49, R15.reuse, R30.reuse, R49 ;  /* 0x0000001e0f317223 */ /* 0x0c0fe20000000031 */
[----:B------:R-:W-:Y:S01]  /*0c20*/  FFMA R48, R15, R31, R14 ;  /* 0x0000001f0f307223 */ /* 0x000fe2000000000e */
[C---:B------:R-:W-:Y:S01]  /*0c30*/  FFMA R52, R19.reuse, R29, R12 ;  /* 0x0000001d13347223 */ /* 0x040fe2000000000c */
[----:B------:R-:W-:Y:S01]  /*0c40*/  FFMA R55, R19, R30, R13 ;  /* 0x0000001e13377223 */ /* 0x000fe2000000000d */
[----:B------:R-:W0:Y:S01]  /*0c50*/  LDS.128 R36, [R5+0x300] ;  /* 0x0003000005247984 */ /* 0x000e220000000c00 */
[C---:B------:R-:W-:Y:S01]  /*0c60*/  FFMA R41, R22.reuse, R26, R41 ;  /* 0x0000001a16297223 */ /* 0x040fe20000000029 */
[----:B------:R-:W-:Y:S01]  /*0c70*/  FFMA R20, R22, R27, R20 ;  /* 0x0000001b16147223 */ /* 0x000fe20000000014 */
[C---:B------:R-:W-:Y:S01]  /*0c80*/  FFMA R51, R28.reuse, R11, R51 ;  /* 0x0000000b1c337223 */ /* 0x040fe20000000033 */
[----:B------:R-:W1:Y:S01]  /*0c90*/  LDS.128 R12, [R2+0x10] ;  /* 0x00001000020c7984 */ /* 0x000e620000000c00 */
[C---:B------:R-:W-:Y:S01]  /*0ca0*/  FFMA R22, R11.reuse, R29, R8 ;  /* 0x0000001d0b167223 */ /* 0x040fe20000000008 */
[CC--:B------:R-:W-:Y:S01]  /*0cb0*/  FFMA R47, R11.reuse, R30.reuse, R47 ;  /* 0x0000001e0b2f7223 */ /* 0x0c0fe2000000002f */
[----:B------:R-:W-:Y:S01]  /*0cc0*/  FFMA R50, R11, R31, R50 ;  /* 0x0000001f0b327223 */ /* 0x000fe20000000032 */
[C---:B------:R-:W-:Y:S01]  /*0cd0*/  FFMA R21, R28.reuse, R19, R21 ;  /* 0x000000131c157223 */ /* 0x040fe20000000015 */
[----:B------:R-:W-:Y:S01]  /*0ce0*/  FFMA R53, R28, R23, R53 ;  /* 0x000000171c357223 */ /* 0x000fe20000000035 */
[----:B------:R-:W2:Y:S01]  /*0cf0*/  LDS.128 R8, [R2+-0x30] ;  /* 0xffffd00002087984 */ /* 0x000ea20000000c00 */
[----:B------:R-:W-:Y:S01]  /*0d00*/  FFMA R54, R19, R31, R18 ;  /* 0x0000001f13367223 */ /* 0x000fe20000000012 */
[C---:B------:R-:W-:Y:S01]  /*0d10*/  FFMA R28, R23.reuse, R29, R16 ;  /* 0x0000001d171c7223 */ /* 0x040fe20000000010 */
[C---:B------:R-:W-:Y:S01]  /*0d20*/  FFMA R41, R23.reuse, R30, R41 ;  /* 0x0000001e17297223 */ /* 0x040fe20000000029 */
[----:B------:R3:W4:Y:S01]  /*0d30*/  LDS.128 R16, [R2+0x50] ;  /* 0x0000500002107984 */ /* 0x0007220000000c00 */
[----:B------:R-:W-:-:S03]  /*0d40*/  FFMA R30, R23, R31, R20 ;  /* 0x0000001f171e7223 */ /* 0x000fc60000000014 */
        /* <DEDUP_REMOVED lines=8> */
[----:B------:R-:W0:Y:S01]  /*0dd0*/  LDS.128 R20, [R5+0x500] ;  /* 0x0005000005147984 */ /* 0x000e220000000c00 */
        /* <DEDUP_REMOVED lines=11> */
[----:B------:R1:W2:Y:S01]  /*0e90*/  LDS.128 R28, [R5+0x600] ;  /* 0x00060000051c7984 */ /* 0x0002a20000000c00 */
        /* <DEDUP_REMOVED lines=15> */
[----:B-1----:R-:W-:Y:S01]  /*0f90*/  IADD3 R5, PT, PT, R5, 0x800, RZ ;  /* 0x0000080005057810 */ /* 0x002fe20007ffe0ff */
[----:B0-----:R-:W-:Y:S01]  /*0fa0*/  FFMA R48, R10, R23, R48 ;  /* 0x000000170a307223 */ /* 0x001fe20000000030 */
        /* <DEDUP_REMOVED lines=15> */
[----:B--2---:R-:W-:Y:S01]  /*10a0*/  FFMA R26, R11, R31, R48 ;  /* 0x0000001f0b1a7223 */ /* 0x004fe20000000030 */
        /* <DEDUP_REMOVED lines=22> */
.L_x_185:
[----:B------:R-:W0:Y:S01]  /*1210*/  LDCU.64 UR10, c[0x0][0x3a0] ;  /* 0x00007400ff0a77ac */ /* 0x000e220008000a00 */
[C---:B------:R-:W-:Y:S01]  /*1220*/  IADD3 R2, P0, PT, R40.reuse, 0x2, RZ ;  /* 0x0000000228027810 */ /* 0x040fe20007f1e0ff */
[----:B------:R-:W1:Y:S01]  /*1230*/  LDC.64 R8, c[0x0][0x3a0] ;  /* 0x0000e800ff087b82 */ /* 0x000e620000000a00 */
[C---:B------:R-:W-:Y:S01]  /*1240*/  IADD3 R0, P3, PT, R40.reuse, 0x1, RZ ;  /* 0x0000000128007810 */ /* 0x040fe20007f7e0ff */
[----:B------:R-:W2:Y:S01]  /*1250*/  LDCU.128 UR4, c[0x0][0x390] ;  /* 0x00007200ff0477ac */ /* 0x000ea20008000c00 */
[----:B------:R-:W-:Y:S02]  /*1260*/  MOV R3, RZ ;  /* 0x000000ff00037202 */ /* 0x000fe40000000f00 */
[----:B------:R-:W-:Y:S02]  /*1270*/  IADD3 R10, P6, PT, R40, 0x3, RZ ;  /* 0x00000003280a7810 */ /* 0x000fe40007fde0ff */
[----:B0-----:R-:W-:Y:S01]  /*1280*/  ISETP.GE.U32.AND P1, PT, R2, UR10, PT ;  /* 0x0000000a02007c0c */ /* 0x001fe2000bf26070 */
[----:B------:R-:W-:Y:S01]  /*1290*/  IMAD R5, R43, UR10, RZ ;  /* 0x0000000a2b057c24 */ /* 0x000fe2000f8e02ff */
[----:B------:R-:W-:-:S02]  /*12a0*/  ISETP.GE.U32.AND P2, PT, R0, UR10, PT ;  /* 0x0000000a00007c0c */ /* 0x000fc4000bf46070 */
[----:B------:R-:W-:Y:S01]  /*12b0*/  MOV R2, R40 ;  /* 0x0000002800027202 */ /* 0x000fe20000000f00 */
[C---:B------:R-:W-:Y:S01]  /*12c0*/  IMAD R11, R42.reuse, UR11, R5 ;  /* 0x0000000b2a0b7c24 */ /* 0x040fe2000f8e0205 */
[----:B------:R-:W-:Y:S02]  /*12d0*/  IADD3.X R0, PT, PT, RZ, RZ, RZ, P3, !PT ;  /* 0x000000ffff007210 */ /* 0x000fe40001ffe4ff */
[C---:B--2---:R-:W-:Y:S01]  /*12e0*/  ISETP.GE.U32.AND P5, PT, R42.reuse, UR6, PT ;  /* 0x000000062a007c0c */ /* 0x044fe2000bfa6070 */
[----:B------:R-:W-:Y:S01]  /*12f0*/  IMAD.WIDE.U32 R6, R42, UR10, R2 ;  /* 0x0000000a2a067c25 */ /* 0x000fe2000f8e0002 */
[----:B------:R-:W-:Y:S02]  /*1300*/  ISETP.GE.U32.AND.EX P2, PT, R0, UR11, PT, P2 ;  /* 0x0000000b00007c0c */ /* 0x000fe4000bf46120 */
[----:B------:R-:W-:Y:S01]  /*1310*/  IADD3.X R0, PT, PT, RZ, RZ, RZ, P0, !PT ;  /* 0x000000ffff007210 */ /* 0x000fe200007fe4ff */
[----:B-1----:R-:W-:Y:S01]  /*1320*/  IMAD.WIDE.U32 R8, R42, UR10, R8 ;  /* 0x0000000a2a087c25 */ /* 0x002fe2000f8e0008 */
[----:B------:R-:W-:-:S02]  /*1330*/  ISETP.GE.U32.OR.EX P4, PT, R43, UR7, P2, P5 ;  /* 0x000000072b007c0c */ /* 0x000fc40009786550 */
[----:B------:R-:W-:Y:S02]  /*1340*/  LEA R4, P3, R6, UR4, 0x2 ;  /* 0x0000000406047c11 */ /* 0x000fe4000f8610ff */
[----:B------:R-:W-:Y:S02]  /*1350*/  IADD3 R5, PT, PT, R7, R11, RZ ;  /* 0x0000000b07057210 */ /* 0x000fe40007ffe0ff */
[----:B------:R-:W-:Y:S02]  /*1360*/  ISETP.GE.U32.AND.EX P1, PT, R0, UR11, PT, P1 ;  /* 0x0000000b00007c0c */ /* 0x000fe4000bf26110 */
[----:B------:R-:W-:Y:S02]  /*1370*/  LEA.HI.X R5, R6, UR5, R5, 0x2, P3 ;  /* 0x0000000506057c11 */ /* 0x000fe400098f1405 */
[----:B------:R-:W-:Y:S02]  /*1380*/  ISETP.GE.U32.AND P3, PT, R40, UR10, PT ;  /* 0x0000000a28007c0c */ /* 0x000fe4000bf66070 */
[----:B------:R-:W-:Y:S01]  /*1390*/  IADD3.X R0, PT, PT, RZ, RZ, RZ, P6, !PT ;  /* 0x000000ffff007210 */ /* 0x000fe200037fe4ff */
[----:B------:R-:W-:Y:S01]  /*13a0*/  @!P4 STG.E desc[UR8][R4.64+0x4], R46 ;  /* 0x0000042e0400c986 */ /* 0x000fe2000c101908 */
[----:B------:R-:W-:-:S02]  /*13b0*/  ISETP.GE.U32.AND P0, PT, R10, UR10, PT ;  /* 0x0000000a0a007c0c */ /* 0x000fc4000bf06070 */
[----:B------:R-:W-:Y:S02]  /*13c0*/  ISETP.GE.U32.AND.EX P3, PT, RZ, UR11, PT, P3 ;  /* 0x0000000bff007c0c */ /* 0x000fe4000bf66130 */
        /* <DEDUP_REMOVED lines=17> */
[C---:B------:R-:W-:Y:S01]  /*14e0*/  ISETP.GE.U32.OR.EX P5, PT, R10.reuse, UR7, P2, P4 ;  /* 0x000000070a007c0c */ /* 0x040fe200097a6540 */
[----:B------:R-:W-:Y:S01]  /*14f0*/  IMAD.WIDE.U32 R8, R11, UR10, R2 ;  /* 0x0000000a0b087c25 */ /* 0x000fe2000f8e0002 */
[----:B------:R-:W-:Y:S02]  /*1500*/  IADD3.X R12, PT, PT, RZ, R43, RZ, P6, !PT ;  /* 0x0000002bff0c7210 */ /* 0x000fe400037fe4ff */
[C---:B------:R-:W-:Y:S02]  /*1510*/  ISETP.GE.U32.OR.EX P6, PT, R10.reuse, UR7, P1, P4 ;  /* 0x000000070a007c0c */ /* 0x040fe40008fc6540 */
[----:B------:R-:W-:Y:S01]  /*1520*/  ISETP.GE.U32.OR.EX P4, PT, R10, UR7, P0, P4 ;  /* 0x000000070a007c0c */ /* 0x000fe20008786540 */
[----:B------:R-:W-:-:S04]  /*1530*/  IMAD R0, R12, UR10, RZ ;  /* 0x0000000a0c007c24 */ /* 0x000fc8000f8e02ff */
[C---:B0-----:R-:W-:Y:S02]  /*1540*/  IMAD R5, R11.reuse, UR11, R0 ;  /* 0x0000000b0b057c24 */ /* 0x041fe4000f8e0200 */
[----:B------:R-:W-:Y:S01]  /*1550*/  @!P5 STG.E desc[UR8][R6.64+0x4], R24 ;  /* 0x000004180600d986 */ /* 0x000fe2000c101908 */
[----:B------:R-:W-:Y:S02]  /*1560*/  ISETP.GE.U32.AND P5, PT, R11, UR6, PT ;  /* 0x000000060b007c0c */ /* 0x000fe4000bfa6070 */
[----:B------:R-:W-:Y:S01]  /*1570*/  IADD3 R5, PT, PT, R9, R5, RZ ;  /* 0x0000000509057210 */ /* 0x000fe20007ffe0ff */
[----:B------:R-:W-:Y:S01]  /*1580*/  @!P6 STG.E desc[UR8][R6.64+0x8], R25 ;  /* 0x000008190600e986 */ /* 0x000fe2000c101908 */
[----:B------:R-:W-:-:S03]  /*1590*/  ISETP.GE.U32.OR.EX P6, PT, R12, UR7, P3, P5 ;  /* 0x000000070c007c0c */ /* 0x000fc60009fc6550 */
[----:B------:R0:W-:Y:S01]  /*15a0*/  @!P4 STG.E desc[UR8][R6.64+0xc], R26 ;  /* 0x00000c1a0600c986 */ /* 0x0001e2000c101908 */
[----:B------:R-:W-:-:S04]  /*15b0*/  LEA R4, P4, R8, UR4, 0x2 ;  /* 0x0000000408047c11 */ /* 0x000fc8000f8810ff */
[----:B------:R-:W-:Y:S02]  /*15c0*/  LEA.HI.X R5, R8, UR5, R5, 0x2, P4 ;  /* 0x0000000508057c11 */ /* 0x000fe4000a0f1405 */
[----:B------:R-:W-:-:S03]  /*15d0*/  ISETP.GE.U32.OR.EX P4, PT, R12, UR7, P2, P5 ;  /* 0x000000070c007c0c */ /* 0x000fc60009786550 */
[----:B------:R1:W-:Y:S01]  /*15e0*/  @!P6 STG.E desc[UR8][R4.64], R39 ;  /* 0x000000270400e986 */ /* 0x0003e2000c101908 */
[----:B------:R-:W-:-:S04]  /*15f0*/  IADD3 R9, P6, PT, R42, 0x3, RZ ;  /* 0x000000032a097810 */ /* 0x000fc80007fde0ff */
[----:B------:R-:W-:Y:S01]  /*1600*/  IADD3.X R42, PT, PT, RZ, R43, RZ, P6, !PT ;  /* 0x0000002bff2a7210 */ /* 0x000fe200037fe4ff */
[C---:B0-----:R-:W-:Y:S01]  /*1610*/  IMAD.WIDE.U32 R6, R9.reuse, UR10, R2 ;  /* 0x0000000a09067c25 */ /* 0x041fe2000f8e0002 */
        /* <DEDUP_REMOVED lines=21> */
.L_x_188:
        /* <DEDUP_REMOVED lines=9> */
.L_x_242:


//--------------------- .text.mul_a_b             --------------------------
	.section	.text.mul_a_b,"ax",@progbits
	.align	128
        .global         mul_a_b
        .type           mul_a_b,@function
        .size           mul_a_b,(.L_x_243 - mul_a_b)
        .other          mul_a_b,@"STO_CUDA_ENTRY STV_DEFAULT"
mul_a_b:
.text.mul_a_b:
        /* <DEDUP_REMOVED lines=10> */
[----:B------:R-:W-:Y:S01]  /*00a0*/  HFMA2 R56, -RZ, RZ, 0, 0 ;  /* 0x00000000ff387431 */ /* 0x000fe200000001ff */
[----:B------:R-:W-:-:S02]  /*00b0*/  CS2R R36, SRZ ;  /* 0x0000000000247805 */ /* 0x000fc4000001ff00 */
[----:B------:R-:W-:Y:S01]  /*00c0*/  CS2R R38, SRZ ;  /* 0x0000000000267805 */ /* 0x000fe2000001ff00 */
[----:B------:R-:W2:Y:S01]  /*00d0*/  S2R R40, SR_TID.Y ;  /* 0x0000000000287919 */ /* 0x000ea20000002200 */
[----:B------:R-:W-:Y:S02]  /*00e0*/  CS2R R50, SRZ ;  /* 0x0000000000327805 */ /* 0x000fe4000001ff00 */
[----:B------:R-:W-:Y:S02]  /*00f0*/  MOV R47, RZ ;  /* 0x000000ff002f7202 */ /* 0x000fe40000000f00 */
        /* <DEDUP_REMOVED lines=13> */
[----:B------:R-:W-:Y:S01]  /*01d0*/  IMAD R3, R0, UR10, RZ ;  /* 0x0000000a00037c24 */ /* 0x000fe2000f8e02ff */
[----:B------:R-:W-:Y:S01]  /*01e0*/  UMOV UR4, 0x400 ;  /* 0x0000040000047882 */ /* 0x000fe20000000000 */
[----:B------:R-:W-:Y:S01]  /*01f0*/  MOV R56, RZ ;  /* 0x000000ff00387202 */ /* 0x000fe20000000f00 */
[----:B------:R-:W-:Y:S01]  /*0200*/  UIADD3 UR5, UPT, UPT, UR4, 0x1000, URZ ;  /* 0x0000100004057890 */ /* 0x000fe2000fffe0ff */
[----:B------:R-:W-:Y:S01]  /*0210*/  IMAD R3, R2, UR11, R3 ;  /* 0x0000000b02037c24 */ /* 0x000fe2000f8e0203 */
[----:B------:R-:W-:Y:S02]  /*0220*/  CS2R R50, SRZ ;  /* 0x0000000000327805 */ /* 0x000fe4000001ff00 */
[----:B------:R-:W-:Y:S01]  /*0230*/  CS2R R38, SRZ ;  /* 0x0000000000267805 */ /* 0x000fe2000001ff00 */
[----:B------:R-:W1:Y:S01]  /*0240*/  S2UR UR6, SR_CgaCtaId ;  /* 0x00000000000679c3 */ /* 0x000e620000008800 */
[----:B------:R-:W-:-:S02]  /*0250*/  CS2R R52, SRZ ;  /* 0x0000000000347805 */ /* 0x000fc4000001ff00 */
[----:B------:R-:W-:Y:S02]  /*0260*/  MOV R54, RZ ;  /* 0x000000ff00367202 */ /* 0x000fe40000000f00 */
[----:B------:R-:W-:Y:S02]  /*0270*/  CS2R R36, SRZ ;  /* 0x0000000000247805 */ /* 0x000fe4000001ff00 */
[----:B------:R-:W-:Y:S02]  /*0280*/  MOV R49, RZ ;  /* 0x000000ff00317202 */ /* 0x000fe40000000f00 */
[----:B------:R-:W-:Y:S02]  /*0290*/  CS2R R26, SRZ ;  /* 0x00000000001a7805 */ /* 0x000fe4000001ff00 */
[----:B------:R-:W-:Y:S02]  /*02a0*/  MOV R47, RZ ;  /* 0x000000ff002f7202 */ /* 0x000fe40000000f00 */
[----:B------:R-:W-:Y:S01]  /*02b0*/  CS2R R24, SRZ ;  /* 0x0000000000187805 */ /* 0x000fe2000001ff00 */
[----:B0-----:R-:W-:-:S05]  /*02c0*/  IMAD.WIDE.U32 R58, R2, UR10, R58 ;  /* 0x0000000a023a7c25 */ /* 0x001fca000f8e003a */
[----:B------:R-:W-:Y:S02]  /*02d0*/  IADD3 R3, PT, PT, R59, R3, RZ ;  /* 0x000000033b037210 */ /* 0x000fe40007ffe0ff */
[----:B------:R-:W-:Y:S01]  /*02e0*/  IADD3 R4, P0, PT, R58, UR10, RZ ;  /* 0x0000000a3a047c10 */ /* 0x000fe2000ff1e0ff */
[----:B-1----:R-:W-:Y:S02]  /*02f0*/  ULEA UR4, UR6, UR4, 0x18 ;  /* 0x0000000406047291 */ /* 0x002fe4000f8ec0ff */
[----:B------:R-:W-:Y:S01]  /*0300*/  ULEA UR5, UR6, UR5, 0x18 ;  /* 0x0000000506057291 */ /* 0x000fe2000f8ec0ff */
[----:B------:R-:W-:Y:S02]  /*0310*/  IADD3.X R5, PT, PT, R3, UR11, RZ, P0, !PT ;  /* 0x0000000b03057c10 */ /* 0x000fe400087fe4ff */
[----:B------:R-:W-:Y:S01]  /*0320*/  IADD3 R6, P0, PT, R4, UR10, RZ ;  /* 0x0000000a04067c10 */ /* 0x000fe2000ff1e0ff */
[----:B------:R-:W-:Y:S01]  /*0330*/  UMOV UR6, URZ ;  /* 0x000000ff00067c82 */ /* 0x000fe20008000000 */
[----:B------:R-:W-:-:S02]  /*0340*/  LEA R9, R60, UR4, 0x8 ;  /* 0x000000043c097c11 */ /* 0x000fc4000f8e40ff */
[----:B------:R-:W-:Y:S02]  /*0350*/  LEA R45, R60, UR5, 0x8 ;  /* 0x000000053c2d7c11 */ /* 0x000fe4000f8e40ff */
[C---:B------:R-:W-:Y:S01]  /*0360*/  LEA R43, R40.reuse, UR5, 0x4 ;  /* 0x00000005282b7c11 */ /* 0x040fe2000f8e20ff */
[C---:B------:R-:W-:Y:S01]  /*0370*/  IMAD R46, R40.reuse, 0x4, R9 ;  /* 0x00000004282e7824 */ /* 0x040fe200078e0209 */
[----:B------:R-:W-:Y:S01]  /*0380*/  IADD3.X R7, PT, PT, R5, UR11, RZ, P0, !PT ;  /* 0x0000000b05077c10 */ /* 0x000fe200087fe4ff */
[----:B------:R-:W-:Y:S01]  /*0390*/  UMOV UR5, URZ ;  /* 0x000000ff00057c82 */ /* 0x000fe20008000000 */
[----:B------:R-:W-:Y:S02]  /*03a0*/  IADD3 R44, PT, PT, R9, 0x80, RZ ;  /* 0x00000080092c7810 */ /* 0x000fe40007ffe0ff */
[----:B------:R-:W-:Y:S02]  /*03b0*/  LEA R45, R40, R45, 0x4 ;  /* 0x0000002d282d7211 */ /* 0x000fe400078e20ff */
[----:B------:R-:W-:-:S07]  /*03c0*/  IADD3 R43, PT, PT, R43, 0x100, RZ ;  /* 0x000001002b2b7810 */ /* 0x000fce0007ffe0ff */
.L_x_191:
[----:B------:R-:W0:Y:S01]  /*03d0*/  LDCU.64 UR14, c[0x0][0x3a8] ;  /* 0x00007500ff0e77ac */ /* 0x000e220008000a00 */
[----:B------:R-:W-:Y:S02]  /*03e0*/  IADD3 R14, P0, PT, R40, UR5, RZ ;  /* 0x00000005280e7c10 */ /* 0x000fe4000ff1e0ff */
[----:B------:R-:W-:Y:S01]  /*03f0*/  MOV R21, RZ ;  /* 0x000000ff00157202 */ /* 0x000fe20000000f00 */
[----:B------:R-:W1:Y:S01]  /*0400*/  LDCU.64 UR10, c[0x0][0x398] ;  /* 0x00007300ff0a77ac */ /* 0x000e620008000a00 */
[----:B------:R-:W-:Y:S02]  /*0410*/  IADD3.X R15, PT, PT, RZ, UR6, RZ, P0, !PT ;  /* 0x00000006ff0f7c10 */ /* 0x000fe400087fe4ff */
[----:B------:R-:W-:Y:S01]  /*0420*/  IADD3 R8, P0, PT, R2, 0x1, RZ ;  /* 0x0000000102087810 */ /* 0x000fe20007f1e0ff */
[----:B------:R-:W2:Y:S03]  /*0430*/  LDCU.64 UR12, c[0x0][0x388] ;  /* 0x00007100ff0c77ac */ /* 0x000ea60008000a00 */
[----:B------:R-:W-:-:S02]  /*0440*/  IADD3.X R9, PT, PT, RZ, R0, RZ, P0, !PT ;  /* 0x00000000ff097210 */ /* 0x000fc400007fe4ff */
[----:B0-----:R-:W-:Y:S02]  /*0450*/  ISETP.GE.U32.AND P1, PT, R14, UR14, PT ;  /* 0x0000000e0e007c0c */ /* 0x001fe4000bf26070 */
[----:B-1----:R-:W-:Y:S02]  /*0460*/  ISETP.GE.U32.AND P2, PT, R2, UR10, PT ;  /* 0x0000000a02007c0c */ /* 0x002fe4000bf46070 */
[----:B------:R-:W-:Y:S02]  /*0470*/  ISETP.GE.U32.AND.EX P1, PT, R15, UR15, PT, P1 ;  /* 0x0000000f0f007c0c */ /* 0x000fe4000bf26110 */
[----:B------:R-:W-:Y:S02]  /*0480*/  ISETP.GE.U32.AND P4, PT, R8, UR10, PT ;  /* 0x0000000a08007c0c */ /* 0x000fe4000bf86070 */
[----:B------:R-:W-:Y:S02]  /*0490*/  ISETP.GE.U32.OR.EX P2, PT, R0, UR11, P1, P2 ;  /* 0x0000000b00007c0c */ /* 0x000fe40008f46520 */
[----:B------:R-:W-:-:S02]  /*04a0*/  IADD3 R8, P3, PT, R2, 0x2, RZ ;  /* 0x0000000202087810 */ /* 0x000fc40007f7e0ff */
[----:B------:R-:W-:Y:S02]  /*04b0*/  ISETP.GE.U32.OR.EX P4, PT, R9, UR11, P1, P4 ;  /* 0x0000000b09007c0c */ /* 0x000fe40008f86540 */
[----:B------:R-:W-:Y:S02]  /*04c0*/  ISETP.GE.U32.AND P0, PT, R8, UR10, PT ;  /* 0x0000000a08007c0c */ /* 0x000fe4000bf06070 */
[-C--:B------:R-:W-:Y:S02]  /*04d0*/  IADD3.X R9, PT, PT, RZ, R0.reuse, RZ, P3, !PT ;  /* 0x00000000ff097210 */ /* 0x080fe40001ffe4ff */
[----:B------:R-:W-:Y:S02]  /*04e0*/  IADD3 R8, P5, PT, R2, 0x3, RZ ;  /* 0x0000000302087810 */ /* 0x000fe40007fbe0ff */
[----:B------:R-:W-:Y:S01]  /*04f0*/  ISETP.GE.U32.OR.EX P0, PT, R9, UR11, P1, P0 ;  /* 0x0000000b09007c0c */ /* 0x000fe20008f06500 */
[----:B------:R-:W0:Y:S01]  /*0500*/  @!P2 LDC.64 R12, c[0x0][0x380] ;  /* 0x0000e000ff0cab82 */ /* 0x000e220000000a00 */
[----:B------:R-:W-:Y:S01]  /*0510*/  @!P2 IMAD R11, R0, UR14, RZ ;  /* 0x0000000e000bac24 */ /* 0x000fe2000f8e02ff */
[----:B------:R-:W-:Y:S01]  /*0520*/  ISETP.GE.U32.AND P3, PT, R8, UR10, PT ;  /* 0x0000000a08007c0c */ /* 0x000fe2000bf66070 */
[----:B------:R-:W-:Y:S01]  /*0530*/  @!P2 IMAD.WIDE.U32 R16, R2, UR14, R14 ;  /* 0x0000000e0210ac25 */ /* 0x000fe2000f8e000e */
[----:B------:R-:W-:-:S03]  /*0540*/  IADD3.X R10, PT, PT, RZ, R0, RZ, P5, !PT ;  /* 0x00000000ff0a7210 */ /* 0x000fc60002ffe4ff */
[----:B------:R-:W-:Y:S01]  /*0550*/  @!P2 IMAD R11, R2, UR15, R11 ;  /* 0x0000000f020bac24 */ /* 0x000fe2000f8e020b */
[----:B------:R-:W1:Y:S01]  /*0560*/  @!P4 LDC.64 R8, c[0x0][0x380] ;  /* 0x0000e000ff08cb82 */ /* 0x000e620000000a00 */
[----:B------:R-:W-:Y:S01]  /*0570*/  ISETP.GE.U32.OR.EX P1, PT, R10, UR11, P1, P3 ;  /* 0x0000000b0a007c0c */ /* 0x000fe20008f26530 */
[----:B------:R-:W3:Y:S02]  /*0580*/  LDCU.64 UR10, c[0x0][0x3a0] ;  /* 0x00007400ff0a77ac */ /* 0x000ee40008000a00 */
[----:B------:R-:W-:-:S04]  /*0590*/  @!P2 IADD3 R17, PT, PT, R11, R17, RZ ;  /* 0x000000110b11a210 */ /* 0x000fc80007ffe0ff */
[----:B------:R-:W4:Y:S01]  /*05a0*/  @!P0 LDC.64 R10, c[0x0][0x380] ;  /* 0x0000e000ff0a8b82 */ /* 0x000f220000000a00 */
[----:B0-----:R-:W-:-:S04]  /*05b0*/  @!P2 LEA R18, P3, R16, R12, 0x2 ;  /* 0x0000000c1012a211 */ /* 0x001fc800078610ff */
[----:B------:R-:W-:-:S03]  /*05c0*/  @!P2 LEA.HI.X R19, R16, R13, R17, 0x2, P3 ;  /* 0x0000000d1013a211 */ /* 0x000fc600018f1411 */
[----:B------:R-:W0:Y:S01]  /*05d0*/  @!P1 LDC.64 R12, c[0x0][0x380] ;  /* 0x0000e000ff0c9b82 */ /* 0x000e220000000a00 */
[----:B------:R-:W-:Y:S01]  /*05e0*/  IADD3 R23, P3, PT, R60, UR5, RZ ;  /* 0x000000053c177c10 */ /* 0x000fe2000ff7e0ff */
[----:B------:R5:W2:Y:S01]  /*05f0*/  @!P2 LDG.E R21, desc[UR8][R18.64] ;  /* 0x000000081215a981 */ /* 0x000aa2000c1e1900 */
[C---:B------:R-:W-:Y:S01]  /*0600*/  @!P4 IADD3 R22, P2, PT, R14.reuse, R58, RZ ;  /* 0x0000003a0e16c210 */ /* 0x040fe20007f5e0ff */
[----:B------:R-:W-:Y:S02]  /*0610*/  HFMA2 R17, -RZ, RZ, 0, 0 ;  /* 0x00000000ff117431 */ /* 0x000fe400000001ff */
[----:B------:R-:W-:Y:S01]  /*0620*/  IMAD.X R20, RZ, RZ, UR6, P3 ;  /* 0x00000006ff147e24 */ /* 0x000fe200098e06ff */
[----:B------:R-:W-:Y:S02]  /*0630*/  @!P0 IADD3 R28, P5, PT, R14, R4, RZ ;  /* 0x000000040e1c8210 */ /* 0x000fe40007fbe0ff */
[----:B------:R-:W-:Y:S01]  /*0640*/  @!P4 IADD3.X R29, PT, PT, R15, R3, RZ, P2, !PT ;  /* 0x000000030f1dc210 */ /* 0x000fe200017fe4ff */
[----:B---3--:R-:W-:Y:S01]  /*0650*/  IMAD R30, R20, UR10, RZ ;  /* 0x0000000a141e7c24 */ /* 0x008fe2000f8e02ff */
[----:B-1----:R-:W-:-:S02]  /*0660*/  @!P4 LEA R8, P2, R22, R8, 0x2 ;  /* 0x000000081608c211 */ /* 0x002fc400078410ff */
[----:B------:R-:W-:Y:S02]  /*0670*/  MOV R16, R48 ;  /* 0x0000003000107202 */ /* 0x000fe40000000f00 */
[----:B------:R-:W-:Y:S02]  /*0680*/  @!P4 LEA.HI.X R9, R22, R9, R29, 0x2, P2 ;  /* 0x000000091609c211 */ /* 0x000fe400010f141d */
[----:B-----5:R-:W-:Y:S01]  /*0690*/  @!P0 IADD3.X R18, PT, PT, R15, R5, RZ, P5, !PT ;  /* 0x000000050f128210 */ /* 0x020fe20002ffe4ff */
[C---:B------:R-:W-:Y:S01]  /*06a0*/  IMAD.WIDE.U32 R16, R23.reuse, UR10, R16 ;  /* 0x0000000a17107c25 */ /* 0x040fe2000f8e0010 */
[----:B----4-:R-:W-:Y:S02]  /*06b0*/  @!P0 LEA R10, P2, R28, R10, 0x2 ;  /* 0x0000000a1c0a8211 */ /* 0x010fe400078410ff */
[----:B------:R-:W-:Y:S02]  /*06c0*/  MOV R19, RZ ;  /* 0x000000ff00137202 */ /* 0x000fe40000000f00 */
[C---:B------:R-:W-:Y:S01]  /*06d0*/  ISETP.GE.U32.AND P3, PT, R23.reuse, UR14, PT ;  /* 0x0000000e17007c0c */ /* 0x040fe2000bf66070 */
[----:B------:R-:W-:Y:S01]  /*06e0*/  IMAD R23, R23, UR11, R30 ;  /* 0x0000000b17177c24 */ /* 0x000fe2000f8e021e */
[----:B------:R-:W-:-:S02]  /*06f0*/  @!P1 IADD3 R22, P6, PT, R14, R6, RZ ;  /* 0x000000060e169210 */ /* 0x000fc40007fde0ff */
[----:B------:R-:W-:Y:S01]  /*0700*/  @!P0 LEA.HI.X R11, R28, R11, R18, 0x2, P2 ;  /* 0x0000000b1c0b8211 */ /* 0x000fe200010f1412 */
[----:B------:R1:W3:Y:S01]  /*0710*/  @!P4 LDG.E R19, desc[UR8][R8.64] ;  /* 0x000000080813c981 */ /* 0x0002e2000c1e1900 */
[----:B------:R-:W-:Y:S02]  /*0720*/  IADD3 R18, P5, PT, R48, 0x1, RZ ;  /* 0x0000000130127810 */ /* 0x000fe40007fbe0ff */
[----:B------:R-:W-:Y:S02]  /*0730*/  @!P1 IADD3.X R15, PT, PT, R15, R7, RZ, P6, !PT ;  /* 0x000000070f0f9210 */ /* 0x000fe400037fe4ff */
[----:B0-----:R-:W-:Y:S02]  /*0740*/  @!P1 LEA R14, P6, R22, R12, 0x2 ;  /* 0x0000000c160e9211 */ /* 0x001fe400078c10ff */
[----:B--2---:R-:W-:Y:S02]  /*0750*/  LEA R12, P2, R16, UR12, 0x2 ;  /* 0x0000000c100c7c11 */ /* 0x004fe4000f8410ff */
[----:B------:R-:W-:-:S02]  /*0760*/  IADD3 R23, PT, PT, R17, R23, RZ ;  /* 0x0000001711177210 */ /* 0x000fc40007ffe0ff */
[----:B-1----:R-:W-:Y:S02]  /*0770*/  IADD3.X R9, PT, PT, RZ, RZ, RZ, P5, !PT ;  /* 0x000000ffff097210 */ /* 0x002fe40002ffe4ff */
[C---:B------:R-:W-:Y:S02]  /*0780*/  IADD3 R17, P4, PT, R48.reuse, 0x2, RZ ;  /* 0x0000000230117810 */ /* 0x040fe40007f9e0ff */
[----:B------:R-:W-:Y:S02]  /*0790*/  IADD3 R8, P5, PT, R48, 0x3, RZ ;  /* 0x0000000330087810 */ /* 0x000fe40007fbe0ff */
[----:B------:R-:W-:Y:S02]  /*07a0*/  @!P1 LEA.HI.X R15, R22, R13, R15, 0x2, P6 ;  /* 0x0000000d160f9211 */ /* 0x000fe400030f140f */
[----:B------:R-:W-:Y:S01]  /*07b0*/  LEA.HI.X R13, R16, UR13, R23, 0x2, P2 ;  /* 0x0000000d100d7c11 */ /* 0x000fe200090f1417 */
[----:B------:R-:W-:Y:S01]  /*07c0*/  IMAD.X R16, RZ, RZ, RZ, P5 ;  /* 0x000000ffff107224 */ /* 0x000fe200028e06ff */
[----:B------:R-:W-:-:S02]  /*07d0*/  ISETP.GE.U32.AND P2, PT, R17, UR10, PT ;  /* 0x0000000a11007c0c */ /* 0x000fc4000bf46070 */
[----:B------:R-:W-:Y:S02]  /*07e0*/  IADD3.X R17, PT, PT, RZ, RZ, RZ, P4, !PT ;  /* 0x000000ffff117210 */ /* 0x000fe400027fe4ff */
[----:B------:R-:W-:Y:S02]  /*07f0*/  ISETP.GE.U32.AND P6, PT, R18, UR10, PT ;  /* 0x0000000a12007c0c */ /* 0x000fe4000bfc6070 */
[----:B------:R-:W-:Y:S02]  /*0800*/  ISETP.GE.U32.AND.EX P3, PT, R20, UR15, PT, P3 ;  /* 0x0000000f14007c0c */ /* 0x000fe4000bf66130 */
[----:B------:R-:W-:Y:S02]  /*0810*/  ISETP.GE.U32.AND P4, PT, R48, UR10, PT ;  /* 0x0000000a30007c0c */ /* 0x000fe4000bf86070 */
[----:B------:R-:W-:Y:S02]  /*0820*/  ISETP.GE.U32.AND P5, PT, R8, UR10, PT ;  /* 0x0000000a08007c0c */ /* 0x000fe4000bfa6070 */
[----:B------:R-:W-:Y:S01]  /*0830*/  ISETP.GE.U32.OR.EX P6, PT, R9, UR11, P3, P6 ;  /* 0x0000000b09007c0c */ /* 0x000fe20009fc6560 */
[----:B------:R-:W-:Y:S01]  /*0840*/  HFMA2 R18, -RZ, RZ, 0, 0 ;  /* 0x00000000ff127431 */ /* 0x000fe200000001ff */
[----:B------:R-:W-:-:S02]  /*0850*/  ISETP.GE.U32.OR.EX P4, PT, RZ, UR11, P3, P4 ;  /* 0x0000000bff007c0c */ /* 0x000fc40009f86540 */
[----:B------:R-:W-:Y:S02]  /*0860*/  CS2R R8, SRZ ;  /* 0x0000000000087805 */ /* 0x000fe4000001ff00 */
[----:B------:R-:W-:Y:S01]  /*0870*/  ISETP.GE.U32.OR.EX P2, PT, R17, UR11, P3, P2 ;  /* 0x0000000b11007c0c */ /* 0x000fe20009f46520 */
[----:B------:R-:W-:Y:S01]  /*0880*/  HFMA2 R17, -RZ, RZ, 0, 0 ;  /* 0x00000000ff117431 */ /* 0x000fe200000001ff */
[----:B------:R-:W-:Y:S02]  /*0890*/  ISETP.GE.U32.OR.EX P5, PT, R16, UR11, P3, P5 ;  /* 0x0000000b10007c0c */ /* 0x000fe40009fa6550 */
[----:B------:R-:W-:Y:S01]  /*08a0*/  MOV R16, RZ ;  /* 0x000000ff00107202 */ /* 0x000fe20000000f00 */
[----:B------:R-:W2:Y:S01]  /*08b0*/  @!P0 LDG.E R9, desc[UR8][R10.64] ;  /* 0x000000080a098981 */ /* 0x000ea2000c1e1900 */
[----:B------:R-:W-:-:S04]  /*08c0*/  MOV R20, RZ ;  /* 0x000000ff00147202 */ /* 0x000fc80000000f00 */
[----:B------:R-:W4:Y:S04]  /*08d0*/  @!P6 LDG.E R16, desc[UR8][R12.64+0x4] ;  /* 0x000004080c10e981 */ /* 0x000f28000c1e1900 */
[----:B------:R-:W5:Y:S04]  /*08e0*/  @!P1 LDG.E R17, desc[UR8][R14.64] ;  /* 0x000000080e119981 */ /* 0x000f68000c1e1900 */
[----:B------:R-:W4:Y:S04]  /*08f0*/  @!P4 LDG.E R8, desc[UR8][R12.64] ;  /* 0x000000080c08c981 */ /* 0x000f28000c1e1900 */
[----:B------:R-:W4:Y:S04]  /*0900*/  @!P2 LDG.E R18, desc[UR8][R12.64+0x8] ;  /* 0x000008080c12a981 */ /* 0x000f28000c1e1900 */
[----:B------:R-:W4:Y:S01]  /*0910*/  @!P5 LDG.E R20, desc[UR8][R12.64+0xc] ;  /* 0x00000c080c14d981 */ /* 0x000f22000c1e1900 */
[----:B------:R-:W-:-:S02]  /*0920*/  MOV R42, R43 ;  /* 0x0000002b002a7202 */ /* 0x000fc40000000f00 */
[----:B------:R-:W-:Y:S01]  /*0930*/  MOV R41, R44 ;  /* 0x0000002c00297202 */ /* 0x000fe20000000f00 */
[----:B------:R-:W-:Y:S01]  /*0940*/  UMOV UR7, 0x10 ;  /* 0x0000001000077882 */ /* 0x000fe20000000000 */
[----:B------:R-:W-:Y:S01]  /*0950*/  UMOV UR4, URZ ;  /* 0x000000ff00047c82 */ /* 0x000fe20008000000 */
[----:B------:R0:W-:Y:S04]  /*0960*/  STS [R46], R21 ;  /* 0x000000152e007388 */ /* 0x0001e80000000800 */
[----:B---3--:R0:W-:Y:S04]  /*0970*/  STS [R46+0x40], R19 ;  /* 0x000040132e007388 */ /* 0x0081e80000000800 */
[----:B--2---:R0:W-:Y:S04]  /*0980*/  STS [R46+0x80], R9 ;  /* 0x000080092e007388 */ /* 0x0041e80000000800 */
[----:B-----5:R0:W-:Y:S04]  /*0990*/  STS [R46+0xc0], R17 ;  /* 0x0000c0112e007388 */ /* 0x0201e80000000800 */
[----:B----4-:R0:W-:Y:S04]  /*09a0*/  STS [R45], R8 ;  /* 0x000000082d007388 */ /* 0x0101e80000000800 */
[----:B------:R0:W-:Y:S04]  /*09b0*/  STS [R45+0x4], R16 ;  /* 0x000004102d007388 */ /* 0x0001e80000000800 */
[----:B------:R0:W-:Y:S04]  /*09c0*/  STS [R45+0x8], R18 ;  /* 0x000008122d007388 */ /* 0x0001e80000000800 */
[----:B------:R0:W-:Y:S01]  /*09d0*/  STS [R45+0xc], R20 ;  /* 0x00000c142d007388 */ /* 0x0001e20000000800 */
[----:B------:R-:W-:Y:S06]  /*09e0*/  BAR.SYNC.DEFER_BLOCKING 0x0 ;  /* 0x0000000000007b1d */ /* 0x000fec0000010000 */
.L_x_190:
        /* <DEDUP_REMOVED lines=101> */
[----:B--2---:R-:W-:Y:S01]  /*1040*/  IADD3 R42, PT, PT, R42, 0x800, RZ ;  /* 0x000008002a2a7810 */ /* 0x004fe20007ffe0ff */
        /* <DEDUP_REMOVED lines=55> */
.L_x_189:
[----:B------:R-:W0:Y:S01]  /*13c0*/  LDCU.64 UR10, c[0x0][0x3a0] ;  /* 0x00007400ff0a77ac */ /* 0x000e220008000a00 */
[C---:B------:R-:W-:Y:S01]  /*13d0*/  IADD3 R3, P3, PT, R48.reuse, 0x1, RZ ;  /* 0x0000000130037810 */ /* 0x040fe20007f7e0ff */
[----:B------:R-:W1:Y:S01]  /*13e0*/  LDC.64 R10, c[0x0][0x3a0] ;  /* 0x0000e800ff0a7b82 */ /* 0x000e620000000a00 */
[C---:B------:R-:W-:Y:S01]  /*13f0*/  IADD3 R4, P0, PT, R48.reuse, 0x2, RZ ;  /* 0x0000000230047810 */ /* 0x040fe20007f1e0ff */
[----:B------:R-:W2:Y:S01]  /*1400*/  LDCU.128 UR4, c[0x0][0x390] ;  /* 0x00007200ff0477ac */ /* 0x000ea20008000c00 */
[----:B------:R-:W-:Y:S02]  /*1410*/  MOV R5, RZ ;  /* 0x000000ff00057202 */ /* 0x000fe40000000f00 */
[----:B------:R-:W-:Y:S02]  /*1420*/  IADD3.X R6, PT, PT, RZ, RZ, RZ, P3, !PT ;  /* 0x000000ffff067210 */ /* 0x000fe40001ffe4ff */
[----:B------:R-:W-:Y:S02]  /*1430*/  IADD3 R12, P6, PT, R48, 0x3, RZ ;  /* 0x00000003300c7810 */ /* 0x000fe40007fde0ff */
[----:B0-----:R-:W-:Y:S01]  /*1440*/  ISETP.GE.U32.AND P2, PT, R3, UR10, PT ;  /* 0x0000000a03007c0c */ /* 0x001fe2000bf46070 */
[----:B------:R-:W-:Y:S01]  /*1450*/  IMAD R3, R0, UR10, RZ ;  /* 0x0000000a00037c24 */ /* 0x000fe2000f8e02ff */
[----:B------:R-:W-:Y:S01]  /*1460*/  ISETP.GE.U32.AND P1, PT, R4, UR10, PT ;  /* 0x0000000a04007c0c */ /* 0x000fe2000bf26070 */
[----:B------:R-:W-:Y:S01]  /*1470*/  IMAD.MOV.U32 R4, RZ, RZ, R48 ;  /* 0x000000ffff047224 */ /* 0x000fe200078e0030 */
[----:B------:R-:W-:Y:S01]  /*1480*/  ISETP.GE.U32.AND.EX P2, PT, R6, UR11, PT, P2 ;  /* 0x0000000b06007c0c */ /* 0x000fe2000bf46120 */
[C---:B------:R-:W-:Y:S01]  /*1490*/  IMAD R13, R2.reuse, UR11, R3 ;  /* 0x0000000b020d7c24 */ /* 0x040fe2000f8e0203 */
[C---:B--2---:R-:W-:Y:S01]  /*14a0*/  ISETP.GE.U32.AND P5, PT, R2.reuse, UR6, PT ;  /* 0x0000000602007c0c */ /* 0x044fe2000bfa6070 */
[----:B------:R-:W-:-:S03]  /*14b0*/  IMAD.WIDE.U32 R8, R2, UR10, R4 ;  /* 0x0000000a02087c25 */ /* 0x000fc6000f8e0004 */
[----:B------:R-:W-:Y:S02]  /*14c0*/  ISETP.GE.U32.OR.EX P4, PT, R0, UR7, P2, P5 ;  /* 0x0000000700007c0c */ /* 0x000fe40009786550 */
[C---:B------:R-:W-:Y:S02]  /*14d0*/  LEA R6, P3, R8.reuse, UR4, 0x2 ;  /* 0x0000000408067c11 */ /* 0x040fe4000f8610ff */
[----:B------:R-:W-:Y:S02]  /*14e0*/  IADD3 R3, PT, PT, R9, R13, RZ ;  /* 0x0000000d09037210 */ /* 0x000fe40007ffe0ff */
[----:B------:R-:W-:Y:S02]  /*14f0*/  IADD3.X R9, PT, PT, RZ, RZ, RZ, P0, !PT ;  /* 0x000000ffff097210 */ /* 0x000fe400007fe4ff */
[----:B------:R-:W-:Y:S02]  /*1500*/  LEA.HI.X R7, R8, UR5, R3, 0x2, P3 ;  /* 0x0000000508077c11 */ /* 0x000fe400098f1403 */
[----:B------:R-:W-:-:S02]  /*1510*/  ISETP.GE.U32.AND P3, PT, R48, UR10, PT ;  /* 0x0000000a30007c0c */ /* 0x000fc4000bf66070 */
[----:B------:R-:W-:Y:S01]  /*1520*/  ISETP.GE.U32.AND.EX P1, PT, R9, UR11, PT, P1 ;  /* 0x0000000b09007c0c */ /* 0x000fe2000bf26110 */
[----:B------:R-:W-:Y:S01]  /*1530*/  @!P4 STG.E desc[UR8][R6.64+0x4], R24 ;  /* 0x000004180600c986 */ /* 0x000fe2000c101908 */
[----:B------:R-:W-:Y:S01]  /*1540*/  IADD3.X R3, PT, PT, RZ, RZ, RZ, P6, !PT ;  /* 0x000000ffff037210 */ /* 0x000fe200037fe4ff */
[----:B-1----:R-:W-:Y:S01]  /*1550*/  IMAD.WIDE.U32 R8, R2, UR10, R10 ;  /* 0x0000000a02087c25 */ /* 0x002fe2000f8e000a */
[----:B------:R-:W-:Y:S02]  /*1560*/  ISETP.GE.U32.AND P0, PT, R12, UR10, PT ;  /* 0x0000000a0c007c0c */ /* 0x000fe4000bf06070 */
[----:B------:R-:W-:Y:S02]  /*1570*/  ISETP.GE.U32.AND.EX P3, PT, RZ, UR11, PT, P3 ;  /* 0x0000000bff007c0c */ /* 0x000fe4000bf66130 */
[----:B------:R-:W-:Y:S02]  /*1580*/  ISETP.GE.U32.OR.EX P6, PT, R0, UR7, P1, P5 ;  /* 0x0000000700007c0c */ /* 0x000fe40008fc6550 */
[----:B------:R-:W-:-:S02]  /*1590*/  ISETP.GE.U32.AND.EX P0, PT, R3, UR11, PT, P0 ;  /* 0x0000000b03007c0c */ /* 0x000fc4000bf06100 */
        /* <DEDUP_REMOVED lines=56> */
.L_x_192:
        /* <DEDUP_REMOVED lines=14> */
.L_x_243:


//--------------------- .text.sub_at_bt           --------------------------
	.section	.text.sub_at_bt,"ax",@progbits
	.align	128
        .global         sub_at_bt
        .type           sub_at_bt,@function
        .size           sub_at_bt,(.L_x_244 - sub_at_bt)
        .other          sub_at_bt,@"STO_CUDA_ENTRY STV_DEFAULT"
sub_at_bt:
.text.sub_at_bt:
        /* <DEDUP_REMOVED lines=37> */
[----:B---3--:R-:W-:-:S05]  /*0250*/  FADD R9, R4, -R7 ;  /* 0x8000000704097221 */ /* 0x008fca0000000000 */
[----:B------:R-:W-:Y:S01]  /*0260*/  STG.E desc[UR4][R2.64], R9 ;  /* 0x0000000902007986 */ /* 0x000fe2000c101904 */
[----:B------:R-:W-:Y:S05]  /*0270*/  EXIT ;  /* 0x000000000000794d */ /* 0x000fea0003800000 */
.L_x_193:
        /* <DEDUP_REMOVED lines=16> */
.L_x_244:


//--------------------- .text.sub_a_bt            --------------------------
	.section	.text.sub_a_bt,"ax",@progbits
	.align	128
        .global         sub_a_bt
        .type           sub_a_bt,@function
        .size           sub_a_bt,(.L_x_245 - sub_a_bt)
        .other          sub_a_bt,@"STO_CUDA_ENTRY STV_DEFAULT"
sub_a_bt:
.text.sub_a_bt:
        /* <DEDUP_REMOVED lines=37> */
[----:B---3--:R-:W-:-:S05]  /*0250*/  FADD R9, R2, -R7 ;  /* 0x8000000702097221 */ /* 0x008fca0000000000 */
[----:B------:R-:W-:Y:S01]  /*0260*/  STG.E desc[UR4][R4.64], R9 ;  /* 0x0000000904007986 */ /* 0x000fe2000c101904 */
[----:B------:R-:W-:Y:S05]  /*0270*/  EXIT ;  /* 0x000000000000794d */ /* 0x000fea0003800000 */
.L_x_194:
        /* <DEDUP_REMOVED lines=16> */
.L_x_245:


//--------------------- .text.sub_at_b            --------------------------
	.section	.text.sub_at_b,"ax",@progbits
	.align	128
        .global         sub_at_b
        .type           sub_at_b,@function
        .size           sub_at_b,(.L_x_246 - sub_at_b)
        .other          sub_at_b,@"STO_CUDA_ENTRY STV_DEFAULT"
sub_at_b:
.text.sub_at_b:
        /* <DEDUP_REMOVED lines=37> */
[----:B---3--:R-:W-:-:S05]  /*0250*/  FADD R9, R4, -R7 ;  /* 0x8000000704097221 */ /* 0x008fca0000000000 */
[----:B------:R-:W-:Y:S01]  /*0260*/  STG.E desc[UR4][R2.64], R9 ;  /* 0x0000000902007986 */ /* 0x000fe2000c101904 */
[----:B------:R-:W-:Y:S05]  /*0270*/  EXIT ;  /* 0x000000000000794d */ /* 0x000fea0003800000 */
.L_x_195:
        /* <DEDUP_REMOVED lines=16> */
.L_x_246:


//--------------------- .text.sub_a_b             --------------------------
	.section	.text.sub_a_b,"ax",@progbits
	.align	128
        .global         sub_a_b
        .type           sub_a_b,@function
        .size           sub_a_b,(.L_x_247 - sub_a_b)
        .other          sub_a_b,@"STO_CUDA_ENTRY STV_DEFAULT"
sub_a_b:
.text.sub_a_b:
        /* <DEDUP_REMOVED lines=35> */
[----:B--2---:R-:W-:-:S05]  /*0230*/  FADD R9, R2, -R5 ;  /* 0x8000000502097221 */ /* 0x004fca0000000000 */
[----:B------:R-:W-:Y:S01]  /*0240*/  STG.E desc[UR4][R6.64], R9 ;  /* 0x0000000906007986 */ /* 0x000fe2000c101904 */
[----:B------:R-:W-:Y:S05]  /*0250*/  EXIT ;  /* 0x000000000000794d */ /* 0x000fea0003800000 */
.L_x_196:
        /* <DEDUP_REMOVED lines=10> */
.L_x_247:


//--------------------- .text.add_at_bt           --------------------------
	.section	.text.add_at_bt,"ax",@progbits
	.align	128
        .global         add_at_bt
        .type           add_at_bt,@function
        .size           add_at_bt,(.L_x_248 - add_at_bt)
        .other          add_at_bt,@"STO_CUDA_ENTRY STV_DEFAULT"
add_at_bt:
.text.add_at_bt:
        /* <DEDUP_REMOVED lines=37> */
[----:B---3--:R-:W-:-:S05]  /*0250*/  FADD R9, R4, R7 ;  /* 0x0000000704097221 */ /* 0x008fca0000000000 */
[----:B------:R-:W-:Y:S01]  /*0260*/  STG.E desc[UR4][R2.64], R9 ;  /* 0x0000000902007986 */ /* 0x000fe2000c101904 */
[----:B------:R-:W-:Y:S05]  /*0270*/  EXIT ;  /* 0x000000000000794d */ /* 0x000fea0003800000 */
.L_x_197:
        /* <DEDUP_REMOVED lines=16> */
.L_x_248:


//--------------------- .text.add_a_bt            --------------------------
	.section	.text.add_a_bt,"ax",@progbits
	.align	128
        .global         add_a_bt
        .type           add_a_bt,@function
        .size           add_a_bt,(.L_x_249 - add_a_bt)
        .other          add_a_bt,@"STO_CUDA_ENTRY STV_DEFAULT"
add_a_bt:
.text.add_a_bt:
        /* <DEDUP_REMOVED lines=37> */
[----:B---3--:R-:W-:-:S05]  /*0250*/  FADD R9, R2, R7 ;  /* 0x0000000702097221 */ /* 0x008fca0000000000 */
[----:B------:R-:W-:Y:S01]  /*0260*/  STG.E desc[UR4][R4.64], R9 ;  /* 0x0000000904007986 */ /* 0x000fe2000c101904 */
[----:B------:R-:W-:Y:S05]  /*0270*/  EXIT ;  /* 0x000000000000794d */ /* 0x000fea0003800000 */
.L_x_198:
        /* <DEDUP_REMOVED lines=16> */
.L_x_249:


//--------------------- .text.add_at_b            --------------------------
	.section	.text.add_at_b,"ax",@progbits
	.align	128
        .global         add_at_b
        .type           add_at_b,@function
        .size           add_at_b,(.L_x_250 - add_at_b)
        .other          add_at_b,@"STO_CUDA_ENTRY STV_DEFAULT"
add_at_b:
.text.add_at_b:
        /* <DEDUP_REMOVED lines=37> */
[----:B---3--:R-:W-:-:S05]  /*0250*/  FADD R9, R4, R7 ;  /* 0x0000000704097221 */ /* 0x008fca0000000000 */
[----:B------:R-:W-:Y:S01]  /*0260*/  STG.E desc[UR4][R2.64], R9 ;  /* 0x0000000902007986 */ /* 0x000fe2000c101904 */
[----:B------:R-:W-:Y:S05]  /*0270*/  EXIT ;  /* 0x000000000000794d */ /* 0x000fea0003800000 */
.L_x_199:
        /* <DEDUP_REMOVED lines=16> */
.L_x_250:


//--------------------- .text.add_a_b             --------------------------
	.section	.text.add_a_b,"ax",@progbits
	.align	128
        .global         add_a_b
        .type           add_a_b,@function
        .size           add_a_b,(.L_x_251 - add_a_b)
        .other          add_a_b,@"STO_CUDA_ENTRY STV_DEFAULT"
add_a_b:
.text.add_a_b:
        /* <DEDUP_REMOVED lines=35> */
[----:B--2---:R-:W-:-:S05]  /*0230*/  FADD R9, R2, R5 ;  /* 0x0000000502097221 */ /* 0x004fca0000000000 */
[----:B------:R-:W-:Y:S01]  /*0240*/  STG.E desc[UR4][R6.64], R9 ;  /* 0x0000000906007986 */ /* 0x000fe2000c101904 */
[----:B------:R-:W-:Y:S05]  /*0250*/  EXIT ;  /* 0x000000000000794d */ /* 0x000fea0003800000 */
.L_x_200:
        /* <DEDUP_REMOVED lines=10> */
.L_x_251:


//--------------------- .text.transpose_a         --------------------------
	.section	.text.transpose_a,"ax",@progbits
	.align	128
        .global         transpose_a
        .type           transpose_a,@function
        .size           transpose_a,(.L_x_252 - transpose_a)
        .other          transpose_a,@"STO_CUDA_ENTRY STV_DEFAULT"
transpose_a:
.text.transpose_a:
        /* <DEDUP_REMOVED lines=21> */
[----:B------:R-:W-:-:S06]  /*0150*/  LEA.HI.X R7, R4, UR13, R5, 0x2, P0 ;  /* 0x0000000d04077c11 */ /* 0x000fcc00080f1405 */
[----:B-1----:R-:W2:Y:S01]  /*0160*/  LDG.E R7, desc[UR4][R6.64] ;  /* 0x0000000406077981 */ /* 0x002ea2000c1e1900 */
[----:B------:R-:W-:Y:S02]  /*0170*/  HFMA2 R9, -RZ, RZ, 0, 0 ;  /* 0x00000000ff097431 */ /* 0x000fe400000001ff */
[----:B------:R-:W-:-:S04]  /*0180*/  IMAD R3, R3, UR10, RZ ;  /* 0x0000000a03037c24 */ /* 0x000fc8000f8e02ff */
[C---:B------:R-:W-:Y:S02]  /*0190*/  IMAD R3, R2.reuse, UR11, R3 ;  /* 0x0000000b02037c24 */ /* 0x040fe4000f8e0203 */
[----:B------:R-:W-:-:S04]  /*01a0*/  IMAD.WIDE.U32 R4, R2, UR10, R8 ;  /* 0x0000000a02047c25 */ /* 0x000fc8000f8e0008 */
[----:B------:R-:W-:Y:S01]  /*01b0*/  IMAD.IADD R3, R5, 0x1, R3 ;  /* 0x0000000105037824 */ /* 0x000fe200078e0203 */
[----:B------:R-:W-:-:S04]  /*01c0*/  LEA R2, P0, R4, UR14, 0x2 ;  /* 0x0000000e04027c11 */ /* 0x000fc8000f8010ff */
[----:B------:R-:W-:-:S05]  /*01d0*/  LEA.HI.X R3, R4, UR15, R3, 0x2, P0 ;  /* 0x0000000f04037c11 */ /* 0x000fca00080f1403 */
[----:B--2---:R-:W-:Y:S01]  /*01e0*/  STG.E desc[UR4][R2.64], R7 ;  /* 0x0000000702007986 */ /* 0x004fe2000c101904 */
[----:B------:R-:W-:Y:S05]  /*01f0*/  EXIT ;  /* 0x000000000000794d */ /* 0x000fea0003800000 */
.L_x_201:
        /* <DEDUP_REMOVED lines=16> */
.L_x_252:


//--------------------- .nv.shared.softmax_at     --------------------------
	.section	.nv.shared.softmax_at,"aw",@nobits
	.sectionflags	@""
	.align	4
.nv.shared.softmax_at:
	.zero		5120


//--------------------- .nv.shared.reserved.0     --------------------------
	.section	.nv.shared.reserved.0,"aw",@nobits
	.weak		__nv_reservedSMEM_offset_0_alias
	.size		__nv_reservedSMEM_offset_0_alias, 0, 64
	.other		__nv_reservedSMEM_offset_0_alias,@"STO_CUDA_RESERVED_SHARED STV_DEFAULT"
__nv_reservedSMEM_offset_0_alias:
	.zero		0
	.zero		64


//--------------------- .nv.shared.softmax_a      --------------------------
	.section	.nv.shared.softmax_a,"aw",@nobits
	.sectionflags	@""
	.align	4
.nv.shared.softmax_a:
	.zero		5120


//--------------------- .nv.shared.mul_at_bt      --------------------------
	.section	.nv.shared.mul_at_bt,"aw",@nobits
	.sectionflags	@""
	.align	4
.nv.shared.mul_at_bt:
	.zero		9216


//--------------------- .nv.shared.mul_a_bt       --------------------------
	.section	.nv.shared.mul_a_bt,"aw",@nobits
	.sectionflags	@""
	.align	4
.nv.shared.mul_a_bt:
	.zero		9216


//--------------------- .nv.shared.mul_at_b       --------------------------
	.section	.nv.shared.mul_at_b,"aw",@nobits
	.sectionflags	@""
	.align	4
.nv.shared.mul_at_b:
	.zero		9216


//--------------------- .nv.shared.mul_a_b        --------------------------
	.section	.nv.shared.mul_a_b,"aw",@nobits
	.sectionflags	@""
	.align	4
.nv.shared.mul_a_b:
	.zero		9216


//--------------------- .nv.constant0.softmax_at  --------------------------
	.section	.nv.constant0.softmax_at,"a",@progbits
	.sectionflags	@""
	.align	4
.nv.constant0.softmax_at:
	.zero		928


//--------------------- .nv.constant0.softmax_a   --------------------------
	.section	.nv.constant0.softmax_a,"a",@progbits
	.sectionflags	@""
	.align	4
.nv.constant0.softmax_a:
	.zero		928


//--------------------- .nv.constant0.tanh_at     --------------------------
	.section	.nv.constant0.tanh_at,"a",@progbits
	.sectionflags	@""
	.align	4
.nv.constant0.tanh_at:
	.zero		928


//--------------------- .nv.constant0.tanh_a      --------------------------
	.section	.nv.constant0.tanh_a,"a",@progbits
	.sectionflags	@""
	.align	4
.nv.constant0.tanh_a:
	.zero		928


//--------------------- .nv.constant0.sigmoid_at  --------------------------
	.section	.nv.constant0.sigmoid_at,"a",@progbits
	.sectionflags	@""
	.align	4
.nv.constant0.sigmoid_at:
	.zero		928


//--------------------- .nv.constant0.sigmoid_a   --------------------------
	.section	.nv.constant0.sigmoid_a,"a",@progbits
	.sectionflags	@""
	.align	4
.nv.constant0.sigmoid_a:
	.zero		928


//--------------------- .nv.constant0.rdiv_at_b_for_scalar --------------------------
	.section	.nv.constant0.rdiv_at_b_for_scalar,"a",@progbits
	.sectionflags	@""
	.align	4
.nv.constant0.rdiv_at_b_for_scalar:
	.zero		936


//--------------------- .nv.constant0.rdiv_a_b_for_scalar --------------------------
	.section	.nv.constant0.rdiv_a_b_for_scalar,"a",@progbits
	.sectionflags	@""
	.align	4
.nv.constant0.rdiv_a_b_for_scalar:
	.zero		936


//--------------------- .nv.constant0.div_at_b_for_scalar --------------------------
	.section	.nv.constant0.div_at_b_for_scalar,"a",@progbits
	.sectionflags	@""
	.align	4
.nv.constant0.div_at_b_for_scalar:
	.zero		936


//--------------------- .nv.constant0.div_a_b_for_scalar --------------------------
	.section	.nv.constant0.div_a_b_for_scalar,"a",@progbits
	.sectionflags	@""
	.align	4
.nv.constant0.div_a_b_for_scalar:
	.zero		936


//--------------------- .nv.constant0.mul_at_b_for_scalar --------------------------
	.section	.nv.constant0.mul_at_b_for_scalar,"a",@progbits
	.sectionflags	@""
	.align	4
.nv.constant0.mul_at_b_for_scalar:
	.zero		936


//--------------------- .nv.constant0.mul_a_b_for_scalar --------------------------
	.section	.nv.constant0.mul_a_b_for_scalar,"a",@progbits
	.sectionflags	@""
	.align	4
.nv.constant0.mul_a_b_for_scalar:
	.zero		936


//--------------------- .nv.constant0.rsub_at_b_for_scalar --------------------------
	.section	.nv.constant0.rsub_at_b_for_scalar,"a",@progbits
	.sectionflags	@""
	.align	4
.nv.constant0.rsub_at_b_for_scalar:
	.zero		936


//--------------------- .nv.constant0.rsub_a_b_for_scalar --------------------------
	.section	.nv.constant0.rsub_a_b_for_scalar,"a",@progbits
	.sectionflags	@""
	.align	4
.nv.constant0.rsub_a_b_for_scalar:
	.zero		936


//--------------------- .nv.constant0.sub_at_b_for_scalar --------------------------
	.section	.nv.constant0.sub_at_b_for_scalar,"a",@progbits
	.sectionflags	@""
	.align	4
.nv.constant0.sub_at_b_for_scalar:
	.zero		936


//--------------------- .nv.constant0.sub_a_b_for_scalar --------------------------
	.section	.nv.constant0.sub_a_b_for_scalar,"a",@progbits
	.sectionflags	@""
	.align	4
.nv.constant0.sub_a_b_for_scalar:
	.zero		936


//--------------------- .nv.constant0.add_at_b_for_scalar --------------------------
	.section	.nv.constant0.add_at_b_for_scalar,"a",@progbits
	.sectionflags	@""
	.align	4
.nv.constant0.add_at_b_for_scalar:
	.zero		936


//--------------------- .nv.constant0.add_a_b_for_scalar --------------------------
	.section	.nv.constant0.add_a_b_for_scalar,"a",@progbits
	.sectionflags	@""
	.align	4
.nv.constant0.add_a_b_for_scalar:
	.zero		936


//--------------------- .nv.constant0.div_at_bt_for_elems --------------------------
	.section	.nv.constant0.div_at_bt_for_elems,"a",@progbits
	.sectionflags	@""
	.align	4
.nv.constant0.div_at_bt_for_elems:
	.zero		936


//--------------------- .nv.constant0.div_a_bt_for_elems --------------------------
	.section	.nv.constant0.div_a_bt_for_elems,"a",@progbits
	.sectionflags	@""
	.align	4
.nv.constant0.div_a_bt_for_elems:
	.zero		936


//--------------------- .nv.constant0.div_at_b_for_elems --------------------------
	.section	.nv.constant0.div_at_b_for_elems,"a",@progbits
	.sectionflags	@""
	.align	4
.nv.constant0.div_at_b_for_elems:
	.zero		936


//--------------------- .nv.constant0.div_a_b_for_elems --------------------------
	.section	.nv.constant0.div_a_b_for_elems,"a",@progbits
	.sectionflags	@""
	.align	4
.nv.constant0.div_a_b_for_elems:
	.zero		936


//--------------------- .nv.constant0.mul_at_bt_for_elems --------------------------
	.section	.nv.constant0.mul_at_bt_for_elems,"a",@progbits
	.sectionflags	@""
	.align	4
.nv.constant0.mul_at_bt_for_elems:
	.zero		936


//--------------------- .nv.constant0.mul_a_bt_for_elems --------------------------
	.section	.nv.constant0.mul_a_bt_for_elems,"a",@progbits
	.sectionflags	@""
	.align	4
.nv.constant0.mul_a_bt_for_elems:
	.zero		936


//--------------------- .nv.constant0.mul_at_b_for_elems --------------------------
	.section	.nv.constant0.mul_at_b_for_elems,"a",@progbits
	.sectionflags	@""
	.align	4
.nv.constant0.mul_at_b_for_elems:
	.zero		936


//--------------------- .nv.constant0.mul_a_b_for_elems --------------------------
	.section	.nv.constant0.mul_a_b_for_elems,"a",@progbits
	.sectionflags	@""
	.align	4
.nv.constant0.mul_a_b_for_elems:
	.zero		936


//--------------------- .nv.constant0.mul_at_bt   --------------------------
	.section	.nv.constant0.mul_at_bt,"a",@progbits
	.sectionflags	@""
	.align	4
.nv.constant0.mul_at_bt:
	.zero		944


//--------------------- .nv.constant0.mul_a_bt    --------------------------
	.section	.nv.constant0.mul_a_bt,"a",@progbits
	.sectionflags	@""
	.align	4
.nv.constant0.mul_a_bt:
	.zero		944


//--------------------- .nv.constant0.mul_at_b    --------------------------
	.section	.nv.constant0.mul_at_b,"a",@progbits
	.sectionflags	@""
	.align	4
.nv.constant0.mul_at_b:
	.zero		944


//--------------------- .nv.constant0.mul_a_b     --------------------------
	.section	.nv.constant0.mul_a_b,"a",@progbits
	.sectionflags	@""
	.align	4
.nv.constant0.mul_a_b:
	.zero		944


//--------------------- .nv.constant0.sub_at_bt   --------------------------
	.section	.nv.constant0.sub_at_bt,"a",@progbits
	.sectionflags	@""
	.align	4
.nv.constant0.sub_at_bt:
	.zero		936


//--------------------- .nv.constant0.sub_a_bt    --------------------------
	.section	.nv.constant0.sub_a_bt,"a",@progbits
	.sectionflags	@""
	.align	4
.nv.constant0.sub_a_bt:
	.zero		936


//--------------------- .nv.constant0.sub_at_b    --------------------------
	.section	.nv.constant0.sub_at_b,"a",@progbits
	.sectionflags	@""
	.align	4
.nv.constant0.sub_at_b:
	.zero		936


//--------------------- .nv.constant0.sub_a_b     --------------------------
	.section	.nv.constant0.sub_a_b,"a",@progbits
	.sectionflags	@""
	.align	4
.nv.constant0.sub_a_b:
	.zero		936


//--------------------- .nv.constant0.add_at_bt   --------------------------
	.section	.nv.constant0.add_at_bt,"a",@progbits
	.sectionflags	@""
	.align	4
.nv.constant0.add_at_bt:
	.zero		936


//--------------------- .nv.constant0.add_a_bt    --------------------------
	.section	.nv.constant0.add_a_bt,"a",@progbits
	.sectionflags	@""
	.align	4
.nv.constant0.add_a_bt:
	.zero		936


//--------------------- .nv.constant0.add_at_b    --------------------------
	.section	.nv.constant0.add_at_b,"a",@progbits
	.sectionflags	@""
	.align	4
.nv.constant0.add_at_b:
	.zero		936


//--------------------- .nv.constant0.add_a_b     --------------------------
	.section	.nv.constant0.add_a_b,"a",@progbits
	.sectionflags	@""
	.align	4
.nv.constant0.add_a_b:
	.zero		936


//--------------------- .nv.constant0.transpose_a --------------------------
	.section	.nv.constant0.transpose_a,"a",@progbits
	.sectionflags	@""
	.align	4
.nv.constant0.transpose_a:
	.zero		928


//--------------------- SYMBOLS --------------------------

	.type		.nv.reservedSmem.offset0,@object
	.size		.nv.reservedSmem.offset0,0x4
	.type		.nv.reservedSmem.cap,@object
	.size		.nv.reservedSmem.cap,0x4
